def matmul_kernel(
    a_ptr,
    b_ptr,
    c_ptr,
    M,
    N,
    K,
    stride_am,
    stride_ak,
    stride_bk,
    stride_bn,
    stride_cm,
    stride_cn,
    BLOCK_M: tl.constexpr,
    BLOCK_N: tl.constexpr,
    BLOCK_K: tl.constexpr,
    GROUP_M: tl.constexpr,
):
    pid = tl.program_id(axis=0)
    num_pid_m = tl.cdiv(M, BLOCK_M)
    num_pid_n = tl.cdiv(N, BLOCK_N)
    num_pid_in_group = GROUP_M * num_pid_n
    group_id = pid // num_pid_in_group
    first_pid_m = group_id * GROUP_M
    group_size_m = min(num_pid_m - first_pid_m, GROUP_M)
    pid_m = first_pid_m + ((pid % num_pid_in_group) % group_size_m)
    pid_n = (pid % num_pid_in_group) // group_size_m

    offs_am = (pid_m * BLOCK_M + tl.arange(0, BLOCK_M)) % M
    offs_bn = (pid_n * BLOCK_N + tl.arange(0, BLOCK_N)) % N
    offs_k = tl.arange(0, BLOCK_K)
    a_ptrs = a_ptr + offs_am[:, None] * stride_am + offs_k[None, :] * stride_ak
    b_ptrs = b_ptr + offs_k[:, None] * stride_bk + offs_bn[None, :] * stride_bn

    acc = tl.zeros((BLOCK_M, BLOCK_N), dtype=tl.float32)
    for kk in range(0, tl.cdiv(K, BLOCK_K)):
        a = tl.load(a_ptrs, mask=offs_k[None, :] < K - kk * BLOCK_K, other=0.0)
        b = tl.load(b_ptrs, mask=offs_k[:, None] < K - kk * BLOCK_K, other=0.0)
        acc = tl.dot(a, b, acc)
        a_ptrs += BLOCK_K * stride_ak
        b_ptrs += BLOCK_K * stride_bk

    c = acc.to(c_ptr.dtype.element_ty)
    offs_cm = pid_m * BLOCK_M + tl.arange(0, BLOCK_M)
    offs_cn = pid_n * BLOCK_N + tl.arange(0, BLOCK_N)
    c_ptrs = c_ptr + offs_cm[:, None] * stride_cm + offs_cn[None, :] * stride_cn
    mask = (offs_cm[:, None] < M) & (offs_cn[None, :] < N)
    tl.store(c_ptrs, c, mask=mask)

# config = {"BLOCK_K": 32, "BLOCK_M": 256, "BLOCK_N": 128, "GROUP_M": 8, "arch": "sm_100", "dtype": "bf16", "num_ctas": 1, "num_stages": 3, "num_warps": 2}
# arch = sm_100


// ===== COMPILED SASS (sm_100a) =====

	.target	sm_100a

	.elftype	@"ET_EXEC"


//--------------------- .note.nv.tkinfo           --------------------------
	.section	.note.nv.tkinfo,"",@"SHT_NOTE"
	.sectionflags	@"SHF_NOTE_NV_TKINFO"
	.tkinfo
        /*0018*/ 	.word	0x00000081
        /*0030*/ 	.string	""
        /*0030*/ 	.string	"ptxas-blackwell"
        /*0030*/ 	.string	"Cuda compilation tools, release 12.9, V12.9.86"
        /*0030*/ 	.string	"Build cuda_12.9.r12.9/compiler.36037853_0"
        /*0030*/ 	.string	"-v  -suppress-debug-info  -lineinfo  -arch sm_100a "



//--------------------- .note.nv.cuver            --------------------------
	.section	.note.nv.cuver,"",@"SHT_NOTE"
	.sectionflags	@"SHF_NOTE_NV_CUVER"
        /*0018*/ 	.short	0x0001
        /*001a*/ 	.short	0x0064
        /*001c*/ 	.short	0x0001
        /*001e*/ 	.short	0x0000
        /*0020*/ 	.short	0x0001
        /*0022*/ 	.short	0x0000


//--------------------- .nv.info                  --------------------------
	.section	.nv.info,"",@"SHT_CUDA_INFO"
	.align	4


	//----- nvinfo : EIATTR_REGCOUNT
	.align		4
        /*0000*/ 	.byte	0x04, 0x2f
        /*0002*/ 	.short	(.L_1 - .L_0)
	.align		4
.L_0:
        /*0004*/ 	.word	index@(matmul_kernel)
        /*0008*/ 	.word	0x00000020


	//----- nvinfo : EIATTR_FRAME_SIZE
	.align		4
.L_1:
        /*000c*/ 	.byte	0x04, 0x11
        /*000e*/ 	.short	(.L_3 - .L_2)
	.align		4
.L_2:
        /*0010*/ 	.word	index@(matmul_kernel)
        /*0014*/ 	.word	0x000025d0


	//----- nvinfo : EIATTR_MIN_STACK_SIZE
	.align		4
.L_3:
        /*0018*/ 	.byte	0x04, 0x12
        /*001a*/ 	.short	(.L_5 - .L_4)
	.align		4
.L_4:
        /*001c*/ 	.word	index@(matmul_kernel)
        /*0020*/ 	.word	0x000025d0
.L_5:


//--------------------- .nv.info.matmul_kernel    --------------------------
	.section	.nv.info.matmul_kernel,"",@"SHT_CUDA_INFO"
	.sectionflags	@""
	.align	4


	//----- nvinfo : EIATTR_CUDA_API_VERSION
	.align		4
        /*0000*/ 	.byte	0x04, 0x37
        /*0002*/ 	.short	(.L_7 - .L_6)
.L_6:
        /*0004*/ 	.word	0x00000081


	//----- nvinfo : EIATTR_KPARAM_INFO
	.align		4
.L_7:
        /*0008*/ 	.byte	0x04, 0x17
        /*000a*/ 	.short	(.L_9 - .L_8)
.L_8:
        /*000c*/ 	.word	0x00000000
        /*0010*/ 	.short	0x000d
        /*0012*/ 	.short	0x0048
        /*0014*/ 	.byte	0x00, 0xf4, 0x21, 0x00


	//----- nvinfo : EIATTR_KPARAM_INFO
	.align		4
.L_9:
        /*0018*/ 	.byte	0x04, 0x17
        /*001a*/ 	.short	(.L_11 - .L_10)
.L_10:
        /*001c*/ 	.word	0x00000000
        /*0020*/ 	.short	0x000c
        /*0022*/ 	.short	0x0040
        /*0024*/ 	.byte	0x00, 0xf4, 0x21, 0x00


	//----- nvinfo : EIATTR_KPARAM_INFO
	.align		4
.L_11:
        /*0028*/ 	.byte	0x04, 0x17
        /*002a*/ 	.short	(.L_13 - .L_12)
.L_12:
        /*002c*/ 	.word	0x00000000
        /*0030*/ 	.short	0x000b
        /*0032*/ 	.short	0x0038
        /*0034*/ 	.byte	0x00, 0xf0, 0x11, 0x00


	//----- nvinfo : EIATTR_KPARAM_INFO
	.align		4
.L_13:
        /*0038*/ 	.byte	0x04, 0x17
        /*003a*/ 	.short	(.L_15 - .L_14)
.L_14:
        /*003c*/ 	.word	0x00000000
        /*0040*/ 	.short	0x000a
        /*0042*/ 	.short	0x0034
        /*0044*/ 	.byte	0x00, 0xf0, 0x11, 0x00


	//----- nvinfo : EIATTR_KPARAM_INFO
	.align		4
.L_15:
        /*0048*/ 	.byte	0x04, 0x17
        /*004a*/ 	.short	(.L_17 - .L_16)
.L_16:
        /*004c*/ 	.word	0x00000000
        /*0050*/ 	.short	0x0009
        /*0052*/ 	.short	0x0030
        /*0054*/ 	.byte	0x00, 0xf0, 0x11, 0x00


	//----- nvinfo : EIATTR_KPARAM_INFO
	.align		4
.L_17:
        /*0058*/ 	.byte	0x04, 0x17
        /*005a*/ 	.short	(.L_19 - .L_18)
.L_18:
        /*005c*/ 	.word	0x00000000
        /*0060*/ 	.short	0x0008
        /*0062*/ 	.short	0x002c
        /*0064*/ 	.byte	0x00, 0xf0, 0x11, 0x00


	//----- nvinfo : EIATTR_KPARAM_INFO
	.align		4
.L_19:
        /*0068*/ 	.byte	0x04, 0x17
        /*006a*/ 	.short	(.L_21 - .L_20)
.L_20:
        /*006c*/ 	.word	0x00000000
        /*0070*/ 	.short	0x0007
        /*0072*/ 	.short	0x0028
        /*0074*/ 	.byte	0x00, 0xf0, 0x11, 0x00


	//----- nvinfo : EIATTR_KPARAM_INFO
	.align		4
.L_21:
        /*0078*/ 	.byte	0x04, 0x17
        /*007a*/ 	.short	(.L_23 - .L_22)
.L_22:
        /*007c*/ 	.word	0x00000000
        /*0080*/ 	.short	0x0006
        /*0082*/ 	.short	0x0024
        /*0084*/ 	.byte	0x00, 0xf0, 0x11, 0x00


	//----- nvinfo : EIATTR_KPARAM_INFO
	.align		4
.L_23:
        /*0088*/ 	.byte	0x04, 0x17
        /*008a*/ 	.short	(.L_25 - .L_24)
.L_24:
        /*008c*/ 	.word	0x00000000
        /*0090*/ 	.short	0x0005
        /*0092*/ 	.short	0x0020
        /*0094*/ 	.byte	0x00, 0xf0, 0x11, 0x00


	//----- nvinfo : EIATTR_KPARAM_INFO
	.align		4
.L_25:
        /*0098*/ 	.byte	0x04, 0x17
        /*009a*/ 	.short	(.L_27 - .L_26)
.L_26:
        /*009c*/ 	.word	0x00000000
        /*00a0*/ 	.short	0x0004
        /*00a2*/ 	.short	0x001c
        /*00a4*/ 	.byte	0x00, 0xf0, 0x11, 0x00


	//----- nvinfo : EIATTR_KPARAM_INFO
	.align		4
.L_27:
        /*00a8*/ 	.byte	0x04, 0x17
        /*00aa*/ 	.short	(.L_29 - .L_28)
.L_28:
        /*00ac*/ 	.word	0x00000000
        /*00b0*/ 	.short	0x0003
        /*00b2*/ 	.short	0x0018
        /*00b4*/ 	.byte	0x00, 0xf0, 0x11, 0x00


	//----- nvinfo : EIATTR_KPARAM_INFO
	.align		4
.L_29:
        /*00b8*/ 	.byte	0x04, 0x17
        /*00ba*/ 	.short	(.L_31 - .L_30)
.L_30:
        /*00bc*/ 	.word	0x00000000
        /*00c0*/ 	.short	0x0002
        /*00c2*/ 	.short	0x0010
        /*00c4*/ 	.byte	0x00, 0xf4, 0x21, 0x00


	//----- nvinfo : EIATTR_KPARAM_INFO
	.align		4
.L_31:
        /*00c8*/ 	.byte	0x04, 0x17
        /*00ca*/ 	.short	(.L_33 - .L_32)
.L_32:
        /*00cc*/ 	.word	0x00000000
        /*00d0*/ 	.short	0x0001
        /*00d2*/ 	.short	0x0008
        /*00d4*/ 	.byte	0x00, 0xf4, 0x21, 0x00


	//----- nvinfo : EIATTR_KPARAM_INFO
	.align		4
.L_33:
        /*00d8*/ 	.byte	0x04, 0x17
        /*00da*/ 	.short	(.L_35 - .L_34)
.L_34:
        /*00dc*/ 	.word	0x00000000
        /*00e0*/ 	.short	0x0000
        /*00e2*/ 	.short	0x0000
        /*00e4*/ 	.byte	0x00, 0xf4, 0x21, 0x00


	//----- nvinfo : EIATTR_SPARSE_MMA_MASK
	.align		4
.L_35:
        /*00e8*/ 	.byte	0x03, 0x50
        /*00ea*/ 	.short	0x0000


	//----- nvinfo : EIATTR_MAXREG_COUNT
	.align		4
        /*00ec*/ 	.byte	0x03, 0x1b
        /*00ee*/ 	.short	0x00ff


	//----- nvinfo : EIATTR_NUM_BARRIERS
	.align		4
        /*00f0*/ 	.byte	0x02, 0x4c
        /*00f2*/ 	.byte	0x01
	.zero		1


	//----- nvinfo : EIATTR_ANNOTATIONS
	.align		4
        /*00f4*/ 	.byte	0x04, 0x55
        /*00f6*/ 	.short	(.L_37 - .L_36)


	//   ....[0]....
.L_36:
        /*00f8*/ 	.word	0x00000001
        /*00fc*/ 	.byte	0x70, 0x00, 0x00, 0x00, 0x01, 0x00, 0x00, 0x00, 0xb0, 0x00, 0x00, 0x00, 0x01, 0x00, 0x00, 0x00
        /* <DEDUP_REMOVED lines=3978> */
        /*f9ac*/ 	.byte	0xd0, 0xbb, 0x03, 0x00, 0x01, 0x00, 0x00, 0x00, 0x50, 0xbc, 0x03, 0x00


	//----- nvinfo : EIATTR_VRC_CTA_INIT_COUNT
	.align		4
.L_37:
        /*f9b8*/ 	.byte	0x02, 0x4a
	.zero		1
	.zero		1


	//----- nvinfo : EIATTR_EXIT_INSTR_OFFSETS
	.align		4
        /*f9bc*/ 	.byte	0x04, 0x1c
        /*f9be*/ 	.short	(.L_39 - .L_38)


	//   ....[0]....
.L_38:
        /*f9c0*/ 	.word	0x0003bd70


	//   ....[1]....
        /*f9c4*/ 	.word	0x0003bda0


	//----- nvinfo : EIATTR_REQNTID
	.align		4
.L_39:
        /*f9c8*/ 	.byte	0x04, 0x10
        /*f9ca*/ 	.short	(.L_41 - .L_40)
.L_40:
        /*f9cc*/ 	.word	0x00000040
        /*f9d0*/ 	.word	0x00000001
        /*f9d4*/ 	.word	0x00000001


	//----- nvinfo : EIATTR_CBANK_PARAM_SIZE
	.align		4
.L_41:
        /*f9d8*/ 	.byte	0x03, 0x19
        /*f9da*/ 	.short	0x0050


	//----- nvinfo : EIATTR_PARAM_CBANK
	.align		4
        /*f9dc*/ 	.byte	0x04, 0x0a
        /*f9de*/ 	.short	(.L_43 - .L_42)
	.align		4
.L_42:
        /*f9e0*/ 	.word	index@(.nv.constant0.matmul_kernel)
        /*f9e4*/ 	.short	0x0380
        /*f9e6*/ 	.short	0x0050


	//----- nvinfo : EIATTR_SW_WAR
	.align		4
.L_43:
        /*f9e8*/ 	.byte	0x04, 0x36
        /*f9ea*/ 	.short	(.L_45 - .L_44)
.L_44:
        /*f9ec*/ 	.word	0x00000008
.L_45:


//--------------------- .nv.compat                --------------------------
	.section	.nv.compat,"",@"SHT_CUDA_COMPAT_INFO"
	.align	4
        /*0000*/ 	.byte	0x02, 0x02, 0x01, 0x00, 0x02, 0x05, 0x05, 0x00, 0x02, 0x03, 0x00, 0x00, 0x02, 0x06, 0x01, 0x00


//--------------------- .nv.callgraph             --------------------------
	.section	.nv.callgraph,"",@"SHT_CUDA_CALLGRAPH"
	.align	4
	.sectionentsize	8
	.align		4
        /*0000*/ 	.word	0x00000000
	.align		4
        /*0004*/ 	.word	0xffffffff
	.align		4
        /*0008*/ 	.word	0x00000000
	.align		4
        /*000c*/ 	.word	0xfffffffe
	.align		4
        /*0010*/ 	.word	0x00000000
	.align		4
        /*0014*/ 	.word	0xfffffffd
	.align		4
        /*0018*/ 	.word	0x00000000
	.align		4
        /*001c*/ 	.word	0xfffffffc


//--------------------- .text.matmul_kernel       --------------------------
	.section	.text.matmul_kernel,"ax",@progbits
	.align	128
        .global         matmul_kernel
        .type           matmul_kernel,@function
        .size           matmul_kernel,(.L_x_3 - matmul_kernel)
        .other          matmul_kernel,@"STO_CUDA_ENTRY STV_DEFAULT"
matmul_kernel:
.text.matmul_kernel:
[----:B------:R-:W0:Y:S08]  /*0000*/  LDC R1, c[0x0][0x37c] ;  /* 0x0000df00ff017b82 */ /* 0x000e300000000800 */
[----:B------:R-:W1:Y:S01]  /*0010*/  LDC.64 R2, c[0x0][0x398] ;  /* 0x0000e600ff027b82 */ /* 0x000e620000000a00 */
[----:B0-----:R-:W-:Y:S01]  /*0020*/  VIADD R1, R1, 0xffffda30 ;  /* 0xffffda3001017836 */ /* 0x001fe20000000000 */
[----:B------:R-:W0:Y:S01]  /*0030*/  LDCU UR4, c[0x0][0x3a0] ;  /* 0x00007400ff0477ac */ /* 0x000e220008000800 */
[----:B------:R-:W-:-:S02]  /*0040*/  CS2R R20, SRZ ;  /* 0x0000000000147805 */ /* 0x000fc4000001ff00 */
[----:B------:R-:W-:Y:S02]  /*0050*/  CS2R R22, SRZ ;  /* 0x0000000000167805 */ /* 0x000fe4000001ff00 */
[----:B------:R-:W-:Y:S01]  /*0060*/  CS2R R16, SRZ ;  /* 0x0000000000107805 */ /* 0x000fe2000001ff00 */
[----:B------:R-:W-:Y:S01]  /*0070*/  STL [R1+0x20], RZ ;  /* 0x000020ff01007387 */ /* 0x000fe20000100800 */
[----:B------:R-:W-:Y:S01]  /*0080*/  CS2R R18, SRZ ;  /* 0x0000000000127805 */ /* 0x000fe2000001ff00 */
[----:B------:R-:W2:Y:S01]  /*0090*/  S2UR UR6, SR_CgaCtaId ;  /* 0x00000000000679c3 */ /* 0x000ea20000008800 */
[----:B------:R-:W-:Y:S01]  /*00a0*/  CS2R R14, SRZ ;  /* 0x00000000000e7805 */ /* 0x000fe2000001ff00 */
[----:B------:R-:W-:Y:S01]  /*00b0*/  STL [R1+0x24], RZ ;  /* 0x000024ff01007387 */ /* 0x000fe20000100800 */
[----:B------:R-:W-:Y:S02]  /*00c0*/  CS2R R24, SRZ ;  /* 0x0000000000187805 */ /* 0x000fe4000001ff00 */
[----:B------:R-:W-:Y:S01]  /*00d0*/  CS2R R26, SRZ ;  /* 0x00000000001a7805 */ /* 0x000fe2000001ff00 */
[----:B------:R-:W-:Y:S01]  /*00e0*/  UMOV UR5, 0x400 ;  /* 0x0000040000057882 */ /* 0x000fe20000000000 */
[----:B------:R-:W-:Y:S01]  /*00f0*/  STL [R1+0x28], RZ ;  /* 0x000028ff01007387 */ /* 0x000fe20000100800 */
[----:B------:R-:W3:Y:S03]  /*0100*/  LDCU.64 UR8, c[0x0][0x358] ;  /* 0x00006b00ff0877ac */ /* 0x000ee60008000a00 */
[----:B------:R-:W-:Y:S01]  /*0110*/  STL [R1+0x2c], RZ ;  /* 0x00002cff01007387 */ /* 0x000fe20000100800 */
[----:B0-----:R-:W-:-:S03]  /*0120*/  UIADD3 UR4, UPT, UPT, UR4, 0x1f, URZ ;  /* 0x0000001f04047890 */ /* 0x001fc6000fffe0ff */
[----:B------:R-:W-:Y:S01]  /*0130*/  STL [R1+0x10], RZ ;  /* 0x000010ff01007387 */ /* 0x000fe20000100800 */
[----:B-1----:R-:W-:Y:S01]  /*0140*/  VIADD R0, R3, 0x7f ;  /* 0x0000007f03007836 */ /* 0x002fe20000000000 */
[----:B------:R-:W-:Y:S02]  /*0150*/  UISETP.GE.AND UP0, UPT, UR4, 0x20, UPT ;  /* 0x000000200400788c */ /* 0x000fe4000bf06270 */
[----:B------:R-:W-:Y:S02]  /*0160*/  STL [R1+0x14], RZ ;  /* 0x000014ff01007387 */ /* 0x000fe40000100800 */
[----:B------:R-:W-:Y:S02]  /*0170*/  SHF.R.S32.HI R5, RZ, 0x1f, R0 ;  /* 0x0000001fff057819 */ /* 0x000fe40000011400 */
[----:B------:R-:W-:Y:S01]  /*0180*/  STL [R1+0x18], RZ ;  /* 0x000018ff01007387 */ /* 0x000fe20000100800 */
[----:B--2---:R-:W-:Y:S01]  /*0190*/  ULEA UR5, UR6, UR5, 0x18 ;  /* 0x0000000506057291 */ /* 0x004fe2000f8ec0ff */
[----:B------:R-:W-:-:S02]  /*01a0*/  LEA.HI R5, R5, R0, RZ, 0x7 ;  /* 0x0000000005057211 */ /* 0x000fc400078f38ff */
[----:B------:R-:W-:Y:S02]  /*01b0*/  STL [R1+0x1c], RZ ;  /* 0x00001cff01007387 */ /* 0x000fe40000100800 */
[----:B------:R-:W-:Y:S02]  /*01c0*/  SHF.R.S32.HI R0, RZ, 0x7, R5 ;  /* 0x00000007ff007819 */ /* 0x000fe40000011405 */
[----:B------:R-:W-:Y:S03]  /*01d0*/  STL [R1+0x30], RZ ;  /* 0x000030ff01007387 */ /* 0x000fe60000100800 */
[----:B------:R-:W-:Y:S01]  /*01e0*/  IMAD.SHL.U32 R0, R0, 0x8, RZ ;  /* 0x0000000800007824 */ /* 0x000fe200078e00ff */
[----:B------:R-:W0:Y:S04]  /*01f0*/  S2R R5, SR_CTAID.X ;  /* 0x0000000000057919 */ /* 0x000e280000002500 */
[-C--:B------:R-:W-:Y:S01]  /*0200*/  IABS R9, R0.reuse ;  /* 0x0000000000097213 */ /* 0x080fe20000000000 */
[----:B------:R-:W-:Y:S01]  /*0210*/  STL [R1+0x34], RZ ;  /* 0x000034ff01007387 */ /* 0x000fe20000100800 */
[----:B------:R-:W-:-:S02]  /*0220*/  IABS R12, R0 ;  /* 0x00000000000c7213 */ /* 0x000fc40000000000 */
[----:B------:R-:W1:Y:S01]  /*0230*/  I2F.RP R4, R9 ;  /* 0x0000000900047306 */ /* 0x000e620000209400 */
[----:B------:R-:W-:Y:S04]  /*0240*/  STL [R1+0x38], RZ ;  /* 0x000038ff01007387 */ /* 0x000fe80000100800 */
[----:B------:R-:W-:Y:S04]  /*0250*/  STL [R1+0x3c], RZ ;  /* 0x00003cff01007387 */ /* 0x000fe80000100800 */
[----:B------:R-:W-:Y:S04]  /*0260*/  STL [R1+0x40], RZ ;  /* 0x000040ff01007387 */ /* 0x000fe80000100800 */
[----:B------:R-:W-:Y:S01]  /*0270*/  STL [R1+0x44], RZ ;  /* 0x000044ff01007387 */ /* 0x000fe20000100800 */
[----:B-1----:R-:W1:Y:S03]  /*0280*/  MUFU.RCP R4, R4 ;  /* 0x0000000400047308 */ /* 0x002e660000001000 */
[----:B------:R-:W-:Y:S04]  /*0290*/  STL [R1+0x48], RZ ;  /* 0x000048ff01007387 */ /* 0x000fe80000100800 */
[----:B------:R-:W-:Y:S01]  /*02a0*/  STL [R1+0x4c], RZ ;  /* 0x00004cff01007387 */ /* 0x000fe20000100800 */
[----:B0-----:R-:W-:-:S03]  /*02b0*/  IABS R10, R5 ;  /* 0x00000005000a7213 */ /* 0x001fc60000000000 */
[----:B------:R-:W-:Y:S04]  /*02c0*/  STL [R1+0x60], RZ ;  /* 0x000060ff01007387 */ /* 0x000fe80000100800 */
[----:B------:R-:W-:Y:S01]  /*02d0*/  STL [R1+0x64], RZ ;  /* 0x000064ff01007387 */ /* 0x000fe20000100800 */
[----:B-1----:R-:W-:-:S03]  /*02e0*/  VIADD R6, R4, 0xffffffe ;  /* 0x0ffffffe04067836 */ /* 0x002fc60000000000 */
[----:B------:R-:W-:Y:S01]  /*02f0*/  STL [R1+0x68], RZ ;  /* 0x000068ff01007387 */ /* 0x000fe20000100800 */
[----:B------:R-:W-:Y:S01]  /*0300*/  IMAD.MOV R4, RZ, RZ, -R12 ;  /* 0x000000ffff047224 */ /* 0x000fe200078e0a0c */
[----:B------:R-:W-:Y:S01]  /*0310*/  CS2R R12, SRZ ;  /* 0x00000000000c7805 */ /* 0x000fe2000001ff00 */
[----:B------:R0:W1:Y:S01]  /*0320*/  F2I.FTZ.U32.TRUNC.NTZ R7, R6 ;  /* 0x0000000600077305 */ /* 0x000062000021f000 */
[----:B------:R-:W-:Y:S04]  /*0330*/  STL [R1+0x6c], RZ ;  /* 0x00006cff01007387 */ /* 0x000fe80000100800 */
[----:B------:R-:W-:Y:S01]  /*0340*/  STL [R1+0x50], RZ ;  /* 0x000050ff01007387 */ /* 0x000fe20000100800 */
[----:B0-----:R-:W-:-:S03]  /*0350*/  IMAD.MOV.U32 R6, RZ, RZ, RZ ;  /* 0x000000ffff067224 */ /* 0x001fc600078e00ff */
[----:B------:R-:W-:Y:S04]  /*0360*/  STL [R1+0x54], RZ ;  /* 0x000054ff01007387 */ /* 0x000fe80000100800 */
[----:B------:R-:W-:Y:S01]  /*0370*/  STL [R1+0x58], RZ ;  /* 0x000058ff01007387 */ /* 0x000fe20000100800 */
[----:B-1----:R-:W-:-:S03]  /*0380*/  IMAD.MOV R8, RZ, RZ, -R7 ;  /* 0x000000ffff087224 */ /* 0x002fc600078e0a07 */
[----:B------:R-:W-:Y:S01]  /*0390*/  STL [R1+0x5c], RZ ;  /* 0x00005cff01007387 */ /* 0x000fe20000100800 */
[----:B------:R-:W-:Y:S02]  /*03a0*/  IMAD R11, R8, R9, RZ ;  /* 0x00000009080b7224 */ /* 0x000fe400078e02ff */
[----:B------:R-:W-:Y:S01]  /*03b0*/  IMAD.MOV.U32 R8, RZ, RZ, R10 ;  /* 0x000000ffff087224 */ /* 0x000fe200078e000a */
[----:B------:R-:W-:Y:S01]  /*03c0*/  STL [R1+0x70], RZ ;  /* 0x000070ff01007387 */ /* 0x000fe20000100800 */
[----:B------:R-:W-:-:S03]  /*03d0*/  IMAD.HI.U32 R7, R7, R11, R6 ;  /* 0x0000000b07077227 */ /* 0x000fc600078e0006 */
[----:B------:R-:W-:Y:S03]  /*03e0*/  STL [R1+0x74], RZ ;  /* 0x000074ff01007387 */ /* 0x000fe60000100800 */
[----:B------:R-:W-:Y:S01]  /*03f0*/  IMAD.HI.U32 R7, R7, R8, RZ ;  /* 0x0000000807077227 */ /* 0x000fe200078e00ff */
[----:B------:R-:W-:Y:S03]  /*0400*/  STL [R1+0x78], RZ ;  /* 0x000078ff01007387 */ /* 0x000fe60000100800 */
[----:B------:R-:W-:Y:S01]  /*0410*/  IMAD R4, R7, R4, R8 ;  /* 0x0000000407047224 */ /* 0x000fe200078e0208 */
[----:B------:R-:W-:Y:S04]  /*0420*/  STL [R1+0x7c], RZ ;  /* 0x00007cff01007387 */ /* 0x000fe80000100800 */
[----:B------:R-:W-:Y:S01]  /*0430*/  ISETP.GT.U32.AND P1, PT, R9, R4, PT ;  /* 0x000000040900720c */ /* 0x000fe20003f24070 */
[----:B------:R-:W-:Y:S04]  /*0440*/  STL [R1+0x80], RZ ;  /* 0x000080ff01007387 */ /* 0x000fe80000100800 */
[----:B------:R-:W-:Y:S04]  /*0450*/  STL [R1+0x84], RZ ;  /* 0x000084ff01007387 */ /* 0x000fe80000100800 */
[----:B------:R-:W-:Y:S04]  /*0460*/  STL [R1+0x88], RZ ;  /* 0x000088ff01007387 */ /* 0x000fe80000100800 */
[----:B------:R-:W-:Y:S01]  /*0470*/  @!P1 IMAD.IADD R4, R4, 0x1, -R9 ;  /* 0x0000000104049824 */ /* 0x000fe200078e0a09 */
[----:B------:R-:W-:Y:S01]  /*0480*/  STL [R1+0x8c], RZ ;  /* 0x00008cff01007387 */ /* 0x000fe20000100800 */
[----:B------:R-:W-:Y:S01]  /*0490*/  @!P1 VIADD R7, R7, 0x1 ;  /* 0x0000000107079836 */ /* 0x000fe20000000000 */
[----:B------:R-:W-:-:S02]  /*04a0*/  ISETP.NE.AND P1, PT, R0, RZ, PT ;  /* 0x000000ff0000720c */ /* 0x000fc40003f25270 */
[----:B------:R-:W-:Y:S01]  /*04b0*/  ISETP.GE.U32.AND P0, PT, R4, R9, PT ;  /* 0x000000090400720c */ /* 0x000fe20003f06070 */
[----:B------:R-:W-:Y:S01]  /*04c0*/  STL [R1+0xa0], RZ ;  /* 0x0000a0ff01007387 */ /* 0x000fe20000100800 */
[----:B------:R-:W-:-:S03]  /*04d0*/  LOP3.LUT R4, R5, R0, RZ, 0x3c, !PT ;  /* 0x0000000005047212 */ /* 0x000fc600078e3cff */
[----:B------:R-:W-:Y:S01]  /*04e0*/  STL [R1+0xa4], RZ ;  /* 0x0000a4ff01007387 */ /* 0x000fe20000100800 */
[----:B------:R-:W-:Y:S01]  /*04f0*/  ISETP.GE.AND P2, PT, R4, RZ, PT ;  /* 0x000000ff0400720c */ /* 0x000fe20003f46270 */
[----:B------:R-:W-:Y:S02]  /*0500*/  VIADD R4, R2, 0xff ;  /* 0x000000ff02047836 */ /* 0x000fe40000000000 */
[----:B------:R-:W-:Y:S04]  /*0510*/  STL [R1+0xa8], RZ ;  /* 0x0000a8ff01007387 */ /* 0x000fe80000100800 */
[----:B------:R-:W-:Y:S01]  /*0520*/  @P0 VIADD R7, R7, 0x1 ;  /* 0x0000000107070836 */ /* 0x000fe20000000000 */
[----:B------:R-:W-:Y:S03]  /*0530*/  STL [R1+0xac], RZ ;  /* 0x0000acff01007387 */ /* 0x000fe60000100800 */
[----:B------:R-:W-:Y:S01]  /*0540*/  IMAD.MOV.U32 R6, RZ, RZ, R7 ;  /* 0x000000ffff067224 */ /* 0x000fe200078e0007 */
[----:B------:R-:W-:Y:S01]  /*0550*/  SHF.R.S32.HI R7, RZ, 0x1f, R4 ;  /* 0x0000001fff077819 */ /* 0x000fe20000011404 */
[----:B------:R-:W-:Y:S02]  /*0560*/  STL [R1+0x90], RZ ;  /* 0x000090ff01007387 */ /* 0x000fe40000100800 */
[----:B------:R-:W-:Y:S01]  /*0570*/  @!P2 IMAD.MOV R6, RZ, RZ, -R6 ;  /* 0x000000ffff06a224 */ /* 0x000fe200078e0a06 */
[----:B------:R-:W-:Y:S01]  /*0580*/  @!P1 LOP3.LUT R6, RZ, R0, RZ, 0x33, !PT ;  /* 0x00000000ff069212 */ /* 0x000fe200078e33ff */
[----:B------:R-:W-:Y:S01]  /*0590*/  STL [R1+0x94], RZ ;  /* 0x000094ff01007387 */ /* 0x000fe20000100800 */
[----:B------:R-:W-:-:S03]  /*05a0*/  LEA.HI R7, R7, R4, RZ, 0x8 ;  /* 0x0000000407077211 */ /* 0x000fc600078f40ff */
[----:B------:R-:W-:Y:S01]  /*05b0*/  IMAD.SHL.U32 R28, R6, 0x8, RZ ;  /* 0x00000008061c7824 */ /* 0x000fe200078e00ff */
[----:B------:R-:W-:Y:S01]  /*05c0*/  STL [R1+0x98], RZ ;  /* 0x000098ff01007387 */ /* 0x000fe20000100800 */
[----:B------:R-:W-:-:S03]  /*05d0*/  IMAD.MOV R6, RZ, RZ, -R6 ;  /* 0x000000ffff067224 */ /* 0x000fc600078e0a06 */
[----:B------:R-:W-:Y:S01]  /*05e0*/  STL [R1+0x9c], RZ ;  /* 0x00009cff01007387 */ /* 0x000fe20000100800 */
[----:B------:R-:W-:Y:S01]  /*05f0*/  LEA.HI.SX32 R4, R7, -R28, 0x18 ;  /* 0x8000001c07047211 */ /* 0x000fe200078fc2ff */
[----:B------:R-:W-:Y:S02]  /*0600*/  IMAD R11, R0, R6, R5 ;  /* 0x00000006000b7224 */ /* 0x000fe400078e0205 */
[----:B------:R-:W-:Y:S01]  /*0610*/  STL [R1+0xb0], RZ ;  /* 0x0000b0ff01007387 */ /* 0x000fe20000100800 */
[----:B------:R-:W-:Y:S01]  /*0620*/  VIMNMX R4, PT, PT, R4, 0x8, PT ;  /* 0x0000000804047848 */ /* 0x000fe20003fe0100 */
[----:B------:R-:W-:Y:S02]  /*0630*/  IMAD.MOV.U32 R6, RZ, RZ, RZ ;  /* 0x000000ffff067224 */ /* 0x000fe400078e00ff */
[----:B------:R-:W-:Y:S01]  /*0640*/  STL [R1+0xb4], RZ ;  /* 0x0000b4ff01007387 */ /* 0x000fe20000100800 */
[-C--:B------:R-:W-:Y:S02]  /*0650*/  IABS R10, R4.reuse ;  /* 0x00000004000a7213 */ /* 0x080fe40000000000 */
[----:B------:R-:W-:Y:S01]  /*0660*/  IABS R0, R4 ;  /* 0x0000000400007213 */ /* 0x000fe20000000000 */
[----:B------:R-:W-:Y:S01]  /*0670*/  STL [R1+0xb8], RZ ;  /* 0x0000b8ff01007387 */ /* 0x000fe20000100800 */
[----:B------:R-:W0:Y:S03]  /*0680*/  I2F.RP R8, R10 ;  /* 0x0000000a00087306 */ /* 0x000e260000209400 */
[----:B------:R-:W-:Y:S04]  /*0690*/  STL [R1+0xbc], RZ ;  /* 0x0000bcff01007387 */ /* 0x000fe80000100800 */
[----:B------:R-:W-:Y:S04]  /*06a0*/  STL [R1+0xc0], RZ ;  /* 0x0000c0ff01007387 */ /* 0x000fe80000100800 */
[----:B------:R-:W-:Y:S04]  /*06b0*/  STL [R1+0xc4], RZ ;  /* 0x0000c4ff01007387 */ /* 0x000fe80000100800 */
[----:B------:R-:W-:Y:S01]  /*06c0*/  STL [R1+0xc8], RZ ;  /* 0x0000c8ff01007387 */ /* 0x000fe20000100800 */
[----:B0-----:R-:W0:Y:S03]  /*06d0*/  MUFU.RCP R8, R8 ;  /* 0x0000000800087308 */ /* 0x001e260000001000 */
[----:B------:R-:W-:Y:S04]  /*06e0*/  STL [R1+0xcc], RZ ;  /* 0x0000ccff01007387 */ /* 0x000fe80000100800 */
[----:B------:R-:W-:Y:S04]  /*06f0*/  STL [R1+0xe0], RZ ;  /* 0x0000e0ff01007387 */ /* 0x000fe80000100800 */
[----:B------:R-:W-:Y:S04]  /*0700*/  STL [R1+0xe4], RZ ;  /* 0x0000e4ff01007387 */ /* 0x000fe80000100800 */
[----:B------:R-:W-:Y:S01]  /*0710*/  STL [R1+0xe8], RZ ;  /* 0x0000e8ff01007387 */ /* 0x000fe20000100800 */
[----:B0-----:R-:W-:-:S03]  /*0720*/  VIADD R7, R8, 0xffffffe ;  /* 0x0ffffffe08077836 */ /* 0x001fc60000000000 */
[----:B------:R-:W-:Y:S04]  /*0730*/  STL [R1+0xec], RZ ;  /* 0x0000ecff01007387 */ /* 0x000fe80000100800 */
[----:B------:R-:W-:Y:S01]  /*0740*/  STL [R1+0xd0], RZ ;  /* 0x0000d0ff01007387 */ /* 0x000fe20000100800 */
[----:B------:R-:W0:Y:S03]  /*0750*/  F2I.FTZ.U32.TRUNC.NTZ R7, R7 ;  /* 0x0000000700077305 */ /* 0x000e26000021f000 */
[----:B------:R-:W-:Y:S04]  /*0760*/  STL [R1+0xd4], RZ ;  /* 0x0000d4ff01007387 */ /* 0x000fe80000100800 */
[----:B------:R-:W-:Y:S04]  /*0770*/  STL [R1+0xd8], RZ ;  /* 0x0000d8ff01007387 */ /* 0x000fe80000100800 */
[----:B------:R-:W-:Y:S04]  /*0780*/  STL [R1+0xdc], RZ ;  /* 0x0000dcff01007387 */ /* 0x000fe80000100800 */
[----:B------:R-:W-:Y:S01]  /*0790*/  STL [R1+0xf0], RZ ;  /* 0x0000f0ff01007387 */ /* 0x000fe20000100800 */
[----:B0-----:R-:W-:-:S03]  /*07a0*/  IMAD.MOV R9, RZ, RZ, -R7 ;  /* 0x000000ffff097224 */ /* 0x001fc600078e0a07 */
[----:B------:R-:W-:Y:S01]  /*07b0*/  STL [R1+0xf4], RZ ;  /* 0x0000f4ff01007387 */ /* 0x000fe20000100800 */
[----:B------:R-:W-:Y:S01]  /*07c0*/  IMAD.MOV.U32 R5, RZ, RZ, R9 ;  /* 0x000000ffff057224 */ /* 0x000fe200078e0009 */
[----:B------:R-:W-:Y:S02]  /*07d0*/  IABS R9, R11 ;  /* 0x0000000b00097213 */ /* 0x000fe40000000000 */
[----:B------:R-:W-:Y:S01]  /*07e0*/  STL [R1+0xf8], RZ ;  /* 0x0000f8ff01007387 */ /* 0x000fe20000100800 */
[----:B------:R-:W-:-:S03]  /*07f0*/  IMAD R5, R5, R10, RZ ;  /* 0x0000000a05057224 */ /* 0x000fc600078e02ff */
[----:B------:R-:W-:Y:S01]  /*0800*/  STL [R1+0xfc], RZ ;  /* 0x0000fcff01007387 */ /* 0x000fe20000100800 */
[----:B------:R-:W-:-:S03]  /*0810*/  IMAD.HI.U32 R6, R7, R5, R6 ;  /* 0x0000000507067227 */ /* 0x000fc600078e0006 */
[----:B------:R-:W-:Y:S01]  /*0820*/  STL [R1+0x100], RZ ;  /* 0x000100ff01007387 */ /* 0x000fe20000100800 */
[----:B------:R-:W-:Y:S02]  /*0830*/  IMAD.MOV R5, RZ, RZ, -R0 ;  /* 0x000000ffff057224 */ /* 0x000fe400078e0a00 */
[----:B------:R-:W-:Y:S01]  /*0840*/  IMAD.HI.U32 R0, R6, R9, RZ ;  /* 0x0000000906007227 */ /* 0x000fe200078e00ff */
[----:B------:R-:W-:Y:S01]  /*0850*/  STL [R1+0x104], RZ ;  /* 0x000104ff01007387 */ /* 0x000fe20000100800 */
[----:B------:R-:W-:Y:S02]  /*0860*/  CS2R R6, SRZ ;  /* 0x0000000000067805 */ /* 0x000fe4000001ff00 */
[----:B------:R-:W-:Y:S01]  /*0870*/  IMAD R5, R0, R5, R9 ;  /* 0x0000000500057224 */ /* 0x000fe200078e0209 */
[----:B------:R-:W-:Y:S01]  /*0880*/  STL [R1+0x108], RZ ;  /* 0x000108ff01007387 */ /* 0x000fe20000100800 */
[----:B------:R-:W-:-:S03]  /*0890*/  CS2R R8, SRZ ;  /* 0x0000000000087805 */ /* 0x000fc6000001ff00 */
[----:B------:R-:W-:Y:S01]  /*08a0*/  STL [R1+0x10c], RZ ;  /* 0x00010cff01007387 */ /* 0x000fe20000100800 */
[----:B------:R-:W-:-:S03]  /*08b0*/  ISETP.GT.U32.AND P1, PT, R10, R5, PT ;  /* 0x000000050a00720c */ /* 0x000fc60003f24070 */
[----:B------:R-:W-:Y:S04]  /*08c0*/  STL [R1+0x120], RZ ;  /* 0x000120ff01007387 */ /* 0x000fe80000100800 */
[----:B------:R-:W-:Y:S04]  /*08d0*/  STL [R1+0x124], RZ ;  /* 0x000124ff01007387 */ /* 0x000fe80000100800 */
[----:B------:R-:W-:Y:S02]  /*08e0*/  STL [R1+0x128], RZ ;  /* 0x000128ff01007387 */ /* 0x000fe40000100800 */
[----:B------:R-:W-:-:S02]  /*08f0*/  @!P1 IMAD.IADD R5, R5, 0x1, -R10 ;  /* 0x0000000105059824 */ /* 0x000fc400078e0a0a */
[----:B------:R-:W-:Y:S01]  /*0900*/  STL [R1+0x12c], RZ ;  /* 0x00012cff01007387 */ /* 0x000fe20000100800 */
[----:B------:R-:W-:Y:S01]  /*0910*/  @!P1 VIADD R0, R0, 0x1 ;  /* 0x0000000100009836 */ /* 0x000fe20000000000 */
[----:B------:R-:W-:Y:S02]  /*0920*/  ISETP.NE.AND P1, PT, R4, RZ, PT ;  /* 0x000000ff0400720c */ /* 0x000fe40003f25270 */
[----:B------:R-:W-:Y:S01]  /*0930*/  STL [R1+0x110], RZ ;  /* 0x000110ff01007387 */ /* 0x000fe20000100800 */
[----:B------:R-:W-:Y:S02]  /*0940*/  ISETP.GE.U32.AND P0, PT, R5, R10, PT ;  /* 0x0000000a0500720c */ /* 0x000fe40003f06070 */
[----:B------:R-:W-:Y:S01]  /*0950*/  LOP3.LUT R5, R11, R4, RZ, 0x3c, !PT ;  /* 0x000000040b057212 */ /* 0x000fe200078e3cff */
[----:B------:R-:W-:Y:S03]  /*0960*/  STL [R1+0x114], RZ ;  /* 0x000114ff01007387 */ /* 0x000fe60000100800 */
[----:B------:R-:W-:Y:S01]  /*0970*/  ISETP.GE.AND P2, PT, R5, RZ, PT ;  /* 0x000000ff0500720c */ /* 0x000fe20003f46270 */
[----:B------:R-:W-:Y:S04]  /*0980*/  STL [R1+0x118], RZ ;  /* 0x000118ff01007387 */ /* 0x000fe80000100800 */
[----:B------:R-:W-:Y:S02]  /*0990*/  STL [R1+0x11c], RZ ;  /* 0x00011cff01007387 */ /* 0x000fe40000100800 */
[----:B------:R-:W-:-:S02]  /*09a0*/  @P0 VIADD R0, R0, 0x1 ;  /* 0x0000000100000836 */ /* 0x000fc40000000000 */
[----:B------:R-:W-:Y:S04]  /*09b0*/  STL [R1+0x130], RZ ;  /* 0x000130ff01007387 */ /* 0x000fe80000100800 */
[----:B------:R-:W-:Y:S01]  /*09c0*/  STL [R1+0x134], RZ ;  /* 0x000134ff01007387 */ /* 0x000fe20000100800 */
[----:B------:R-:W-:Y:S01]  /*09d0*/  @!P2 IMAD.MOV R0, RZ, RZ, -R0 ;  /* 0x000000ffff00a224 */ /* 0x000fe200078e0a00 */
[----:B------:R-:W-:Y:S02]  /*09e0*/  @!P1 LOP3.LUT R0, RZ, R4, RZ, 0x33, !PT ;  /* 0x00000004ff009212 */ /* 0x000fe400078e33ff */
[----:B------:R-:W-:Y:S03]  /*09f0*/  STL [R1+0x138], RZ ;  /* 0x000138ff01007387 */ /* 0x000fe60000100800 */
[----:B------:R-:W-:Y:S01]  /*0a00*/  IMAD.MOV R5, RZ, RZ, -R0 ;  /* 0x000000ffff057224 */ /* 0x000fe200078e0a00 */
[----:B------:R-:W-:Y:S01]  /*0a10*/  STL [R1+0x13c], RZ ;  /* 0x00013cff01007387 */ /* 0x000fe20000100800 */
[----:B------:R-:W-:-:S02]  /*0a20*/  IMAD.SHL.U32 R29, R0, 0x80, RZ ;  /* 0x00000080001d7824 */ /* 0x000fc400078e00ff */
[----:B------:R-:W-:Y:S01]  /*0a30*/  IMAD R5, R4, R5, R11 ;  /* 0x0000000504057224 */ /* 0x000fe200078e020b */
[----:B------:R-:W-:Y:S01]  /*0a40*/  STL [R1+0x140], RZ ;  /* 0x000140ff01007387 */ /* 0x000fe20000100800 */
[----:B------:R-:W-:Y:S02]  /*0a50*/  CS2R R10, SRZ ;  /* 0x00000000000a7805 */ /* 0x000fe4000001ff00 */
[----:B------:R-:W-:Y:S01]  /*0a60*/  IMAD.IADD R28, R28, 0x1, R5 ;  /* 0x000000011c1c7824 */ /* 0x000fe200078e0205 */
[----:B------:R-:W-:Y:S01]  /*0a70*/  STL [R1+0x144], RZ ;  /* 0x000144ff01007387 */ /* 0x000fe20000100800 */
[----:B------:R-:W-:-:S03]  /*0a80*/  CS2R R4, SRZ ;  /* 0x0000000000047805 */ /* 0x000fc6000001ff00 */
[----:B------:R-:W-:Y:S04]  /*0a90*/  STL [R1+0x148], RZ ;  /* 0x000148ff01007387 */ /* 0x000fe80000100800 */
        /* <DEDUP_REMOVED lines=98> */
[----:B------:R-:W-:Y:S01]  /*10c0*/  STL [R1+0x6b4], RZ ;  /* 0x0006b4ff01007387 */ /* 0x000fe20000100800 */
[----:B------:R-:W0:Y:S03]  /*10d0*/  S2R R0, SR_TID.X ;  /* 0x0000000000007919 */ /* 0x000e260000002100 */
        /* <DEDUP_REMOVED lines=8> */
[----:B0-----:R-:W-:-:S03]  /*1160*/  LOP3.LUT R0, R0, 0x3f, RZ, 0xc0, !PT ;  /* 0x0000003f00007812 */ /* 0x001fc600078ec0ff */
[----:B------:R-:W-:Y:S02]  /*1170*/  STL [R1+0x6c8], RZ ;  /* 0x0006c8ff01007387 */ /* 0x000fe40000100800 */
[----:B------:R-:W-:Y:S02]  /*1180*/  IMAD R28, R28, 0x100, R0 ;  /* 0x000001001c1c7824 */ /* 0x000fe400078e0200 */
[----:B------:R-:W-:Y:S02]  /*1190*/  STL [R1+0x6cc], RZ ;  /* 0x0006ccff01007387 */ /* 0x000fe40000100800 */
[C---:B------:R-:W-:Y:S02]  /*11a0*/  VIADD R0, R28.reuse, 0x40 ;  /* 0x000000401c007836 */ /* 0x040fe40000000000 */
        /* <DEDUP_REMOVED lines=30> */
[----:B------:R-:W-:Y:S04]  /*1390*/  STL [R1+0xadc], R29 ;  /* 0x000adc1d01007387 */ /* 0x000fe80000100800 */
[----:B------:R-:W-:Y:S04]  /*13a0*/  STL [R1+0xae0], R28 ;  /* 0x000ae01c01007387 */ /* 0x000fe80000100800 */
        /* <DEDUP_REMOVED lines=14> */
[----:B------:R0:W-:Y:S02]  /*1490*/  STL [R1+0xaec], R0 ;  /* 0x000aec0001007387 */ /* 0x0001e40000100800 */
[----:B0-----:R-:W-:-:S02]  /*14a0*/  VIADD R0, R28, 0x80 ;  /* 0x000000801c007836 */ /* 0x001fc40000000000 */
[----:B------:R-:W-:-:S03]  /*14b0*/  VIADD R28, R28, 0xc0 ;  /* 0x000000c01c1c7836 */ /* 0x000fc60000000000 */
[----:B------:R0:W-:Y:S04]  /*14c0*/  STL [R1+0xae8], R0 ;  /* 0x000ae80001007387 */ /* 0x0001e80000100800 */
[----:B------:R1:W-:Y:S01]  /*14d0*/  STL [R1+0xae4], R28 ;  /* 0x000ae41c01007387 */ /* 0x0003e20000100800 */
[----:B0-----:R-:W0:Y:S02]  /*14e0*/  S2R R0, SR_TID.X ;  /* 0x0000000000007919 */ /* 0x001e240000002100 */
[----:B0-----:R-:W-:Y:S01]  /*14f0*/  LOP3.LUT R0, R0, 0x20, RZ, 0xc0, !PT ;  /* 0x0000002000007812 */ /* 0x001fe200078ec0ff */
[----:B-1-3--:R-:W-:Y:S06]  /*1500*/  BRA.U !UP0, `(.L_x_0) ;  /* 0x000002b5081c7547 */ /* 0x00afec000b800000 */
[----:B------:R-:W-:Y:S01]  /*1510*/  IABS R20, R3 ;  /* 0x0000000300147213 */ /* 0x000fe20000000000 */
[----:B------:R-:W-:Y:S01]  /*1520*/  IMAD.MOV.U32 R12, RZ, RZ, RZ ;  /* 0x000000ffff0c7224 */ /* 0x000fe200078e00ff */
[----:B------:R-:W-:Y:S01]  /*1530*/  LEA.HI R17, R0, R29, RZ, 0x1b ;  /* 0x0000001d00117211 */ /* 0x000fe200078fd8ff */
[----:B------:R0:W-:Y:S01]  /*1540*/  STL [R1+0x1208], R3 ;  /* 0x0012080301007387 */ /* 0x0001e20000100800 */
[----:B------:R-:W1:Y:S01]  /*1550*/  I2F.RP R5, R20 ;  /* 0x0000001400057306 */ /* 0x000e620000209400 */
[----:B------:R-:W2:Y:S02]  /*1560*/  LDCU UR6, c[0x0][0x3ac] ;  /* 0x00007580ff0677ac */ /* 0x000ea40008000800 */
[C---:B------:R-:W-:Y:S02]  /*1570*/  VIADD R4, R17.reuse, 0x7e ;  /* 0x0000007e11047836 */ /* 0x040fe40000000000 */
[C---:B------:R-:W-:Y:S01]  /*1580*/  VIADD R0, R17.reuse, 0x7c ;  /* 0x0000007c11007836 */ /* 0x040fe20000000000 */
[----:B------:R-:W3:Y:S01]  /*1590*/  LDCU.64 UR10, c[0x0][0x388] ;  /* 0x00007100ff0a77ac */ /* 0x000ee20008000a00 */
[C---:B------:R-:W-:Y:S01]  /*15a0*/  VIADD R10, R17.reuse, 0x76 ;  /* 0x00000076110a7836 */ /* 0x040fe20000000000 */
[----:B------:R-:W-:Y:S01]  /*15b0*/  IABS R6, R4 ;  /* 0x0000000400067213 */ /* 0x000fe20000000000 */
[C---:B------:R-:W-:Y:S01]  /*15c0*/  VIADD R14, R17.reuse, 0x7a ;  /* 0x0000007a110e7836 */ /* 0x040fe20000000000 */
[----:B------:R-:W-:Y:S01]  /*15d0*/  IABS R9, R0 ;  /* 0x0000000000097213 */ /* 0x000fe20000000000 */
[----:B------:R-:W-:Y:S01]  /*15e0*/  VIADD R16, R17, 0x72 ;  /* 0x0000007211107836 */ /* 0x000fe20000000000 */
[----:B------:R-:W-:Y:S01]  /*15f0*/  IABS R19, R10 ;  /* 0x0000000a00137213 */ /* 0x000fe20000000000 */
[----:B------:R-:W4:Y:S01]  /*1600*/  LDCU UR7, c[0x0][0x3b0] ;  /* 0x00007600ff0777ac */ /* 0x000f220008000800 */
[----:B------:R-:W-:Y:S01]  /*1610*/  IABS R11, R14 ;  /* 0x0000000e000b7213 */ /* 0x000fe20000000000 */
[----:B-1----:R-:W1:Y:S01]  /*1620*/  MUFU.RCP R5, R5 ;  /* 0x0000000500057308 */ /* 0x002e620000001000 */
[----:B------:R-:W-:Y:S01]  /*1630*/  ISETP.GE.AND P2, PT, R0, RZ, PT ;  /* 0x000000ff0000720c */ /* 0x000fe20003f46270 */
[----:B------:R-:W0:Y:S01]  /*1640*/  LDCU UR12, c[0x0][0x3a4] ;  /* 0x00007480ff0c77ac */ /* 0x000e220008000800 */
[----:B-1----:R-:W-:-:S06]  /*1650*/  VIADD R13, R5, 0xffffffe ;  /* 0x0ffffffe050d7836 */ /* 0x002fcc0000000000 */
[----:B------:R-:W1:Y:S02]  /*1660*/  F2I.FTZ.U32.TRUNC.NTZ R13, R13 ;  /* 0x0000000d000d7305 */ /* 0x000e64000021f000 */
[----:B-1----:R-:W-:-:S04]  /*1670*/  IMAD.MOV R7, RZ, RZ, -R13 ;  /* 0x000000ffff077224 */ /* 0x002fc800078e0a0d */
[----:B------:R-:W-:-:S04]  /*1680*/  IMAD R7, R7, R20, RZ ;  /* 0x0000001407077224 */ /* 0x000fc800078e02ff */
[----:B------:R-:W-:-:S04]  /*1690*/  IMAD.HI.U32 R12, R13, R7, R12 ;  /* 0x000000070d0c7227 */ /* 0x000fc800078e000c */
[----:B------:R-:W-:Y:S02]  /*16a0*/  IMAD.MOV.U32 R7, RZ, RZ, R6 ;  /* 0x000000ffff077224 */ /* 0x000fe400078e0006 */
[----:B------:R-:W-:-:S04]  /*16b0*/  IMAD.HI.U32 R6, R12, R9, RZ ;  /* 0x000000090c067227 */ /* 0x000fc800078e00ff */
[----:B------:R-:W-:Y:S02]  /*16c0*/  IMAD.MOV R6, RZ, RZ, -R6 ;  /* 0x000000ffff067224 */ /* 0x000fe400078e0a06 */
[----:B------:R-:W-:-:S04]  /*16d0*/  IMAD.HI.U32 R5, R12, R7, RZ ;  /* 0x000000070c057227 */ /* 0x000fc800078e00ff */
[C---:B------:R-:W-:Y:S02]  /*16e0*/  IMAD R6, R20.reuse, R6, R9 ;  /* 0x0000000614067224 */ /* 0x040fe400078e0209 */
[----:B------:R-:W-:Y:S02]  /*16f0*/  VIADD R13, R17, 0x78 ;  /* 0x00000078110d7836 */ /* 0x000fe40000000000 */
[----:B------:R-:W-:Y:S01]  /*1700*/  IMAD.MOV R5, RZ, RZ, -R5 ;  /* 0x000000ffff057224 */ /* 0x000fe200078e0a05 */
[----:B------:R-:W-:Y:S01]  /*1710*/  ISETP.GT.U32.AND P1, PT, R20, R6, PT ;  /* 0x000000061400720c */ /* 0x000fe20003f24070 */
[----:B------:R-:W-:Y:S01]  /*1720*/  IMAD.HI.U32 R9, R12, R19, RZ ;  /* 0x000000130c097227 */ /* 0x000fe200078e00ff */
[----:B------:R-:W-:-:S03]  /*1730*/  IABS R21, R13 ;  /* 0x0000000d00157213 */ /* 0x000fc60000000000 */
[----:B------:R-:W-:Y:S02]  /*1740*/  IMAD R5, R20, R5, R7 ;  /* 0x0000000514057224 */ /* 0x000fe400078e0207 */
[----:B------:R-:W-:-:S03]  /*1750*/  IMAD.HI.U32 R8, R12, R21, RZ ;  /* 0x000000150c087227 */ /* 0x000fc600078e00ff */
[----:B------:R-:W-:Y:S01]  /*1760*/  ISETP.GT.U32.AND P0, PT, R20, R5, PT ;  /* 0x000000051400720c */ /* 0x000fe20003f04070 */
[----:B------:R-:W-:Y:S02]  /*1770*/  IMAD.MOV R8, RZ, RZ, -R8 ;  /* 0x000000ffff087224 */ /* 0x000fe400078e0a08 */
[----:B------:R-:W-:Y:S01]  /*1780*/  @!P1 IMAD.IADD R6, R6, 0x1, -R20 ;  /* 0x0000000106069824 */ /* 0x000fe200078e0a14 */
[----:B------:R-:W-:Y:S01]  /*1790*/  ISETP.GE.AND P1, PT, R14, RZ, PT ;  /* 0x000000ff0e00720c */ /* 0x000fe20003f26270 */
[----:B------:R-:W-:-:S03]  /*17a0*/  IMAD.HI.U32 R7, R12, R11, RZ ;  /* 0x0000000b0c077227 */ /* 0x000fc600078e00ff */
[C---:B------:R-:W-:Y:S01]  /*17b0*/  ISETP.GT.U32.AND P6, PT, R20.reuse, R6, PT ;  /* 0x000000061400720c */ /* 0x040fe20003fc4070 */
[----:B------:R-:W-:Y:S02]  /*17c0*/  IMAD.MOV R9, RZ, RZ, -R9 ;  /* 0x000000ffff097224 */ /* 0x000fe400078e0a09 */
[C---:B------:R-:W-:Y:S02]  /*17d0*/  IMAD R21, R20.reuse, R8, R21 ;  /* 0x0000000814157224 */ /* 0x040fe400078e0215 */
[----:B------:R-:W-:Y:S02]  /*17e0*/  IMAD.MOV R7, RZ, RZ, -R7 ;  /* 0x000000ffff077224 */ /* 0x000fe400078e0a07 */
[C---:B------:R-:W-:Y:S01]  /*17f0*/  IMAD R19, R20.reuse, R9, R19 ;  /* 0x0000000914137224 */ /* 0x040fe200078e0213 */
[----:B------:R-:W-:Y:S01]  /*1800*/  ISETP.GT.U32.AND P4, PT, R20, R21, PT ;  /* 0x000000151400720c */ /* 0x000fe20003f84070 */
[--C-:B------:R-:W-:Y:S01]  /*1810*/  @!P0 IMAD.IADD R5, R5, 0x1, -R20.reuse ;  /* 0x0000000105058824 */ /* 0x100fe200078e0a14 */
[----:B------:R-:W-:Y:S01]  /*1820*/  ISETP.GE.AND P0, PT, R4, RZ, PT ;  /* 0x000000ff0400720c */ /* 0x000fe20003f06270 */
[----:B------:R-:W-:Y:S01]  /*1830*/  IMAD R4, R20, R7, R11 ;  /* 0x0000000714047224 */ /* 0x000fe200078e020b */
[----:B------:R-:W-:Y:S01]  /*1840*/  IABS R9, R16 ;  /* 0x0000001000097213 */ /* 0x000fe20000000000 */
[----:B------:R-:W-:Y:S01]  /*1850*/  @!P6 IMAD.IADD R6, R6, 0x1, -R20 ;  /* 0x000000010606e824 */ /* 0x000fe200078e0a14 */
[C---:B------:R-:W-:Y:S01]  /*1860*/  ISETP.GT.U32.AND P6, PT, R20.reuse, R19, PT ;  /* 0x000000131400720c */ /* 0x040fe20003fc4070 */
[C---:B------:R-:W-:Y:S01]  /*1870*/  VIADD R11, R17.reuse, 0x74 ;  /* 0x00000074110b7836 */ /* 0x040fe20000000000 */
[C---:B------:R-:W-:Y:S01]  /*1880*/  ISETP.GT.U32.AND P5, PT, R20.reuse, R4, PT ;  /* 0x000000041400720c */ /* 0x040fe20003fa4070 */
[----:B------:R-:W-:Y:S01]  /*1890*/  VIADD R8, R17, 0x70 ;  /* 0x0000007011087836 */ /* 0x000fe20000000000 */
[----:B------:R-:W-:Y:S01]  /*18a0*/  ISETP.GT.U32.AND P3, PT, R20, R5, PT ;  /* 0x000000051400720c */ /* 0x000fe20003f64070 */
[----:B------:R-:W-:Y:S01]  /*18b0*/  @!P2 IMAD.MOV R6, RZ, RZ, -R6 ;  /* 0x000000ffff06a224 */ /* 0x000fe200078e0a06 */
[----:B------:R-:W-:Y:S01]  /*18c0*/  IABS R15, R11 ;  /* 0x0000000b000f7213 */ /* 0x000fe20000000000 */
[----:B------:R-:W-:-:S04]  /*18d0*/  @!P4 IMAD.IADD R21, R21, 0x1, -R20 ;  /* 0x000000011515c824 */ /* 0x000fc800078e0a14 */
[----:B------:R-:W-:-:S04]  /*18e0*/  IMAD.HI.U32 R0, R12, R15, RZ ;  /* 0x0000000f0c007227 */ /* 0x000fc800078e00ff */
[----:B------:R-:W-:Y:S01]  /*18f0*/  @!P6 IMAD.IADD R19, R19, 0x1, -R20 ;  /* 0x000000011313e824 */ /* 0x000fe200078e0a14 */
[----:B------:R-:W-:Y:S01]  /*1900*/  ISETP.GT.U32.AND P6, PT, R20, R21, PT ;  /* 0x000000151400720c */ /* 0x000fe20003fc4070 */
[----:B------:R-:W-:Y:S02]  /*1910*/  IMAD.MOV R7, RZ, RZ, -R0 ;  /* 0x000000ffff077224 */ /* 0x000fe400078e0a00 */
[----:B------:R-:W-:-:S04]  /*1920*/  IMAD.HI.U32 R0, R12, R9, RZ ;  /* 0x000000090c007227 */ /* 0x000fc800078e00ff */
[----:B------:R-:W-:Y:S01]  /*1930*/  @!P5 IMAD.IADD R4, R4, 0x1, -R20 ;  /* 0x000000010404d824 */ /* 0x000fe200078e0a14 */
[----:B------:R-:W-:Y:S01]  /*1940*/  ISETP.GE.AND P5, PT, R10, RZ, PT ;  /* 0x000000ff0a00720c */ /* 0x000fe20003fa6270 */
[----:B------:R-:W-:Y:S02]  /*1950*/  IMAD.MOV R0, RZ, RZ, -R0 ;  /* 0x000000ffff007224 */ /* 0x000fe400078e0a00 */
[C---:B------:R-:W-:Y:S01]  /*1960*/  IMAD R15, R20.reuse, R7, R15 ;  /* 0x00000007140f7224 */ /* 0x040fe200078e020f */
[C---:B------:R-:W-:Y:S01]  /*1970*/  ISETP.GT.U32.AND P4, PT, R20.reuse, R4, PT ;  /* 0x000000041400720c */ /* 0x040fe20003f84070 */
[C---:B------:R-:W-:Y:S01]  /*1980*/  IMAD R9, R20.reuse, R0, R9 ;  /* 0x0000000014097224 */ /* 0x040fe200078e0209 */
[----:B------:R-:W-:Y:S01]  /*1990*/  IABS R7, R8 ;  /* 0x0000000800077213 */ /* 0x000fe20000000000 */
[----:B------:R-:W-:Y:S02]  /*19a0*/  @!P6 IMAD.IADD R21, R21, 0x1, -R20 ;  /* 0x000000011515e824 */ /* 0x000fe400078e0a14 */
[----:B------:R-:W-:Y:S01]  /*19b0*/  VIADD R10, R17, 0x6e ;  /* 0x0000006e110a7836 */ /* 0x000fe20000000000 */
[----:B------:R-:W-:Y:S01]  /*19c0*/  ISETP.GT.U32.AND P6, PT, R20, R9, PT ;  /* 0x000000091400720c */ /* 0x000fe20003fc4070 */
[----:B------:R-:W-:-:S04]  /*19d0*/  IMAD.HI.U32 R14, R12, R7, RZ ;  /* 0x000000070c0e7227 */ /* 0x000fc800078e00ff */
[--C-:B------:R-:W-:Y:S01]  /*19e0*/  @!P3 IMAD.IADD R5, R5, 0x1, -R20.reuse ;  /* 0x000000010505b824 */ /* 0x100fe200078e0a14 */
[----:B------:R-:W-:Y:S01]  /*19f0*/  ISETP.GE.AND P3, PT, R13, RZ, PT ;  /* 0x000000ff0d00720c */ /* 0x000fe20003f66270 */
[----:B------:R-:W-:Y:S01]  /*1a00*/  @!P4 IMAD.IADD R4, R4, 0x1, -R20 ;  /* 0x000000010404c824 */ /* 0x000fe200078e0a14 */
[C---:B------:R-:W-:Y:S01]  /*1a10*/  ISETP.GT.U32.AND P4, PT, R20.reuse, R15, PT ;  /* 0x0000000f1400720c */ /* 0x040fe20003f84070 */
[----:B------:R-:W-:Y:S01]  /*1a20*/  IMAD.MOV R18, RZ, RZ, -R14 ;  /* 0x000000ffff127224 */ /* 0x000fe200078e0a0e */
[----:B------:R-:W-:Y:S01]  /*1a30*/  IABS R13, R10 ;  /* 0x0000000a000d7213 */ /* 0x000fe20000000000 */
[----:B------:R-:W-:Y:S01]  /*1a40*/  @!P0 IMAD.MOV R5, RZ, RZ, -R5 ;  /* 0x000000ffff058224 */ /* 0x000fe200078e0a05 */
[C---:B------:R-:W-:Y:S01]  /*1a50*/  ISETP.GT.U32.AND P0, PT, R20.reuse, R19, PT ;  /* 0x000000131400720c */ /* 0x040fe20003f04070 */
[----:B------:R-:W-:Y:S02]  /*1a60*/  @!P6 IMAD.IADD R9, R9, 0x1, -R20 ;  /* 0x000000010909e824 */ /* 0x000fe400078e0a14 */
[----:B------:R-:W-:Y:S01]  /*1a70*/  IMAD R7, R20, R18, R7 ;  /* 0x0000001214077224 */ /* 0x000fe200078e0207 */
[----:B------:R-:W-:Y:S01]  /*1a80*/  STL [R1+0x1200], R5 ;  /* 0x0012000501007387 */ /* 0x000fe20000100800 */
[----:B------:R-:W-:Y:S01]  /*1a90*/  IMAD.HI.U32 R14, R12, R13, RZ ;  /* 0x0000000d0c0e7227 */ /* 0x000fe200078e00ff */
[----:B------:R-:W-:-:S02]  /*1aa0*/  ISETP.GT.U32.AND P6, PT, R20, R9, PT ;  /* 0x000000091400720c */ /* 0x000fc40003fc4070 */
[----:B------:R-:W-:Y:S01]  /*1ab0*/  STL [R1+0x1204], R6 ;  /* 0x0012040601007387 */ /* 0x000fe20000100800 */
[----:B------:R-:W-:Y:S01]  /*1ac0*/  @!P4 IMAD.IADD R15, R15, 0x1, -R20 ;  /* 0x000000010f0fc824 */ /* 0x000fe200078e0a14 */
[----:B------:R-:W-:Y:S01]  /*1ad0*/  ISETP.GE.AND P4, PT, R16, RZ, PT ;  /* 0x000000ff1000720c */ /* 0x000fe20003f86270 */
[----:B------:R-:W-:Y:S01]  /*1ae0*/  @!P1 IMAD.MOV R4, RZ, RZ, -R4 ;  /* 0x000000ffff049224 */ /* 0x000fe200078e0a04 */
[C---:B------:R-:W-:Y:S01]  /*1af0*/  ISETP.GT.U32.AND P1, PT, R20.reuse, R7, PT ;  /* 0x000000071400720c */ /* 0x040fe20003f24070 */
[----:B------:R-:W-:Y:S01]  /*1b00*/  IMAD.MOV R14, RZ, RZ, -R14 ;  /* 0x000000ffff0e7224 */ /* 0x000fe200078e0a0e */
[C---:B------:R-:W-:Y:S01]  /*1b10*/  ISETP.GT.U32.AND P2, PT, R20.reuse, R15, PT ;  /* 0x0000000f1400720c */ /* 0x040fe20003f44070 */
[----:B------:R-:W-:Y:S01]  /*1b20*/  VIADD R0, R17, 0x6c ;  /* 0x0000006c11007836 */ /* 0x000fe20000000000 */
[----:B------:R1:W-:Y:S01]  /*1b30*/  STL [R1+0x120c], R4 ;  /* 0x00120c0401007387 */ /* 0x0003e20000100800 */
[----:B------:R-:W-:Y:S02]  /*1b40*/  IMAD R13, R20, R14, R13 ;  /* 0x0000000e140d7224 */ /* 0x000fe400078e020d */
[----:B------:R-:W-:-:S02]  /*1b50*/  @!P6 IMAD.IADD R9, R9, 0x1, -R20 ;  /* 0x000000010909e824 */ /* 0x000fc400078e0a14 */
[--C-:B------:R-:W-:Y:S01]  /*1b60*/  @!P0 IMAD.IADD R19, R19, 0x1, -R20.reuse ;  /* 0x0000000113138824 */ /* 0x100fe200078e0a14 */
[C---:B------:R-:W-:Y:S01]  /*1b70*/  ISETP.GT.U32.AND P6, PT, R20.reuse, R13, PT ;  /* 0x0000000d1400720c */ /* 0x040fe20003fc4070 */
[----:B------:R-:W-:Y:S01]  /*1b80*/  IMAD.MOV.U32 R22, RZ, RZ, R21 ;  /* 0x000000ffff167224 */ /* 0x000fe200078e0015 */
[----:B------:R-:W-:Y:S01]  /*1b90*/  ISETP.GE.AND P0, PT, R11, RZ, PT ;  /* 0x000000ff0b00720c */ /* 0x000fe20003f06270 */
[--C-:B------:R-:W-:Y:S01]  /*1ba0*/  @!P1 IMAD.IADD R7, R7, 0x1, -R20.reuse ;  /* 0x0000000107079824 */ /* 0x100fe200078e0a14 */
[----:B------:R-:W-:Y:S01]  /*1bb0*/  IABS R11, R0 ;  /* 0x00000000000b7213 */ /* 0x000fe20000000000 */
[----:B0-----:R-:W-:Y:S02]  /*1bc0*/  IMAD.MOV.U32 R3, RZ, RZ, R19 ;  /* 0x000000ffff037224 */ /* 0x001fe400078e0013 */
[----:B------:R-:W-:Y:S01]  /*1bd0*/  @!P2 IMAD.IADD R15, R15, 0x1, -R20 ;  /* 0x000000010f0fa824 */ /* 0x000fe200078e0a14 */
[----:B------:R-:W-:Y:S01]  /*1be0*/  ISETP.GT.U32.AND P1, PT, R20, R7, PT ;  /* 0x000000071400720c */ /* 0x000fe20003f24070 */
[----:B------:R-:W-:Y:S01]  /*1bf0*/  @!P3 IMAD.MOV R22, RZ, RZ, -R22 ;  /* 0x000000ffff16b224 */ /* 0x000fe200078e0a16 */
[----:B------:R-:W-:Y:S01]  /*1c00*/  ISETP.GE.AND P3, PT, R8, RZ, PT ;  /* 0x000000ff0800720c */ /* 0x000fe20003f66270 */
[----:B------:R-:W-:Y:S01]  /*1c10*/  @!P5 IMAD.MOV R3, RZ, RZ, -R3 ;  /* 0x000000ffff03d224 */ /* 0x000fe200078e0a03 */
[----:B------:R-:W-:Y:S01]  /*1c20*/  ISETP.GE.AND P5, PT, R10, RZ, PT ;  /* 0x000000ff0a00720c */ /* 0x000fe20003fa6270 */
[----:B------:R-:W-:Y:S01]  /*1c30*/  IMAD.HI.U32 R8, R12, R11, RZ ;  /* 0x0000000b0c087227 */ /* 0x000fe200078e00ff */
[----:B------:R-:W-:Y:S01]  /*1c40*/  STL [R1+0x5c], R22 ;  /* 0x00005c1601007387 */ /* 0x000fe20000100800 */
[----:B------:R-:W-:-:S02]  /*1c50*/  ISETP.GE.AND P2, PT, R0, RZ, PT ;  /* 0x000000ff0000720c */ /* 0x000fc40003f46270 */
[----:B------:R-:W-:Y:S01]  /*1c60*/  VIADD R10, R17, 0x6a ;  /* 0x0000006a110a7836 */ /* 0x000fe20000000000 */
[----:B------:R0:W-:Y:S01]  /*1c70*/  STL [R1+0x60], R3 ;  /* 0x0000600301007387 */ /* 0x0001e20000100800 */
[----:B-1----:R-:W-:Y:S02]  /*1c80*/  IMAD.MOV.U32 R4, RZ, RZ, R15 ;  /* 0x000000ffff047224 */ /* 0x002fe400078e000f */
[----:B------:R-:W-:Y:S01]  /*1c90*/  @!P6 IMAD.IADD R13, R13, 0x1, -R20 ;  /* 0x000000010d0de824 */ /* 0x000fe200078e0a14 */
[----:B------:R-:W-:Y:S01]  /*1ca0*/  IABS R0, R10 ;  /* 0x0000000a00007213 */ /* 0x000fe20000000000 */
[----:B------:R-:W-:Y:S02]  /*1cb0*/  IMAD.MOV R8, RZ, RZ, -R8 ;  /* 0x000000ffff087224 */ /* 0x000fe400078e0a08 */
[----:B------:R-:W-:Y:S01]  /*1cc0*/  @!P0 IMAD.MOV R4, RZ, RZ, -R4 ;  /* 0x000000ffff048224 */ /* 0x000fe200078e0a04 */
[----:B------:R-:W-:Y:S01]  /*1cd0*/  ISETP.GE.AND P0, PT, R10, RZ, PT ;  /* 0x000000ff0a00720c */ /* 0x000fe20003f06270 */
[----:B------:R-:W-:Y:S01]  /*1ce0*/  VIADD R10, R17, 0x68 ;  /* 0x00000068110a7836 */ /* 0x000fe20000000000 */
[C---:B------:R-:W-:Y:S01]  /*1cf0*/  ISETP.GT.U32.AND P6, PT, R20.reuse, R13, PT ;  /* 0x0000000d1400720c */ /* 0x040fe20003fc4070 */
[----:B0-----:R-:W-:Y:S01]  /*1d00*/  IMAD.MOV.U32 R3, RZ, RZ, R9 ;  /* 0x000000ffff037224 */ /* 0x001fe200078e0009 */
[----:B------:R-:W-:Y:S01]  /*1d10*/  STL [R1+0x68], R4 ;  /* 0x0000680401007387 */ /* 0x000fe20000100800 */
[----:B------:R-:W-:Y:S01]  /*1d20*/  IMAD R11, R20, R8, R11 ;  /* 0x00000008140b7224 */ /* 0x000fe200078e020b */
[----:B------:R-:W-:Y:S01]  /*1d30*/  IABS R9, R10 ;  /* 0x0000000a00097213 */ /* 0x000fe20000000000 */
[----:B------:R-:W-:-:S02]  /*1d40*/  @!P4 IMAD.MOV R3, RZ, RZ, -R3 ;  /* 0x000000ffff03c224 */ /* 0x000fc400078e0a03 */
[----:B------:R-:W-:Y:S01]  /*1d50*/  @!P1 IMAD.IADD R7, R7, 0x1, -R20 ;  /* 0x0000000107079824 */ /* 0x000fe200078e0a14 */
[----:B------:R-:W-:Y:S01]  /*1d60*/  ISETP.GT.U32.AND P4, PT, R20, R11, PT ;  /* 0x0000000b1400720c */ /* 0x000fe20003f84070 */
[----:B------:R-:W-:Y:S01]  /*1d70*/  IMAD.MOV.U32 R15, RZ, RZ, R0 ;  /* 0x000000ffff0f7224 */ /* 0x000fe200078e0000 */
[----:B------:R0:W-:Y:S01]  /*1d80*/  STL [R1+0xa4], R3 ;  /* 0x0000a40301007387 */ /* 0x0001e20000100800 */
[----:B------:R-:W-:Y:S01]  /*1d90*/  ISETP.GE.AND P1, PT, R10, RZ, PT ;  /* 0x000000ff0a00720c */ /* 0x000fe20003f26270 */
[----:B------:R-:W-:-:S04]  /*1da0*/  IMAD.HI.U32 R10, R12, R9, RZ ;  /* 0x000000090c0a7227 */ /* 0x000fc800078e00ff */
[----:B------:R-:W-:-:S04]  /*1db0*/  IMAD.HI.U32 R8, R12, R15, RZ ;  /* 0x0000000f0c087227 */ /* 0x000fc800078e00ff */
[----:B0-----:R-:W-:Y:S02]  /*1dc0*/  IMAD.MOV.U32 R3, RZ, RZ, R7 ;  /* 0x000000ffff037224 */ /* 0x001fe400078e0007 */
[----:B------:R-:W-:Y:S02]  /*1dd0*/  IMAD.MOV R10, RZ, RZ, -R10 ;  /* 0x000000ffff0a7224 */ /* 0x000fe400078e0a0a */
[----:B------:R-:W-:Y:S02]  /*1de0*/  @!P3 IMAD.MOV R3, RZ, RZ, -R3 ;  /* 0x000000ffff03b224 */ /* 0x000fe400078e0a03 */
[----:B------:R-:W-:Y:S02]  /*1df0*/  @!P6 IMAD.IADD R13, R13, 0x1, -R20 ;  /* 0x000000010d0de824 */ /* 0x000fe400078e0a14 */
[----:B------:R-:W-:Y:S01]  /*1e00*/  IMAD.MOV R8, RZ, RZ, -R8 ;  /* 0x000000ffff087224 */ /* 0x000fe200078e0a08 */
[----:B------:R0:W-:Y:S01]  /*1e10*/  STL [R1+0xc0], R3 ;  /* 0x0000c00301007387 */ /* 0x0001e20000100800 */
[----:B------:R-:W-:-:S02]  /*1e20*/  IMAD R9, R20, R10, R9 ;  /* 0x0000000a14097224 */ /* 0x000fc400078e0209 */
[----:B------:R-:W-:Y:S02]  /*1e30*/  VIADD R0, R17, 0x66 ;  /* 0x0000006611007836 */ /* 0x000fe40000000000 */
[----:B------:R-:W-:Y:S02]  /*1e40*/  @!P4 IMAD.IADD R11, R11, 0x1, -R20 ;  /* 0x000000010b0bc824 */ /* 0x000fe400078e0a14 */
[C---:B------:R-:W-:Y:S01]  /*1e50*/  IMAD R18, R20.reuse, R8, R15 ;  /* 0x0000000814127224 */ /* 0x040fe200078e020f */
[----:B------:R-:W-:Y:S01]  /*1e60*/  IABS R14, R0 ;  /* 0x00000000000e7213 */ /* 0x000fe20000000000 */
[----:B------:R-:W-:Y:S01]  /*1e70*/  VIADD R10, R17, 0x62 ;  /* 0x00000062110a7836 */ /* 0x000fe20000000000 */
[C---:B------:R-:W-:Y:S01]  /*1e80*/  ISETP.GT.U32.AND P4, PT, R20.reuse, R11, PT ;  /* 0x0000000b1400720c */ /* 0x040fe20003f84070 */
[----:B0-----:R-:W-:Y:S01]  /*1e90*/  IMAD.MOV.U32 R3, RZ, RZ, R13 ;  /* 0x000000ffff037224 */ /* 0x001fe200078e000d */
[----:B------:R-:W-:Y:S01]  /*1ea0*/  ISETP.GT.U32.AND P3, PT, R20, R18, PT ;  /* 0x000000121400720c */ /* 0x000fe20003f64070 */
[----:B------:R-:W-:Y:S01]  /*1eb0*/  IMAD.MOV.U32 R7, RZ, RZ, R14 ;  /* 0x000000ffff077224 */ /* 0x000fe200078e000e */
[----:B------:R-:W-:Y:S01]  /*1ec0*/  ISETP.GE.AND P6, PT, R0, RZ, PT ;  /* 0x000000ff0000720c */ /* 0x000fe20003fc6270 */
[----:B------:R-:W-:Y:S01]  /*1ed0*/  @!P5 IMAD.MOV R3, RZ, RZ, -R3 ;  /* 0x000000ffff03d224 */ /* 0x000fe200078e0a03 */
[----:B------:R-:W-:Y:S01]  /*1ee0*/  ISETP.GT.U32.AND P5, PT, R20, R9, PT ;  /* 0x000000091400720c */ /* 0x000fe20003fa4070 */
[----:B------:R-:W-:Y:S01]  /*1ef0*/  IMAD.HI.U32 R0, R12, R7, RZ ;  /* 0x000000070c007227 */ /* 0x000fe200078e00ff */
[----:B------:R-:W-:-:S02]  /*1f00*/  IABS R13, R10 ;  /* 0x0000000a000d7213 */ /* 0x000fc40000000000 */
[----:B------:R0:W-:Y:S01]  /*1f10*/  STL [R1+0xc8], R3 ;  /* 0x0000c80301007387 */ /* 0x0001e20000100800 */
[----:B------:R-:W-:Y:S02]  /*1f20*/  VIADD R8, R17, 0x64 ;  /* 0x0000006411087836 */ /* 0x000fe40000000000 */
[----:B------:R-:W-:Y:S02]  /*1f30*/  IMAD.MOV R0, RZ, RZ, -R0 ;  /* 0x000000ffff007224 */ /* 0x000fe400078e0a00 */
[--C-:B------:R-:W-:Y:S01]  /*1f40*/  @!P4 IMAD.IADD R11, R11, 0x1, -R20.reuse ;  /* 0x000000010b0bc824 */ /* 0x100fe200078e0a14 */
[----:B------:R-:W-:Y:S01]  /*1f50*/  IABS R14, R8 ;  /* 0x00000008000e7213 */ /* 0x000fe20000000000 */
[--C-:B------:R-:W-:Y:S01]  /*1f60*/  @!P3 IMAD.IADD R18, R18, 0x1, -R20.reuse ;  /* 0x000000011212b824 */ /* 0x100fe200078e0a14 */
[----:B------:R-:W-:Y:S01]  /*1f70*/  ISETP.GE.AND P4, PT, R8, RZ, PT ;  /* 0x000000ff0800720c */ /* 0x000fe20003f86270 */
[----:B------:R-:W-:Y:S02]  /*1f80*/  @!P5 IMAD.IADD R9, R9, 0x1, -R20 ;  /* 0x000000010909d824 */ /* 0x000fe400078e0a14 */
[C---:B------:R-:W-:Y:S01]  /*1f90*/  IMAD R16, R20.reuse, R0, R7 ;  /* 0x0000000014107224 */ /* 0x040fe200078e0207 */
[C---:B------:R-:W-:Y:S01]  /*1fa0*/  ISETP.GT.U32.AND P3, PT, R20.reuse, R18, PT ;  /* 0x000000121400720c */ /* 0x040fe20003f64070 */
[----:B0-----:R-:W-:Y:S01]  /*1fb0*/  IMAD.MOV.U32 R3, RZ, RZ, R11 ;  /* 0x000000ffff037224 */ /* 0x001fe200078e000b */
[----:B------:R-:W-:Y:S01]  /*1fc0*/  ISETP.GT.U32.AND P5, PT, R20, R9, PT ;  /* 0x000000091400720c */ /* 0x000fe20003fa4070 */
[----:B------:R-:W-:-:S04]  /*1fd0*/  IMAD.HI.U32 R11, R12, R13, RZ ;  /* 0x0000000d0c0b7227 */ /* 0x000fc800078e00ff */
[----:B------:R-:W-:Y:S01]  /*1fe0*/  @!P2 IMAD.MOV R3, RZ, RZ, -R3 ;  /* 0x000000ffff03a224 */ /* 0x000fe200078e0a03 */
[----:B------:R-:W-:Y:S01]  /*1ff0*/  ISETP.GT.U32.AND P2, PT, R20, R16, PT ;  /* 0x000000101400720c */ /* 0x000fe20003f44070 */
[----:B------:R-:W-:-:S03]  /*2000*/  IMAD.HI.U32 R7, R12, R14, RZ ;  /* 0x0000000e0c077227 */ /* 0x000fc600078e00ff */
[----:B------:R0:W-:Y:S01]  /*2010*/  STL [R1+0xd0], R3 ;  /* 0x0000d00301007387 */ /* 0x0001e20000100800 */
[----:B------:R-:W-:Y:S02]  /*2020*/  IMAD.MOV R11, RZ, RZ, -R11 ;  /* 0x000000ffff0b7224 */ /* 0x000fe400078e0a0b */
[----:B------:R-:W-:Y:S02]  /*2030*/  IMAD.MOV R7, RZ, RZ, -R7 ;  /* 0x000000ffff077224 */ /* 0x000fe400078e0a07 */
[C---:B------:R-:W-:Y:S02]  /*2040*/  IMAD R13, R20.reuse, R11, R13 ;  /* 0x0000000b140d7224 */ /* 0x040fe400078e020d */
[C---:B------:R-:W-:Y:S02]  /*2050*/  IMAD R14, R20.reuse, R7, R14 ;  /* 0x00000007140e7224 */ /* 0x040fe400078e020e */
[----:B------:R-:W-:Y:S01]  /*2060*/  @!P5 IMAD.IADD R9, R9, 0x1, -R20 ;  /* 0x000000010909d824 */ /* 0x000fe200078e0a14 */
[----:B------:R-:W-:Y:S01]  /*2070*/  ISETP.GT.U32.AND P5, PT, R20, R13, PT ;  /* 0x0000000d1400720c */ /* 0x000fe20003fa4070 */
[----:B------:R-:W-:-:S02]  /*2080*/  VIADD R0, R17, 0x60 ;  /* 0x0000006011007836 */ /* 0x000fc40000000000 */
[--C-:B------:R-:W-:Y:S01]  /*2090*/  @!P3 IMAD.IADD R18, R18, 0x1, -R20.reuse ;  /* 0x000000011212b824 */ /* 0x100fe200078e0a14 */
[----:B------:R-:W-:Y:S01]  /*20a0*/  ISETP.GT.U32.AND P3, PT, R20, R14, PT ;  /* 0x0000000e1400720c */ /* 0x000fe20003f64070 */
[----:B------:R-:W-:Y:S01]  /*20b0*/  @!P2 IMAD.IADD R16, R16, 0x1, -R20 ;  /* 0x000000011010a824 */ /* 0x000fe200078e0a14 */
[----:B------:R-:W-:Y:S01]  /*20c0*/  IABS R19, R0 ;  /* 0x0000000000137213 */ /* 0x000fe20000000000 */
[----:B------:R-:W-:Y:S02]  /*20d0*/  VIADD R8, R17, 0x5e ;  /* 0x0000005e11087836 */ /* 0x000fe40000000000 */
[----:B0-----:R-:W-:Y:S01]  /*20e0*/  IMAD.MOV.U32 R3, RZ, RZ, R18 ;  /* 0x000000ffff037224 */ /* 0x001fe200078e0012 */
[----:B------:R-:W-:Y:S01]  /*20f0*/  ISETP.GT.U32.AND P2, PT, R20, R16, PT ;  /* 0x000000101400720c */ /* 0x000fe20003f44070 */
[----:B------:R-:W-:Y:S01]  /*2100*/  IMAD.HI.U32 R21, R12, R19, RZ ;  /* 0x000000130c157227 */ /* 0x000fe200078e00ff */
[----:B------:R-:W-:-:S03]  /*2110*/  IABS R15, R8 ;  /* 0x00000008000f7213 */ /* 0x000fc60000000000 */
[--C-:B------:R-:W-:Y:S02]  /*2120*/  @!P5 IMAD.IADD R13, R13, 0x1, -R20.reuse ;  /* 0x000000010d0dd824 */ /* 0x100fe400078e0a14 */
[----:B------:R-:W-:Y:S02]  /*2130*/  IMAD.MOV R21, RZ, RZ, -R21 ;  /* 0x000000ffff157224 */ /* 0x000fe400078e0a15 */
[----:B------:R-:W-:Y:S01]  /*2140*/  @!P0 IMAD.MOV R3, RZ, RZ, -R3 ;  /* 0x000000ffff038224 */ /* 0x000fe200078e0a03 */
[----:B------:R-:W-:Y:S01]  /*2150*/  ISETP.GT.U32.AND P5, PT, R20, R13, PT ;  /* 0x0000000d1400720c */ /* 0x000fe20003fa4070 */
[----:B------:R-:W-:Y:S01]  /*2160*/  @!P3 IMAD.IADD R14, R14, 0x1, -R20 ;  /* 0x000000010e0eb824 */ /* 0x000fe200078e0a14 */
[----:B------:R-:W-:Y:S01]  /*2170*/  ISETP.GE.AND P3, PT, R10, RZ, PT ;  /* 0x000000ff0a00720c */ /* 0x000fe20003f66270 */
[C---:B------:R-:W-:Y:S01]  /*2180*/  IMAD R19, R20.reuse, R21, R19 ;  /* 0x0000001514137224 */ /* 0x040fe200078e0213 */
[----:B------:R0:W-:Y:S01]  /*2190*/  STL [R1+0xc4], R3 ;  /* 0x0000c40301007387 */ /* 0x0001e20000100800 */
[----:B------:R-:W-:Y:S01]  /*21a0*/  VIADD R7, R17, 0x5c ;  /* 0x0000005c11077836 */ /* 0x000fe20000000000 */
[----:B------:R-:W-:Y:S01]  /*21b0*/  ISETP.GT.U32.AND P0, PT, R20, R14, PT ;  /* 0x0000000e1400720c */ /* 0x000fe20003f04070 */
[----:B------:R-:W-:-:S03]  /*21c0*/  IMAD.HI.U32 R10, R12, R15, RZ ;  /* 0x0000000f0c0a7227 */ /* 0x000fc600078e00ff */
[----:B------:R-:W-:Y:S01]  /*21d0*/  IABS R11, R7 ;  /* 0x00000007000b7213 */ /* 0x000fe20000000000 */
[--C-:B------:R-:W-:Y:S01]  /*21e0*/  @!P2 IMAD.IADD R16, R16, 0x1, -R20.reuse ;  /* 0x000000011010a824 */ /* 0x100fe200078e0a14 */
[----:B------:R-:W-:Y:S01]  /*21f0*/  ISETP.GT.U32.AND P2, PT, R20, R19, PT ;  /* 0x000000131400720c */ /* 0x000fe20003f44070 */
[----:B------:R-:W-:Y:S02]  /*2200*/  @!P5 IMAD.IADD R13, R13, 0x1, -R20 ;  /* 0x000000010d0dd824 */ /* 0x000fe400078e0a14 */
[----:B0-----:R-:W-:Y:S02]  /*2210*/  IMAD.MOV.U32 R3, RZ, RZ, R9 ;  /* 0x000000ffff037224 */ /* 0x001fe400078e0009 */
[----:B------:R-:W-:Y:S02]  /*2220*/  IMAD.MOV R9, RZ, RZ, -R10 ;  /* 0x000000ffff097224 */ /* 0x000fe400078e0a0a */
[----:B------:R-:W-:Y:S01]  /*2230*/  @!P1 IMAD.MOV R3, RZ, RZ, -R3 ;  /* 0x000000ffff039224 */ /* 0x000fe200078e0a03 */
[----:B------:R-:W-:Y:S01]  /*2240*/  ISETP.GE.AND P1, PT, R0, RZ, PT ;  /* 0x000000ff0000720c */ /* 0x000fe20003f26270 */
[----:B------:R-:W-:-:S02]  /*2250*/  IMAD R15, R20, R9, R15 ;  /* 0x00000009140f7224 */ /* 0x000fc400078e020f */
[----:B------:R-:W-:Y:S01]  /*2260*/  IMAD.HI.U32 R0, R12, R11, RZ ;  /* 0x0000000b0c007227 */ /* 0x000fe200078e00ff */
[----:B------:R0:W-:Y:S02]  /*2270*/  STL [R1+0x70], R3 ;  /* 0x0000700301007387 */ /* 0x0001e40000100800 */
[C---:B------:R-:W-:Y:S01]  /*2280*/  ISETP.GT.U32.AND P5, PT, R20.reuse, R15, PT ;  /* 0x0000000f1400720c */ /* 0x040fe20003fa4070 */
[----:B------:R-:W-:Y:S02]  /*2290*/  IMAD.MOV R10, RZ, RZ, -R0 ;  /* 0x000000ffff0a7224 */ /* 0x000fe400078e0a00 */
[----:B------:R-:W-:Y:S02]  /*22a0*/  @!P2 IMAD.IADD R19, R19, 0x1, -R20 ;  /* 0x000000011313a824 */ /* 0x000fe400078e0a14 */
[C---:B------:R-:W-:Y:S02]  /*22b0*/  IMAD R11, R20.reuse, R10, R11 ;  /* 0x0000000a140b7224 */ /* 0x040fe400078e020b */
[----:B------:R-:W-:Y:S01]  /*22c0*/  IMAD.MOV.U32 R5, RZ, RZ, R16 ;  /* 0x000000ffff057224 */ /* 0x000fe200078e0010 */
[----:B------:R-:W-:Y:S01]  /*22d0*/  ISETP.GT.U32.AND P2, PT, R20, R19, PT ;  /* 0x000000131400720c */ /* 0x000fe20003f44070 */
[----:B------:R-:W-:Y:S01]  /*22e0*/  @!P0 IMAD.IADD R14, R14, 0x1, -R20 ;  /* 0x000000010e0e8824 */ /* 0x000fe200078e0a14 */
[----:B------:R-:W-:Y:S01]  /*22f0*/  ISETP.GE.AND P0, PT, R8, RZ, PT ;  /* 0x000000ff0800720c */ /* 0x000fe20003f06270 */
[----:B------:R-:W-:-:S02]  /*2300*/  VIADD R0, R17, 0x58 ;  /* 0x0000005811007836 */ /* 0x000fc40000000000 */
[----:B------:R-:W-:Y:S02]  /*2310*/  VIADD R8, R17, 0x5a ;  /* 0x0000005a11087836 */ /* 0x000fe40000000000 */
[----:B------:R-:W-:Y:S01]  /*2320*/  @!P6 IMAD.MOV R5, RZ, RZ, -R5 ;  /* 0x000000ffff05e224 */ /* 0x000fe200078e0a05 */
[----:B------:R-:W-:Y:S01]  /*2330*/  ISETP.GT.U32.AND P6, PT, R20, R11, PT ;  /* 0x0000000b1400720c */ /* 0x000fe20003fc4070 */
[----:B0-----:R-:W-:Y:S01]  /*2340*/  IMAD.MOV.U32 R3, RZ, RZ, R13 ;  /* 0x000000ffff037224 */ /* 0x001fe200078e000d */
[----:B------:R-:W-:Y:S01]  /*2350*/  IABS R10, R0 ;  /* 0x00000000000a7213 */ /* 0x000fe20000000000 */
[----:B------:R-:W-:Y:S01]  /*2360*/  @!P5 IMAD.IADD R15, R15, 0x1, -R20 ;  /* 0x000000010f0fd824 */ /* 0x000fe200078e0a14 */
[----:B------:R-:W-:Y:S01]  /*2370*/  IABS R9, R8 ;  /* 0x0000000800097213 */ /* 0x000fe20000000000 */
[----:B------:R-:W-:Y:S01]  /*2380*/  @!P3 IMAD.MOV R3, RZ, RZ, -R3 ;  /* 0x000000ffff03b224 */ /* 0x000fe200078e0a03 */
[----:B------:R-:W-:Y:S01]  /*2390*/  ISETP.GE.AND P3, PT, R8, RZ, PT ;  /* 0x000000ff0800720c */ /* 0x000fe20003f66270 */
[----:B------:R-:W-:Y:S01]  /*23a0*/  IMAD.MOV.U32 R8, RZ, RZ, R10 ;  /* 0x000000ffff087224 */ /* 0x000fe200078e000a */
[----:B------:R-:W-:Y:S01]  /*23b0*/  ISETP.GT.U32.AND P5, PT, R20, R15, PT ;  /* 0x0000000f1400720c */ /* 0x000fe20003fa4070 */
[----:B------:R-:W-:Y:S01]  /*23c0*/  IMAD.HI.U32 R10, R12, R9, RZ ;  /* 0x000000090c0a7227 */ /* 0x000fe200078e00ff */
[----:B------:R-:W-:Y:S03]  /*23d0*/  STL [R1+0x78], R5 ;  /* 0x0000780501007387 */ /* 0x000fe60000100800 */
[----:B------:R-:W-:-:S02]  /*23e0*/  IMAD.MOV.U32 R4, RZ, RZ, R14 ;  /* 0x000000ffff047224 */ /* 0x000fc400078e000e */
[----:B------:R-:W-:Y:S01]  /*23f0*/  @!P2 IMAD.IADD R19, R19, 0x1, -R20 ;  /* 0x000000011313a824 */ /* 0x000fe200078e0a14 */
[----:B------:R-:W-:Y:S01]  /*2400*/  ISETP.GE.AND P2, PT, R0, RZ, PT ;  /* 0x000000ff0000720c */ /* 0x000fe20003f46270 */
[----:B------:R-:W-:Y:S02]  /*2410*/  VIADD R16, R17, 0x56 ;  /* 0x0000005611107836 */ /* 0x000fe40000000000 */
[----:B------:R-:W-:Y:S02]  /*2420*/  IMAD.MOV R10, RZ, RZ, -R10 ;  /* 0x000000ffff0a7224 */ /* 0x000fe400078e0a0a */
[----:B------:R-:W-:Y:S02]  /*2430*/  @!P6 IMAD.IADD R11, R11, 0x1, -R20 ;  /* 0x000000010b0be824 */ /* 0x000fe400078e0a14 */
[----:B------:R-:W-:-:S03]  /*2440*/  IMAD.HI.U32 R0, R12, R8, RZ ;  /* 0x000000080c007227 */ /* 0x000fc600078e00ff */
[C---:B------:R-:W-:Y:S01]  /*2450*/  ISETP.GT.U32.AND P6, PT, R20.reuse, R11, PT ;  /* 0x0000000b1400720c */ /* 0x040fe20003fc4070 */
[----:B------:R-:W-:Y:S01]  /*2460*/  @!P4 IMAD.MOV R4, RZ, RZ, -R4 ;  /* 0x000000ffff04c224 */ /* 0x000fe200078e0a04 */
[----:B------:R-:W-:Y:S01]  /*2470*/  ISETP.GE.AND P4, PT, R7, RZ, PT ;  /* 0x000000ff0700720c */ /* 0x000fe20003f86270 */
[C---:B------:R-:W-:Y:S01]  /*2480*/  IMAD R9, R20.reuse, R10, R9 ;  /* 0x0000000a14097224 */ /* 0x040fe200078e0209 */
[----:B------:R-:W-:Y:S01]  /*2490*/  IABS R7, R16 ;  /* 0x0000001000077213 */ /* 0x000fe20000000000 */
[----:B------:R-:W-:Y:S01]  /*24a0*/  IMAD.MOV R0, RZ, RZ, -R0 ;  /* 0x000000ffff007224 */ /* 0x000fe200078e0a00 */
[----:B------:R-:W-:Y:S01]  /*24b0*/  STL [R1+0x98], R4 ;  /* 0x0000980401007387 */ /* 0x000fe20000100800 */
[----:B------:R-:W-:Y:S01]  /*24c0*/  @!P5 IMAD.IADD R15, R15, 0x1, -R20 ;  /* 0x000000010f0fd824 */ /* 0x000fe200078e0a14 */
[C---:B------:R-:W-:Y:S01]  /*24d0*/  ISETP.GT.U32.AND P5, PT, R20.reuse, R9, PT ;  /* 0x000000091400720c */ /* 0x040fe20003fa4070 */
[----:B------:R-:W-:Y:S01]  /*24e0*/  IMAD R8, R20, R0, R8 ;  /* 0x0000000014087224 */ /* 0x000fe200078e0208 */
[----:B------:R0:W-:Y:S01]  /*24f0*/  STL [R1+0xa0], R3 ;  /* 0x0000a00301007387 */ /* 0x0001e20000100800 */
[----:B------:R-:W-:-:S04]  /*2500*/  IMAD.HI.U32 R0, R12, R7, RZ ;  /* 0x000000070c007227 */ /* 0x000fc800078e00ff */
[----:B------:R-:W-:Y:S02]  /*2510*/  IMAD.MOV R0, RZ, RZ, -R0 ;  /* 0x000000ffff007224 */ /* 0x000fe400078e0a00 */
[--C-:B------:R-:W-:Y:S01]  /*2520*/  @!P6 IMAD.IADD R11, R11, 0x1, -R20.reuse ;  /* 0x000000010b0be824 */ /* 0x100fe200078e0a14 */
[C---:B------:R-:W-:Y:S01]  /*2530*/  ISETP.GT.U32.AND P6, PT, R20.reuse, R8, PT ;  /* 0x000000081400720c */ /* 0x040fe20003fc4070 */
[C---:B------:R-:W-:Y:S02]  /*2540*/  IMAD R7, R20.reuse, R0, R7 ;  /* 0x0000000014077224 */ /* 0x040fe400078e0207 */
[----:B------:R-:W-:Y:S02]  /*2550*/  @!P5 IMAD.IADD R9, R9, 0x1, -R20 ;  /* 0x000000010909d824 */ /* 0x000fe400078e0a14 */
[----:B------:R-:W-:Y:S01]  /*2560*/  VIADD R10, R17, 0x54 ;  /* 0x00000054110a7836 */ /* 0x000fe20000000000 */
[----:B------:R-:W-:Y:S01]  /*2570*/  ISETP.GT.U32.AND P5, PT, R20, R7, PT ;  /* 0x000000071400720c */ /* 0x000fe20003fa4070 */
[----:B0-----:R-:W-:-:S02]  /*2580*/  IMAD.MOV.U32 R3, RZ, RZ, R19 ;  /* 0x000000ffff037224 */ /* 0x001fc400078e0013 */
[C---:B------:R-:W-:Y:S01]  /*2590*/  VIADD R13, R17.reuse, 0x50 ;  /* 0x00000050110d7836 */ /* 0x040fe20000000000 */
[----:B------:R-:W-:Y:S01]  /*25a0*/  IABS R23, R10 ;  /* 0x0000000a00177213 */ /* 0x000fe20000000000 */
[----:B------:R-:W-:Y:S02]  /*25b0*/  VIADD R14, R17, 0x52 ;  /* 0x00000052110e7836 */ /* 0x000fe40000000000 */
[----:B------:R-:W-:Y:S01]  /*25c0*/  @!P1 IMAD.MOV R3, RZ, RZ, -R3 ;  /* 0x000000ffff039224 */ /* 0x000fe200078e0a03 */
[----:B------:R-:W-:Y:S01]  /*25d0*/  ISETP.GT.U32.AND P1, PT, R20, R9, PT ;  /* 0x000000091400720c */ /* 0x000fe20003f24070 */
[--C-:B------:R-:W-:Y:S01]  /*25e0*/  @!P6 IMAD.IADD R8, R8, 0x1, -R20.reuse ;  /* 0x000000010808e824 */ /* 0x100fe200078e0a14 */
[----:B------:R-:W-:Y:S01]  /*25f0*/  IABS R21, R13 ;  /* 0x0000000d00157213 */ /* 0x000fe20000000000 */
[----:B------:R-:W-:Y:S01]  /*2600*/  IMAD.HI.U32 R24, R12, R23, RZ ;  /* 0x000000170c187227 */ /* 0x000fe200078e00ff */
[----:B------:R-:W-:Y:S01]  /*2610*/  IABS R22, R14 ;  /* 0x0000000e00167213 */ /* 0x000fe20000000000 */
[----:B------:R0:W-:Y:S01]  /*2620*/  STL [R1+0x7c], R3 ;  /* 0x00007c0301007387 */ /* 0x0001e20000100800 */
[----:B------:R-:W-:Y:S01]  /*2630*/  ISETP.GE.AND P6, PT, R16, RZ, PT ;  /* 0x000000ff1000720c */ /* 0x000fe20003fc6270 */
[----:B------:R-:W-:Y:S01]  /*2640*/  @!P5 IMAD.IADD R7, R7, 0x1, -R20 ;  /* 0x000000010707d824 */ /* 0x000fe200078e0a14 */
[----:B------:R-:W-:Y:S01]  /*2650*/  ISETP.GT.U32.AND P5, PT, R20, R8, PT ;  /* 0x000000081400720c */ /* 0x000fe20003fa4070 */
[----:B------:R-:W-:-:S04]  /*2660*/  IMAD.HI.U32 R19, R12, R21, RZ ;  /* 0x000000150c137227 */ /* 0x000fc800078e00ff */
[----:B------:R-:W-:-:S04]  /*2670*/  IMAD.HI.U32 R18, R12, R22, RZ ;  /* 0x000000160c127227 */ /* 0x000fc800078e00ff */
[----:B------:R-:W-:Y:S02]  /*2680*/  IMAD.MOV R24, RZ, RZ, -R24 ;  /* 0x000000ffff187224 */ /* 0x000fe400078e0a18 */
[----:B0-----:R-:W-:Y:S02]  /*2690*/  IMAD.MOV.U32 R3, RZ, RZ, R15 ;  /* 0x000000ffff037224 */ /* 0x001fe400078e000f */
[----:B------:R-:W-:Y:S02]  /*26a0*/  IMAD.MOV R19, RZ, RZ, -R19 ;  /* 0x000000ffff137224 */ /* 0x000fe400078e0a13 */
[----:B------:R-:W-:Y:S02]  /*26b0*/  IMAD.MOV R18, RZ, RZ, -R18 ;  /* 0x000000ffff127224 */ /* 0x000fe400078e0a12 */
[C---:B------:R-:W-:Y:S02]  /*26c0*/  IMAD R23, R20.reuse, R24, R23 ;  /* 0x0000001814177224 */ /* 0x040fe400078e0217 */
[----:B------:R-:W-:Y:S01]  /*26d0*/  @!P0 IMAD.MOV R3, RZ, RZ, -R3 ;  /* 0x000000ffff038224 */ /* 0x000fe200078e0a03 */
[----:B------:R-:W-:Y:S01]  /*26e0*/  ISETP.GT.U32.AND P0, PT, R20, R7, PT ;  /* 0x000000071400720c */ /* 0x000fe20003f04070 */
[----:B------:R-:W-:-:S02]  /*26f0*/  VIADD R0, R17, 0x4e ;  /* 0x0000004e11007836 */ /* 0x000fc40000000000 */
[----:B------:R-:W-:Y:S01]  /*2700*/  @!P1 IMAD.IADD R9, R9, 0x1, -R20 ;  /* 0x0000000109099824 */ /* 0x000fe200078e0a14 */
[----:B------:R0:W-:Y:S01]  /*2710*/  STL [R1+0x80], R3 ;  /* 0x0000800301007387 */ /* 0x0001e20000100800 */
[C---:B------:R-:W-:Y:S01]  /*2720*/  IMAD R21, R20.reuse, R19, R21 ;  /* 0x0000001314157224 */ /* 0x040fe200078e0215 */
[C---:B------:R-:W-:Y:S01]  /*2730*/  ISETP.GT.U32.AND P1, PT, R20.reuse, R23, PT ;  /* 0x000000171400720c */ /* 0x040fe20003f24070 */
[----:B------:R-:W-:Y:S01]  /*2740*/  IMAD R22, R20, R18, R22 ;  /* 0x0000001214167224 */ /* 0x000fe200078e0216 */
[----:B------:R-:W-:Y:S01]  /*2750*/  IABS R16, R0 ;  /* 0x0000000000107213 */ /* 0x000fe20000000000 */
[----:B------:R-:W-:Y:S02]  /*2760*/  IMAD.MOV.U32 R4, RZ, RZ, R11 ;  /* 0x000000ffff047224 */ /* 0x000fe400078e000b */
[----:B------:R-:W-:Y:S01]  /*2770*/  @!P5 IMAD.IADD R8, R8, 0x1, -R20 ;  /* 0x000000010808d824 */ /* 0x000fe200078e0a14 */
[C---:B------:R-:W-:Y:S01]  /*2780*/  ISETP.GT.U32.AND P5, PT, R20.reuse, R21, PT ;  /* 0x000000151400720c */ /* 0x040fe20003fa4070 */
[----:B------:R-:W-:Y:S01]  /*2790*/  @!P4 IMAD.MOV R4, RZ, RZ, -R4 ;  /* 0x000000ffff04c224 */ /* 0x000fe200078e0a04 */
[----:B------:R-:W-:Y:S01]  /*27a0*/  ISETP.GT.U32.AND P4, PT, R20, R22, PT ;  /* 0x000000161400720c */ /* 0x000fe20003f84070 */
[----:B0-----:R-:W-:-:S02]  /*27b0*/  IMAD.MOV.U32 R3, RZ, RZ, R9 ;  /* 0x000000ffff037224 */ /* 0x001fc400078e0009 */
[----:B------:R-:W-:Y:S01]  /*27c0*/  IMAD.HI.U32 R9, R12, R16, RZ ;  /* 0x000000100c097227 */ /* 0x000fe200078e00ff */
[----:B------:R-:W-:Y:S03]  /*27d0*/  STL [R1+0x90], R4 ;  /* 0x0000900401007387 */ /* 0x000fe60000100800 */
[----:B------:R-:W-:Y:S01]  /*27e0*/  @!P3 IMAD.MOV R3, RZ, RZ, -R3 ;  /* 0x000000ffff03b224 */ /* 0x000fe200078e0a03 */
[----:B------:R-:W-:Y:S01]  /*27f0*/  ISETP.GE.AND P3, PT, R10, RZ, PT ;  /* 0x000000ff0a00720c */ /* 0x000fe20003f66270 */
[----:B------:R-:W-:Y:S02]  /*2800*/  IMAD.MOV R18, RZ, RZ, -R9 ;  /* 0x000000ffff127224 */ /* 0x000fe400078e0a09 */
[----:B------:R-:W-:Y:S01]  /*2810*/  VIADD R9, R17, 0x4c ;  /* 0x0000004c11097836 */ /* 0x000fe20000000000 */
[----:B------:R0:W-:Y:S01]  /*2820*/  STL [R1+0x94], R3 ;  /* 0x0000940301007387 */ /* 0x0001e20000100800 */
[--C-:B------:R-:W-:Y:S01]  /*2830*/  @!P1 IMAD.IADD R23, R23, 0x1, -R20.reuse ;  /* 0x0000000117179824 */ /* 0x100fe200078e0a14 */
[----:B------:R-:W-:Y:S01]  /*2840*/  ISETP.GE.AND P1, PT, R13, RZ, PT ;  /* 0x000000ff0d00720c */ /* 0x000fe20003f26270 */
[--C-:B------:R-:W-:Y:S01]  /*2850*/  @!P5 IMAD.IADD R21, R21, 0x1, -R20.reuse ;  /* 0x000000011515d824 */ /* 0x100fe200078e0a14 */
[----:B------:R-:W-:Y:S01]  /*2860*/  IABS R11, R9 ;  /* 0x00000009000b7213 */ /* 0x000fe20000000000 */
[--C-:B------:R-:W-:Y:S01]  /*2870*/  @!P0 IMAD.IADD R7, R7, 0x1, -R20.reuse ;  /* 0x0000000107078824 */ /* 0x100fe200078e0a14 */
[----:B------:R-:W-:Y:S01]  /*2880*/  ISETP.GE.AND P0, PT, R14, RZ, PT ;  /* 0x000000ff0e00720c */ /* 0x000fe20003f06270 */
[----:B------:R-:W-:Y:S01]  /*2890*/  @!P4 IMAD.IADD R22, R22, 0x1, -R20 ;  /* 0x000000011616c824 */ /* 0x000fe200078e0a14 */
[C---:B------:R-:W-:Y:S01]  /*28a0*/  ISETP.GT.U32.AND P4, PT, R20.reuse, R23, PT ;  /* 0x000000171400720c */ /* 0x040fe20003f84070 */
[----:B------:R-:W-:Y:S01]  /*28b0*/  VIADD R10, R17, 0x4a ;  /* 0x0000004a110a7836 */ /* 0x000fe20000000000 */
[----:B------:R-:W-:Y:S01]  /*28c0*/  ISETP.GT.U32.AND P5, PT, R20, R21, PT ;  /* 0x000000151400720c */ /* 0x000fe20003fa4070 */
[----:B0-----:R-:W-:-:S02]  /*28d0*/  IMAD.MOV.U32 R3, RZ, RZ, R8 ;  /* 0x000000ffff037224 */ /* 0x001fc400078e0008 */
[C---:B------:R-:W-:Y:S01]  /*28e0*/  IMAD R18, R20.reuse, R18, R16 ;  /* 0x0000001214127224 */ /* 0x040fe200078e0210 */
[----:B------:R-:W-:Y:S01]  /*28f0*/  IABS R15, R10 ;  /* 0x0000000a000f7213 */ /* 0x000fe20000000000 */
[----:B------:R-:W-:Y:S01]  /*2900*/  @!P2 IMAD.MOV R3, RZ, RZ, -R3 ;  /* 0x000000ffff03a224 */ /* 0x000fe200078e0a03 */
[----:B------:R-:W-:Y:S01]  /*2910*/  ISETP.GT.U32.AND P2, PT, R20, R22, PT ;  /* 0x000000161400720c */ /* 0x000fe20003f44070 */
[C---:B------:R-:W-:Y:S02]  /*2920*/  VIADD R8, R17.reuse, 0x48 ;  /* 0x0000004811087836 */ /* 0x040fe40000000000 */
[----:B------:R-:W-:Y:S01]  /*2930*/  VIADD R13, R17, 0x44 ;  /* 0x00000044110d7836 */ /* 0x000fe20000000000 */
[----:B------:R0:W-:Y:S01]  /*2940*/  STL [R1+0x6c], R3 ;  /* 0x00006c0301007387 */ /* 0x0001e20000100800 */
[----:B------:R-:W-:Y:S01]  /*2950*/  @!P4 IMAD.IADD R23, R23, 0x1, -R20 ;  /* 0x000000011717c824 */ /* 0x000fe200078e0a14 */
[----:B------:R-:W-:Y:S01]  /*2960*/  ISETP.GE.AND P4, PT, R0, RZ, PT ;  /* 0x000000ff0000720c */ /* 0x000fe20003f86270 */
[----:B------:R-:W-:Y:S01]  /*2970*/  IMAD.HI.U32 R0, R12, R15, RZ ;  /* 0x0000000f0c007227 */ /* 0x000fe200078e00ff */
[----:B------:R-:W-:-:S03]  /*2980*/  IABS R14, R13 ;  /* 0x0000000d000e7213 */ /* 0x000fc60000000000 */
[--C-:B------:R-:W-:Y:S02]  /*2990*/  @!P5 IMAD.IADD R21, R21, 0x1, -R20.reuse ;  /* 0x000000011515d824 */ /* 0x100fe400078e0a14 */
[----:B------:R-:W-:Y:S01]  /*29a0*/  @!P2 IMAD.IADD R22, R22, 0x1, -R20 ;  /* 0x000000011616a824 */ /* 0x000fe200078e0a14 */
[----:B------:R-:W-:Y:S01]  /*29b0*/  ISETP.GE.AND P2, PT, R9, RZ, PT ;  /* 0x000000ff0900720c */ /* 0x000fe20003f46270 */
[----:B0-----:R-:W-:Y:S02]  /*29c0*/  IMAD.MOV.U32 R3, RZ, RZ, R7 ;  /* 0x000000ffff037224 */ /* 0x001fe400078e0007 */
[----:B------:R-:W-:-:S04]  /*29d0*/  IMAD.HI.U32 R7, R12, R11, RZ ;  /* 0x0000000b0c077227 */ /* 0x000fc800078e00ff */
[----:B------:R-:W-:Y:S02]  /*29e0*/  IMAD.MOV R7, RZ, RZ, -R7 ;  /* 0x000000ffff077224 */ /* 0x000fe400078e0a07 */
[----:B------:R-:W-:Y:S01]  /*29f0*/  @!P6 IMAD.MOV R3, RZ, RZ, -R3 ;  /* 0x000000ffff03e224 */ /* 0x000fe200078e0a03 */
[C---:B------:R-:W-:Y:S01]  /*2a00*/  ISETP.GT.U32.AND P6, PT, R20.reuse, R18, PT ;  /* 0x000000121400720c */ /* 0x040fe20003fc4070 */
[C---:B------:R-:W-:Y:S01]  /*2a10*/  IMAD R11, R20.reuse, R7, R11 ;  /* 0x00000007140b7224 */ /* 0x040fe200078e020b */
[----:B------:R-:W-:Y:S01]  /*2a20*/  IABS R7, R8 ;  /* 0x0000000800077213 */ /* 0x000fe20000000000 */
[----:B------:R-:W-:Y:S01]  /*2a30*/  IMAD.MOV R0, RZ, RZ, -R0 ;  /* 0x000000ffff007224 */ /* 0x000fe200078e0a00 */
[----:B------:R0:W-:Y:S01]  /*2a40*/  STL [R1+0x9c], R3 ;  /* 0x00009c0301007387 */ /* 0x0001e20000100800 */
[----:B------:R-:W-:Y:S01]  /*2a50*/  IMAD.MOV.U32 R4, RZ, RZ, R22 ;  /* 0x000000ffff047224 */ /* 0x000fe200078e0016 */
[C---:B------:R-:W-:Y:S01]  /*2a60*/  ISETP.GT.U32.AND P5, PT, R20.reuse, R11, PT ;  /* 0x0000000b1400720c */ /* 0x040fe20003fa4070 */
[----:B------:R-:W-:-:S02]  /*2a70*/  IMAD R15, R20, R0, R15 ;  /* 0x00000000140f7224 */ /* 0x000fc400078e020f */
[----:B------:R-:W-:Y:S02]  /*2a80*/  @!P0 IMAD.MOV R4, RZ, RZ, -R4 ;  /* 0x000000ffff048224 */ /* 0x000fe400078e0a04 */
[----:B------:R-:W-:Y:S01]  /*2a90*/  VIADD R9, R17, 0x46 ;  /* 0x0000004611097836 */ /* 0x000fe20000000000 */
[----:B------:R-:W-:Y:S01]  /*2aa0*/  ISETP.GT.U32.AND P0, PT, R20, R15, PT ;  /* 0x0000000f1400720c */ /* 0x000fe20003f04070 */
[----:B------:R-:W-:Y:S01]  /*2ab0*/  @!P6 IMAD.IADD R18, R18, 0x1, -R20 ;  /* 0x000000011212e824 */ /* 0x000fe200078e0a14 */
[----:B------:R-:W-:Y:S01]  /*2ac0*/  ISETP.GE.AND P6, PT, R10, RZ, PT ;  /* 0x000000ff0a00720c */ /* 0x000fe20003fc6270 */
[----:B0-----:R-:W-:Y:S01]  /*2ad0*/  IMAD.MOV.U32 R3, RZ, RZ, R23 ;  /* 0x000000ffff037224 */ /* 0x001fe200078e0017 */
[----:B------:R-:W-:Y:S01]  /*2ae0*/  IABS R19, R9 ;  /* 0x0000000900137213 */ /* 0x000fe20000000000 */
[----:B------:R-:W-:Y:S02]  /*2af0*/  IMAD.MOV.U32 R10, RZ, RZ, R7 ;  /* 0x000000ffff0a7224 */ /* 0x000fe400078e0007 */
[----:B------:R-:W-:-:S02]  /*2b00*/  @!P3 IMAD.MOV R3, RZ, RZ, -R3 ;  /* 0x000000ffff03b224 */ /* 0x000fc400078e0a03 */
[----:B------:R-:W-:Y:S01]  /*2b10*/  @!P5 IMAD.IADD R11, R11, 0x1, -R20 ;  /* 0x000000010b0bd824 */ /* 0x000fe200078e0a14 */
[----:B------:R-:W-:Y:S01]  /*2b20*/  ISETP.GT.U32.AND P5, PT, R20, R18, PT ;  /* 0x000000121400720c */ /* 0x000fe20003fa4070 */
[----:B------:R-:W-:Y:S01]  /*2b30*/  IMAD.HI.U32 R16, R12, R10, RZ ;  /* 0x0000000a0c107227 */ /* 0x000fe200078e00ff */
[----:B------:R0:W-:Y:S02]  /*2b40*/  STL [R1+0x64], R3 ;  /* 0x0000640301007387 */ /* 0x0001e40000100800 */
[----:B------:R-:W-:Y:S01]  /*2b50*/  ISETP.GT.U32.AND P3, PT, R20, R11, PT ;  /* 0x0000000b1400720c */ /* 0x000fe20003f64070 */
[----:B------:R-:W-:Y:S01]  /*2b60*/  IMAD.MOV R16, RZ, RZ, -R16 ;  /* 0x000000ffff107224 */ /* 0x000fe200078e0a10 */
[----:B------:R-:W-:Y:S01]  /*2b70*/  STL [R1+0x58], R4 ;  /* 0x0000580401007387 */ /* 0x000fe20000100800 */
[----:B------:R-:W-:Y:S02]  /*2b80*/  @!P0 IMAD.IADD R15, R15, 0x1, -R20 ;  /* 0x000000010f0f8824 */ /* 0x000fe400078e0a14 */
[----:B------:R-:W-:-:S02]  /*2b90*/  VIADD R7, R17, 0x42 ;  /* 0x0000004211077836 */ /* 0x000fc40000000000 */
[----:B------:R-:W-:Y:S01]  /*2ba0*/  VIADD R25, R17, 0x6 ;  /* 0x0000000611197836 */ /* 0x000fe20000000000 */
[----:B------:R-:W-:Y:S01]  /*2bb0*/  ISETP.GT.U32.AND P0, PT, R20, R15, PT ;  /* 0x0000000f1400720c */ /* 0x000fe20003f04070 */
[----:B0-----:R-:W-:Y:S01]  /*2bc0*/  IMAD.MOV.U32 R3, RZ, RZ, R21 ;  /* 0x000000ffff037224 */ /* 0x001fe200078e0015 */
[----:B------:R-:W-:Y:S01]  /*2bd0*/  IABS R0, R7 ;  /* 0x0000000700007213 */ /* 0x000fe20000000000 */
[----:B------:R-:W-:Y:S02]  /*2be0*/  @!P5 IMAD.IADD R18, R18, 0x1, -R20 ;  /* 0x000000011212d824 */ /* 0x000fe400078e0a14 */
[----:B------:R-:W-:Y:S01]  /*2bf0*/  @!P1 IMAD.MOV R3, RZ, RZ, -R3 ;  /* 0x000000ffff039224 */ /* 0x000fe200078e0a03 */
[----:B------:R-:W-:Y:S01]  /*2c00*/  ISETP.GE.AND P1, PT, R8, RZ, PT ;  /* 0x000000ff0800720c */ /* 0x000fe20003f26270 */
[----:B------:R-:W-:Y:S02]  /*2c10*/  IMAD R8, R20, R16, R10 ;  /* 0x0000001014087224 */ /* 0x000fe400078e020a */
[----:B------:R-:W-:Y:S01]  /*2c20*/  IMAD.HI.U32 R10, R12, R14, RZ ;  /* 0x0000000e0c0a7227 */ /* 0x000fe200078e00ff */
[----:B------:R0:W-:Y:S02]  /*2c30*/  STL [R1+0xb4], R3 ;  /* 0x0000b40301007387 */ /* 0x0001e40000100800 */
[----:B------:R-:W-:Y:S01]  /*2c40*/  ISETP.GT.U32.AND P5, PT, R20, R8, PT ;  /* 0x000000081400720c */ /* 0x000fe20003fa4070 */
[----:B------:R-:W-:-:S04]  /*2c50*/  IMAD.HI.U32 R21, R12, R19, RZ ;  /* 0x000000130c157227 */ /* 0x000fc800078e00ff */
[----:B------:R-:W-:-:S04]  /*2c60*/  IMAD.HI.U32 R16, R12, R0, RZ ;  /* 0x000000000c107227 */ /* 0x000fc800078e00ff */
[----:B0-----:R-:W-:Y:S02]  /*2c70*/  IMAD.MOV.U32 R3, RZ, RZ, R18 ;  /* 0x000000ffff037224 */ /* 0x001fe400078e0012 */
[----:B------:R-:W-:Y:S02]  /*2c80*/  IMAD.MOV R10, RZ, RZ, -R10 ;  /* 0x000000ffff0a7224 */ /* 0x000fe400078e0a0a */
[----:B------:R-:W-:Y:S02]  /*2c90*/  @!P4 IMAD.MOV R3, RZ, RZ, -R3 ;  /* 0x000000ffff03c224 */ /* 0x000fe400078e0a03 */
[----:B------:R-:W-:Y:S02]  /*2ca0*/  IMAD.MOV R21, RZ, RZ, -R21 ;  /* 0x000000ffff157224 */ /* 0x000fe400078e0a15 */
[----:B------:R-:W-:Y:S01]  /*2cb0*/  @!P5 IMAD.IADD R8, R8, 0x1, -R20 ;  /* 0x000000010808d824 */ /* 0x000fe200078e0a14 */
[----:B------:R0:W-:Y:S01]  /*2cc0*/  STL [R1+0xb0], R3 ;  /* 0x0000b00301007387 */ /* 0x0001e20000100800 */
[----:B------:R-:W-:-:S02]  /*2cd0*/  IMAD.MOV R16, RZ, RZ, -R16 ;  /* 0x000000ffff107224 */ /* 0x000fc400078e0a10 */
[C---:B------:R-:W-:Y:S01]  /*2ce0*/  IMAD R14, R20.reuse, R10, R14 ;  /* 0x0000000a140e7224 */ /* 0x040fe200078e020e */
[C---:B------:R-:W-:Y:S01]  /*2cf0*/  ISETP.GT.U32.AND P5, PT, R20.reuse, R8, PT ;  /* 0x000000081400720c */ /* 0x040fe20003fa4070 */
[----:B------:R-:W-:Y:S02]  /*2d00*/  @!P0 IMAD.IADD R15, R15, 0x1, -R20 ;  /* 0x000000010f0f8824 */ /* 0x000fe400078e0a14 */
[C---:B------:R-:W-:Y:S01]  /*2d10*/  IMAD R19, R20.reuse, R21, R19 ;  /* 0x0000001514137224 */ /* 0x040fe200078e0213 */
[C---:B------:R-:W-:Y:S01]  /*2d20*/  ISETP.GT.U32.AND P0, PT, R20.reuse, R14, PT ;  /* 0x0000000e1400720c */ /* 0x040fe20003f04070 */
[C---:B------:R-:W-:Y:S02]  /*2d30*/  IMAD R0, R20.reuse, R16, R0 ;  /* 0x0000001014007224 */ /* 0x040fe400078e0200 */
[----:B0-----:R-:W-:Y:S01]  /*2d40*/  IMAD.MOV.U32 R3, RZ, RZ, R15 ;  /* 0x000000ffff037224 */ /* 0x001fe200078e000f */
[----:B------:R-:W-:Y:S01]  /*2d50*/  ISETP.GT.U32.AND P4, PT, R20, R19, PT ;  /* 0x000000131400720c */ /* 0x000fe20003f84070 */
[----:B------:R-:W-:-:S02]  /*2d60*/  VIADD R15, R17, 0x3e ;  /* 0x0000003e110f7836 */ /* 0x000fc40000000000 */
[----:B------:R-:W-:Y:S01]  /*2d70*/  @!P6 IMAD.MOV R3, RZ, RZ, -R3 ;  /* 0x000000ffff03e224 */ /* 0x000fe200078e0a03 */
[----:B------:R-:W-:Y:S01]  /*2d80*/  ISETP.GT.U32.AND P6, PT, R20, R0, PT ;  /* 0x000000001400720c */ /* 0x000fe20003fc4070 */
[--C-:B------:R-:W-:Y:S01]  /*2d90*/  @!P3 IMAD.IADD R11, R11, 0x1, -R20.reuse ;  /* 0x000000010b0bb824 */ /* 0x100fe200078e0a14 */
[----:B------:R-:W-:Y:S01]  /*2da0*/  ISETP.GE.AND P3, PT, R9, RZ, PT ;  /* 0x000000ff0900720c */ /* 0x000fe20003f66270 */
[----:B------:R-:W-:Y:S02]  /*2db0*/  VIADD R9, R17, 0x40 ;  /* 0x0000004011097836 */ /* 0x000fe40000000000 */
[--C-:B------:R-:W-:Y:S01]  /*2dc0*/  @!P5 IMAD.IADD R8, R8, 0x1, -R20.reuse ;  /* 0x000000010808d824 */ /* 0x100fe200078e0a14 */
[----:B------:R-:W-:Y:S01]  /*2dd0*/  ISETP.GE.AND P5, PT, R7, RZ, PT ;  /* 0x000000ff0700720c */ /* 0x000fe20003fa6270 */
[--C-:B------:R-:W-:Y:S01]  /*2de0*/  @!P0 IMAD.IADD R14, R14, 0x1, -R20.reuse ;  /* 0x000000010e0e8824 */ /* 0x100fe200078e0a14 */
[----:B------:R-:W-:Y:S01]  /*2df0*/  IABS R7, R15 ;  /* 0x0000000f00077213 */ /* 0x000fe20000000000 */
[--C-:B------:R-:W-:Y:S01]  /*2e00*/  @!P4 IMAD.IADD R19, R19, 0x1, -R20.reuse ;  /* 0x000000011313c824 */ /* 0x100fe200078e0a14 */
[----:B------:R-:W-:Y:S01]  /*2e10*/  IABS R10, R9 ;  /* 0x00000009000a7213 */ /* 0x000fe20000000000 */
[----:B------:R-:W-:Y:S01]  /*2e20*/  IMAD.MOV.U32 R4, RZ, RZ, R11 ;  /* 0x000000ffff047224 */ /* 0x000fe200078e000b */
[----:B------:R-:W-:Y:S01]  /*2e30*/  ISETP.GE.AND P4, PT, R9, RZ, PT ;  /* 0x000000ff0900720c */ /* 0x000fe20003f86270 */
[----:B------:R-:W-:Y:S01]  /*2e40*/  @!P6 IMAD.IADD R0, R0, 0x1, -R20 ;  /* 0x000000010000e824 */ /* 0x000fe200078e0a14 */
[----:B------:R-:W-:Y:S01]  /*2e50*/  ISETP.GT.U32.AND P6, PT, R20, R14, PT ;  /* 0x0000000e1400720c */ /* 0x000fe20003fc4070 */
[----:B------:R-:W-:Y:S01]  /*2e60*/  IMAD.HI.U32 R16, R12, R7, RZ ;  /* 0x000000070c107227 */ /* 0x000fe200078e00ff */
[----:B------:R-:W-:-:S03]  /*2e70*/  ISETP.GT.U32.AND P0, PT, R20, R19, PT ;  /* 0x000000131400720c */ /* 0x000fc60003f04070 */
[----:B------:R-:W-:-:S04]  /*2e80*/  IMAD.HI.U32 R11, R12, R10, RZ ;  /* 0x0000000a0c0b7227 */ /* 0x000fc800078e00ff */
[----:B------:R-:W-:Y:S02]  /*2e90*/  IMAD.MOV R16, RZ, RZ, -R16 ;  /* 0x000000ffff107224 */ /* 0x000fe400078e0a10 */
[----:B------:R-:W-:Y:S01]  /*2ea0*/  @!P2 IMAD.MOV R4, RZ, RZ, -R4 ;  /* 0x000000ffff04a224 */ /* 0x000fe200078e0a04 */
[----:B------:R-:W-:Y:S01]  /*2eb0*/  ISETP.GE.AND P2, PT, R13, RZ, PT ;  /* 0x000000ff0d00720c */ /* 0x000fe20003f46270 */
[----:B------:R-:W-:Y:S02]  /*2ec0*/  IMAD.MOV R11, RZ, RZ, -R11 ;  /* 0x000000ffff0b7224 */ /* 0x000fe400078e0a0b */
[C---:B------:R-:W-:Y:S01]  /*2ed0*/  IMAD R7, R20.reuse, R16, R7 ;  /* 0x0000001014077224 */ /* 0x040fe200078e0207 */
[----:B------:R0:W-:Y:S01]  /*2ee0*/  STL [R1+0xb8], R4 ;  /* 0x0000b80401007387 */ /* 0x0001e20000100800 */
[----:B------:R-:W-:Y:S02]  /*2ef0*/  IMAD R10, R20, R11, R10 ;  /* 0x0000000b140a7224 */ /* 0x000fe400078e020a */
[--C-:B------:R-:W-:Y:S01]  /*2f00*/  @!P6 IMAD.IADD R14, R14, 0x1, -R20.reuse ;  /* 0x000000010e0ee824 */ /* 0x100fe200078e0a14 */
[----:B------:R1:W-:Y:S01]  /*2f10*/  STL [R1+0xbc], R3 ;  /* 0x0000bc0301007387 */ /* 0x0003e20000100800 */
[C---:B------:R-:W-:Y:S01]  /*2f20*/  ISETP.GT.U32.AND P6, PT, R20.reuse, R7, PT ;  /* 0x000000071400720c */ /* 0x040fe20003fc4070 */
[----:B------:R-:W-:Y:S01]  /*2f30*/  @!P0 IMAD.IADD R19, R19, 0x1, -R20 ;  /* 0x0000000113138824 */ /* 0x000fe200078e0a14 */
[----:B------:R-:W-:Y:S01]  /*2f40*/  ISETP.GT.U32.AND P0, PT, R20, R10, PT ;  /* 0x0000000a1400720c */ /* 0x000fe20003f04070 */
[----:B------:R-:W-:-:S02]  /*2f50*/  VIADD R11, R17, 0x38 ;  /* 0x00000038110b7836 */ /* 0x000fc40000000000 */
[----:B0-----:R-:W-:Y:S02]  /*2f60*/  IMAD.MOV.U32 R4, RZ, RZ, R19 ;  /* 0x000000ffff047224 */ /* 0x001fe400078e0013 */
[C---:B------:R-:W-:Y:S01]  /*2f70*/  VIADD R13, R17.reuse, 0x3a ;  /* 0x0000003a110d7836 */ /* 0x040fe20000000000 */
[----:B------:R-:W-:Y:S01]  /*2f80*/  IABS R16, R11 ;  /* 0x0000000b00107213 */ /* 0x000fe20000000000 */
[----:B-1----:R-:W-:Y:S02]  /*2f90*/  IMAD.MOV.U32 R3, RZ, RZ, R8 ;  /* 0x000000ffff037224 */ /* 0x002fe400078e0008 */
[----:B------:R-:W-:Y:S01]  /*2fa0*/  VIADD R8, R17, 0x3c ;  /* 0x0000003c11087836 */ /* 0x000fe20000000000 */
[----:B------:R-:W-:Y:S01]  /*2fb0*/  IABS R18, R13 ;  /* 0x0000000d00127213 */ /* 0x000fe20000000000 */
[----:B------:R-:W-:Y:S01]  /*2fc0*/  @!P1 IMAD.MOV R3, RZ, RZ, -R3 ;  /* 0x000000ffff039224 */ /* 0x000fe200078e0a03 */
[----:B------:R-:W-:Y:S01]  /*2fd0*/  ISETP.GT.U32.AND P1, PT, R20, R0, PT ;  /* 0x000000001400720c */ /* 0x000fe20003f24070 */
[--C-:B------:R-:W-:Y:S01]  /*2fe0*/  @!P6 IMAD.IADD R7, R7, 0x1, -R20.reuse ;  /* 0x000000010707e824 */ /* 0x100fe200078e0a14 */
[----:B------:R-:W-:Y:S01]  /*2ff0*/  IABS R9, R8 ;  /* 0x0000000800097213 */ /* 0x000fe20000000000 */
[----:B------:R-:W-:Y:S01]  /*3000*/  @!P0 IMAD.IADD R10, R10, 0x1, -R20 ;  /* 0x000000010a0a8824 */ /* 0x000fe200078e0a14 */
[----:B------:R0:W-:Y:S01]  /*3010*/  STL [R1+0xcc], R3 ;  /* 0x0000cc0301007387 */ /* 0x0001e20000100800 */
[----:B------:R-:W-:Y:S01]  /*3020*/  ISETP.GE.AND P0, PT, R8, RZ, PT ;  /* 0x000000ff0800720c */ /* 0x000fe20003f06270 */
[----:B------:R-:W-:-:S02]  /*3030*/  @!P3 IMAD.MOV R4, RZ, RZ, -R4 ;  /* 0x000000ffff04b224 */ /* 0x000fc400078e0a04 */
[----:B------:R-:W-:Y:S01]  /*3040*/  IMAD.HI.U32 R21, R12, R9, RZ ;  /* 0x000000090c157227 */ /* 0x000fe200078e00ff */
[C---:B------:R-:W-:Y:S02]  /*3050*/  ISETP.GT.U32.AND P3, PT, R20.reuse, R10, PT ;  /* 0x0000000a1400720c */ /* 0x040fe40003f64070 */
[----:B------:R-:W-:Y:S01]  /*3060*/  STL [R1+0xac], R4 ;  /* 0x0000ac0401007387 */ /* 0x000fe20000100800 */
[----:B------:R-:W-:Y:S02]  /*3070*/  IMAD.MOV R21, RZ, RZ, -R21 ;  /* 0x000000ffff157224 */ /* 0x000fe400078e0a15 */
[----:B0-----:R-:W-:Y:S02]  /*3080*/  IMAD.MOV.U32 R3, RZ, RZ, R14 ;  /* 0x000000ffff037224 */ /* 0x001fe400078e000e */
[C---:B------:R-:W-:Y:S02]  /*3090*/  IMAD R8, R20.reuse, R21, R9 ;  /* 0x0000001514087224 */ /* 0x040fe400078e0209 */
[----:B------:R-:W-:Y:S01]  /*30a0*/  @!P2 IMAD.MOV R3, RZ, RZ, -R3 ;  /* 0x000000ffff03a224 */ /* 0x000fe200078e0a03 */
[----:B------:R-:W-:Y:S01]  /*30b0*/  ISETP.GT.U32.AND P2, PT, R20, R7, PT ;  /* 0x000000071400720c */ /* 0x000fe20003f44070 */
[----:B------:R-:W-:Y:S01]  /*30c0*/  IMAD.HI.U32 R9, R12, R16, RZ ;  /* 0x000000100c097227 */ /* 0x000fe200078e00ff */
[----:B------:R-:W-:-:S02]  /*30d0*/  ISETP.GT.U32.AND P6, PT, R20, R8, PT ;  /* 0x000000081400720c */ /* 0x000fc40003fc4070 */
[----:B------:R0:W-:Y:S01]  /*30e0*/  STL [R1+0xa8], R3 ;  /* 0x0000a80301007387 */ /* 0x0001e20000100800 */
[----:B------:R-:W-:Y:S02]  /*30f0*/  IMAD.MOV R9, RZ, RZ, -R9 ;  /* 0x000000ffff097224 */ /* 0x000fe400078e0a09 */
[----:B------:R-:W-:Y:S01]  /*3100*/  @!P1 IMAD.IADD R0, R0, 0x1, -R20 ;  /* 0x0000000100009824 */ /* 0x000fe200078e0a14 */
[----:B------:R-:W-:Y:S01]  /*3110*/  ISETP.GE.AND P1, PT, R15, RZ, PT ;  /* 0x000000ff0f00720c */ /* 0x000fe20003f26270 */
[----:B------:R-:W-:Y:S02]  /*3120*/  IMAD R16, R20, R9, R16 ;  /* 0x0000000914107224 */ /* 0x000fe400078e0210 */
[----:B------:R-:W-:-:S04]  /*3130*/  IMAD.HI.U32 R15, R12, R18, RZ ;  /* 0x000000120c0f7227 */ /* 0x000fc800078e00ff */
[----:B0-----:R-:W-:Y:S02]  /*3140*/  IMAD.MOV.U32 R3, RZ, RZ, R0 ;  /* 0x000000ffff037224 */ /* 0x001fe400078e0000 */
[--C-:B------:R-:W-:Y:S01]  /*3150*/  @!P2 IMAD.IADD R7, R7, 0x1, -R20.reuse ;  /* 0x000000010707a824 */ /* 0x100fe200078e0a14 */
[----:B------:R-:W-:Y:S01]  /*3160*/  ISETP.GT.U32.AND P2, PT, R20, R16, PT ;  /* 0x000000101400720c */ /* 0x000fe20003f44070 */
[----:B------:R-:W-:Y:S02]  /*3170*/  @!P5 IMAD.MOV R3, RZ, RZ, -R3 ;  /* 0x000000ffff03d224 */ /* 0x000fe400078e0a03 */
[----:B------:R-:W-:Y:S02]  /*3180*/  IMAD.MOV R15, RZ, RZ, -R15 ;  /* 0x000000ffff0f7224 */ /* 0x000fe400078e0a0f */
[----:B------:R-:W-:Y:S01]  /*3190*/  @!P3 IMAD.IADD R10, R10, 0x1, -R20 ;  /* 0x000000010a0ab824 */ /* 0x000fe200078e0a14 */
[----:B------:R0:W-:Y:S01]  /*31a0*/  STL [R1+0x8c], R3 ;  /* 0x00008c0301007387 */ /* 0x0001e20000100800 */
[----:B------:R-:W-:Y:S01]  /*31b0*/  VIADD R9, R17, 0x36 ;  /* 0x0000003611097836 */ /* 0x000fe20000000000 */
[----:B------:R-:W-:Y:S01]  /*31c0*/  ISETP.GE.AND P3, PT, R13, RZ, PT ;  /* 0x000000ff0d00720c */ /* 0x000fe20003f66270 */
[----:B------:R-:W-:-:S02]  /*31d0*/  IMAD R18, R20, R15, R18 ;  /* 0x0000000f14127224 */ /* 0x000fc400078e0212 */
[----:B------:R-:W-:Y:S01]  /*31e0*/  VIADD R0, R17, 0x34 ;  /* 0x0000003411007836 */ /* 0x000fe20000000000 */
[----:B------:R-:W-:Y:S01]  /*31f0*/  IABS R19, R9 ;  /* 0x0000000900137213 */ /* 0x000fe20000000000 */
[--C-:B------:R-:W-:Y:S01]  /*3200*/  @!P6 IMAD.IADD R8, R8, 0x1, -R20.reuse ;  /* 0x000000010808e824 */ /* 0x100fe200078e0a14 */
[----:B------:R-:W-:Y:S01]  /*3210*/  ISETP.GT.U32.AND P5, PT, R20, R18, PT ;  /* 0x000000121400720c */ /* 0x000fe20003fa4070 */
[----:B------:R-:W-:Y:S01]  /*3220*/  @!P2 IMAD.IADD R16, R16, 0x1, -R20 ;  /* 0x000000011010a824 */ /* 0x000fe200078e0a14 */
[----:B------:R-:W-:Y:S01]  /*3230*/  IABS R21, R0 ;  /* 0x0000000000157213 */ /* 0x000fe20000000000 */
[----:B0-----:R-:W-:Y:S01]  /*3240*/  IMAD.MOV.U32 R3, RZ, RZ, R10 ;  /* 0x000000ffff037224 */ /* 0x001fe200078e000a */
[----:B------:R-:W-:Y:S01]  /*3250*/  ISETP.GE.AND P6, PT, R11, RZ, PT ;  /* 0x000000ff0b00720c */ /* 0x000fe20003fc6270 */
[----:B------:R-:W-:Y:S01]  /*3260*/  IMAD.HI.U32 R10, R12, R19, RZ ;  /* 0x000000130c0a7227 */ /* 0x000fe200078e00ff */
[----:B------:R-:W-:-:S03]  /*3270*/  ISETP.GT.U32.AND P2, PT, R20, R16, PT ;  /* 0x000000101400720c */ /* 0x000fc60003f44070 */
[----:B------:R-:W-:Y:S01]  /*3280*/  @!P4 IMAD.MOV R3, RZ, RZ, -R3 ;  /* 0x000000ffff03c224 */ /* 0x000fe200078e0a03 */
[----:B------:R-:W-:Y:S01]  /*3290*/  ISETP.GT.U32.AND P4, PT, R20, R8, PT ;  /* 0x000000081400720c */ /* 0x000fe20003f84070 */
[----:B------:R-:W-:Y:S02]  /*32a0*/  IMAD.MOV R10, RZ, RZ, -R10 ;  /* 0x000000ffff0a7224 */ /* 0x000fe400078e0a0a */
[--C-:B------:R-:W-:Y:S01]  /*32b0*/  @!P5 IMAD.IADD R18, R18, 0x1, -R20.reuse ;  /* 0x000000011212d824 */ /* 0x100fe200078e0a14 */
[----:B------:R0:W-:Y:S01]  /*32c0*/  STL [R1+0x88], R3 ;  /* 0x0000880301007387 */ /* 0x0001e20000100800 */
[C---:B------:R-:W-:Y:S02]  /*32d0*/  IMAD R19, R20.reuse, R10, R19 ;  /* 0x0000000a14137224 */ /* 0x040fe400078e0213 */
[----:B------:R-:W-:Y:S01]  /*32e0*/  VIADD R14, R17, 0x32 ;  /* 0x00000032110e7836 */ /* 0x000fe20000000000 */
[----:B------:R-:W-:Y:S01]  /*32f0*/  ISETP.GT.U32.AND P5, PT, R20, R18, PT ;  /* 0x000000121400720c */ /* 0x000fe20003fa4070 */
[----:B------:R-:W-:-:S02]  /*3300*/  @!P2 IMAD.IADD R16, R16, 0x1, -R20 ;  /* 0x000000011010a824 */ /* 0x000fc400078e0a14 */
[----:B------:R-:W-:Y:S01]  /*3310*/  VIADD R10, R17, 0x30 ;  /* 0x00000030110a7836 */ /* 0x000fe20000000000 */
[----:B------:R-:W-:Y:S01]  /*3320*/  IABS R13, R14 ;  /* 0x0000000e000d7213 */ /* 0x000fe20000000000 */
[----:B------:R-:W-:Y:S01]  /*3330*/  @!P4 IMAD.IADD R8, R8, 0x1, -R20 ;  /* 0x000000010808c824 */ /* 0x000fe200078e0a14 */
[----:B------:R-:W-:Y:S01]  /*3340*/  ISETP.GT.U32.AND P4, PT, R20, R19, PT ;  /* 0x000000131400720c */ /* 0x000fe20003f84070 */
[----:B0-----:R-:W-:Y:S01]  /*3350*/  IMAD.MOV.U32 R3, RZ, RZ, R7 ;  /* 0x000000ffff037224 */ /* 0x001fe200078e0007 */
[----:B------:R-:W-:Y:S01]  /*3360*/  IABS R11, R10 ;  /* 0x0000000a000b7213 */ /* 0x000fe20000000000 */
[----:B------:R-:W-:-:S04]  /*3370*/  IMAD.HI.U32 R7, R12, R21, RZ ;  /* 0x000000150c077227 */ /* 0x000fc800078e00ff */
[----:B------:R-:W-:Y:S02]  /*3380*/  IMAD.MOV R7, RZ, RZ, -R7 ;  /* 0x000000ffff077224 */ /* 0x000fe400078e0a07 */
[----:B------:R-:W-:Y:S01]  /*3390*/  @!P1 IMAD.MOV R3, RZ, RZ, -R3 ;  /* 0x000000ffff039224 */ /* 0x000fe200078e0a03 */
[----:B------:R-:W-:Y:S01]  /*33a0*/  ISETP.GE.AND P1, PT, R9, RZ, PT ;  /* 0x000000ff0900720c */ /* 0x000fe20003f26270 */
[----:B------:R-:W-:Y:S02]  /*33b0*/  IMAD R21, R20, R7, R21 ;  /* 0x0000000714157224 */ /* 0x000fe400078e0215 */
[----:B------:R-:W-:Y:S01]  /*33c0*/  IMAD.HI.U32 R15, R12, R13, RZ ;  /* 0x0000000d0c0f7227 */ /* 0x000fe200078e00ff */
[----:B------:R0:W-:Y:S02]  /*33d0*/  STL [R1+0x84], R3 ;  /* 0x0000840301007387 */ /* 0x0001e40000100800 */
[----:B------:R-:W-:Y:S01]  /*33e0*/  ISETP.GT.U32.AND P2, PT, R20, R21, PT ;  /* 0x000000151400720c */ /* 0x000fe20003f44070 */
[----:B------:R-:W-:-:S02]  /*33f0*/  VIADD R7, R17, 0x2e ;  /* 0x0000002e11077836 */ /* 0x000fc40000000000 */
[--C-:B------:R-:W-:Y:S01]  /*3400*/  @!P4 IMAD.IADD R19, R19, 0x1, -R20.reuse ;  /* 0x000000011313c824 */ /* 0x100fe200078e0a14 */
[----:B------:R-:W-:Y:S01]  /*3410*/  ISETP.GE.AND P4, PT, R14, RZ, PT ;  /* 0x000000ff0e00720c */ /* 0x000fe20003f86270 */
[----:B------:R-:W-:Y:S02]  /*3420*/  IMAD.MOV R15, RZ, RZ, -R15 ;  /* 0x000000ffff0f7224 */ /* 0x000fe400078e0a0f */
[----:B------:R-:W-:Y:S01]  /*3430*/  @!P5 IMAD.IADD R18, R18, 0x1, -R20 ;  /* 0x000000011212d824 */ /* 0x000fe200078e0a14 */
[----:B------:R-:W-:Y:S01]  /*3440*/  ISETP.GE.AND P5, PT, R0, RZ, PT ;  /* 0x000000ff0000720c */ /* 0x000fe20003fa6270 */
[----:B0-----:R-:W-:Y:S01]  /*3450*/  IMAD.MOV.U32 R3, RZ, RZ, R8 ;  /* 0x000000ffff037224 */ /* 0x001fe200078e0008 */
[----:B------:R-:W-:Y:S01]  /*3460*/  IABS R0, R7 ;  /* 0x0000000700007213 */ /* 0x000fe20000000000 */
[----:B------:R-:W-:Y:S02]  /*3470*/  IMAD R13, R20, R15, R13 ;  /* 0x0000000f140d7224 */ /* 0x000fe400078e020d */
[----:B------:R-:W-:-:S02]  /*3480*/  @!P2 IMAD.IADD R21, R21, 0x1, -R20 ;  /* 0x000000011515a824 */ /* 0x000fc400078e0a14 */
[----:B------:R-:W-:Y:S01]  /*3490*/  @!P0 IMAD.MOV R3, RZ, RZ, -R3 ;  /* 0x000000ffff038224 */ /* 0x000fe200078e0a03 */
[----:B------:R-:W-:Y:S01]  /*34a0*/  ISETP.GT.U32.AND P0, PT, R20, R19, PT ;  /* 0x000000131400720c */ /* 0x000fe20003f04070 */
[----:B------:R-:W-:Y:S01]  /*34b0*/  IMAD.HI.U32 R15, R12, R11, RZ ;  /* 0x0000000b0c0f7227 */ /* 0x000fe200078e00ff */
[----:B------:R-:W-:Y:S02]  /*34c0*/  ISETP.GT.U32.AND P2, PT, R20, R21, PT ;  /* 0x000000151400720c */ /* 0x000fe40003f44070 */
[----:B------:R0:W-:Y:S01]  /*34d0*/  STL [R1+0x74], R3 ;  /* 0x0000740301007387 */ /* 0x0001e20000100800 */
[----:B------:R-:W-:-:S04]  /*34e0*/  IMAD.HI.U32 R8, R12, R0, RZ ;  /* 0x000000000c087227 */ /* 0x000fc800078e00ff */
[----:B------:R-:W-:Y:S02]  /*34f0*/  IMAD.MOV R15, RZ, RZ, -R15 ;  /* 0x000000ffff0f7224 */ /* 0x000fe400078e0a0f */
[----:B------:R-:W-:Y:S02]  /*3500*/  IMAD.MOV R8, RZ, RZ, -R8 ;  /* 0x000000ffff087224 */ /* 0x000fe400078e0a08 */
[C---:B------:R-:W-:Y:S02]  /*3510*/  IMAD R11, R20.reuse, R15, R11 ;  /* 0x0000000f140b7224 */ /* 0x040fe400078e020b */
[C---:B------:R-:W-:Y:S02]  /*3520*/  IMAD R0, R20.reuse, R8, R0 ;  /* 0x0000000814007224 */ /* 0x040fe400078e0200 */
[--C-:B------:R-:W-:Y:S01]  /*3530*/  @!P0 IMAD.IADD R19, R19, 0x1, -R20.reuse ;  /* 0x0000000113138824 */ /* 0x100fe200078e0a14 */
[C---:B------:R-:W-:Y:S01]  /*3540*/  ISETP.GT.U32.AND P0, PT, R20.reuse, R11, PT ;  /* 0x0000000b1400720c */ /* 0x040fe20003f04070 */
[----:B------:R-:W-:Y:S01]  /*3550*/  @!P2 IMAD.IADD R21, R21, 0x1, -R20 ;  /* 0x000000011515a824 */ /* 0x000fe200078e0a14 */
[----:B------:R-:W-:Y:S01]  /*3560*/  ISETP.GT.U32.AND P2, PT, R20, R0, PT ;  /* 0x000000001400720c */ /* 0x000fe20003f44070 */
[----:B------:R-:W-:-:S02]  /*3570*/  IMAD.MOV.U32 R4, RZ, RZ, R18 ;  /* 0x000000ffff047224 */ /* 0x000fc400078e0012 */
[----:B0-----:R-:W-:Y:S02]  /*3580*/  IMAD.MOV.U32 R3, RZ, RZ, R16 ;  /* 0x000000ffff037224 */ /* 0x001fe400078e0010 */
[C---:B------:R-:W-:Y:S02]  /*3590*/  VIADD R9, R17.reuse, 0x2c ;  /* 0x0000002c11097836 */ /* 0x040fe40000000000 */
[----:B------:R-:W-:Y:S01]  /*35a0*/  @!P3 IMAD.MOV R4, RZ, RZ, -R4 ;  /* 0x000000ffff04b224 */ /* 0x000fe200078e0a04 */
[----:B------:R-:W-:Y:S01]  /*35b0*/  ISETP.GT.U32.AND P3, PT, R20, R13, PT ;  /* 0x0000000d1400720c */ /* 0x000fe20003f64070 */
[----:B------:R-:W-:Y:S01]  /*35c0*/  VIADD R18, R17, 0x2a ;  /* 0x0000002a11127836 */ /* 0x000fe20000000000 */
[----:B------:R-:W-:Y:S01]  /*35d0*/  IABS R14, R9 ;  /* 0x00000009000e7213 */ /* 0x000fe20000000000 */
[----:B------:R-:W-:Y:S01]  /*35e0*/  @!P6 IMAD.MOV R3, RZ, RZ, -R3 ;  /* 0x000000ffff03e224 */ /* 0x000fe200078e0a03 */
[----:B------:R-:W-:Y:S01]  /*35f0*/  STL [R1+0x54], R4 ;  /* 0x0000540401007387 */ /* 0x000fe20000100800 */
[--C-:B------:R-:W-:Y:S01]  /*3600*/  @!P0 IMAD.IADD R11, R11, 0x1, -R20.reuse ;  /* 0x000000010b0b8824 */ /* 0x100fe200078e0a14 */
[----:B------:R-:W-:Y:S01]  /*3610*/  IABS R8, R18 ;  /* 0x0000001200087213 */ /* 0x000fe20000000000 */
[----:B------:R-:W-:Y:S01]  /*3620*/  @!P2 IMAD.IADD R0, R0, 0x1, -R20 ;  /* 0x000000010000a824 */ /* 0x000fe200078e0a14 */
[----:B------:R0:W-:Y:S01]  /*3630*/  STL [R1+0x50], R3 ;  /* 0x0000500301007387 */ /* 0x0001e20000100800 */
[----:B------:R-:W-:Y:S01]  /*3640*/  IMAD.HI.U32 R15, R12, R14, RZ ;  /* 0x0000000e0c0f7227 */ /* 0x000fe200078e00ff */
[----:B------:R-:W-:-:S02]  /*3650*/  ISETP.GT.U32.AND P2, PT, R20, R11, PT ;  /* 0x0000000b1400720c */ /* 0x000fc40003f44070 */
[----:B------:R-:W-:Y:S01]  /*3660*/  ISETP.GE.AND P6, PT, R10, RZ, PT ;  /* 0x000000ff0a00720c */ /* 0x000fe20003fc6270 */
[----:B------:R-:W-:Y:S02]  /*3670*/  IMAD.MOV R15, RZ, RZ, -R15 ;  /* 0x000000ffff0f7224 */ /* 0x000fe400078e0a0f */
[----:B------:R-:W-:Y:S01]  /*3680*/  @!P3 IMAD.IADD R13, R13, 0x1, -R20 ;  /* 0x000000010d0db824 */ /* 0x000fe200078e0a14 */
[----:B------:R-:W-:Y:S01]  /*3690*/  ISETP.GE.AND P3, PT, R7, RZ, PT ;  /* 0x000000ff0700720c */ /* 0x000fe20003f66270 */
[C---:B------:R-:W-:Y:S02]  /*36a0*/  IMAD R14, R20.reuse, R15, R14 ;  /* 0x0000000f140e7224 */ /* 0x040fe400078e020e */
[----:B0-----:R-:W-:Y:S01]  /*36b0*/  IMAD.MOV.U32 R3, RZ, RZ, R19 ;  /* 0x000000ffff037224 */ /* 0x001fe200078e0013 */
[----:B------:R-:W-:Y:S01]  /*36c0*/  ISETP.GT.U32.AND P0, PT, R20, R13, PT ;  /* 0x0000000d1400720c */ /* 0x000fe20003f04070 */
[----:B------:R-:W-:-:S04]  /*36d0*/  IMAD.HI.U32 R19, R12, R8, RZ ;  /* 0x000000080c137227 */ /* 0x000fc800078e00ff */
[----:B------:R-:W-:Y:S01]  /*36e0*/  @!P1 IMAD.MOV R3, RZ, RZ, -R3 ;  /* 0x000000ffff039224 */ /* 0x000fe200078e0a03 */
[C---:B------:R-:W-:Y:S01]  /*36f0*/  ISETP.GT.U32.AND P1, PT, R20.reuse, R0, PT ;  /* 0x000000001400720c */ /* 0x040fe20003f24070 */
[----:B------:R-:W-:Y:S02]  /*3700*/  IMAD.MOV R19, RZ, RZ, -R19 ;  /* 0x000000ffff137224 */ /* 0x000fe400078e0a13 */
[----:B------:R-:W-:Y:S01]  /*3710*/  @!P2 IMAD.IADD R11, R11, 0x1, -R20 ;  /* 0x000000010b0ba824 */ /* 0x000fe200078e0a14 */
[----:B------:R0:W-:Y:S01]  /*3720*/  STL [R1+0x48], R3 ;  /* 0x0000480301007387 */ /* 0x0001e20000100800 */
[C---:B------:R-:W-:Y:S02]  /*3730*/  IMAD R8, R20.reuse, R19, R8 ;  /* 0x0000001314087224 */ /* 0x040fe400078e0208 */
[C---:B------:R-:W-:Y:S02]  /*3740*/  VIADD R7, R17.reuse, 0x28 ;  /* 0x0000002811077836 */ /* 0x040fe40000000000 */
[----:B------:R-:W-:Y:S01]  /*3750*/  VIADD R10, R17, 0x26 ;  /* 0x00000026110a7836 */ /* 0x000fe20000000000 */
[----:B------:R-:W-:Y:S01]  /*3760*/  ISETP.GT.U32.AND P2, PT, R20, R8, PT ;  /* 0x000000081400720c */ /* 0x000fe20003f44070 */
[--C-:B------:R-:W-:Y:S01]  /*3770*/  @!P0 IMAD.IADD R13, R13, 0x1, -R20.reuse ;  /* 0x000000010d0d8824 */ /* 0x100fe200078e0a14 */
[----:B------:R-:W-:Y:S01]  /*3780*/  IABS R16, R7 ;  /* 0x0000000700107213 */ /* 0x000fe20000000000 */
[----:B------:R-:W-:Y:S01]  /*3790*/  @!P1 IMAD.IADD R0, R0, 0x1, -R20 ;  /* 0x0000000100009824 */ /* 0x000fe200078e0a14 */
[----:B------:R-:W-:Y:S01]  /*37a0*/  ISETP.GE.AND P1, PT, R18, RZ, PT ;  /* 0x000000ff1200720c */ /* 0x000fe20003f26270 */
[----:B0-----:R-:W-:Y:S01]  /*37b0*/  IMAD.MOV.U32 R3, RZ, RZ, R21 ;  /* 0x000000ffff037224 */ /* 0x001fe200078e0015 */
[----:B------:R-:W-:Y:S01]  /*37c0*/  IABS R15, R10 ;  /* 0x0000000a000f7213 */ /* 0x000fe20000000000 */
[----:B------:R-:W-:Y:S01]  /*37d0*/  VIADD R18, R17, 0x24 ;  /* 0x0000002411127836 */ /* 0x000fe20000000000 */
[----:B------:R-:W-:Y:S01]  /*37e0*/  ISETP.GE.AND P0, PT, R9, RZ, PT ;  /* 0x000000ff0900720c */ /* 0x000fe20003f06270 */
[----:B------:R-:W-:Y:S01]  /*37f0*/  @!P5 IMAD.MOV R3, RZ, RZ, -R3 ;  /* 0x000000ffff03d224 */ /* 0x000fe200078e0a03 */
[----:B------:R-:W-:Y:S01]  /*3800*/  ISETP.GT.U32.AND P5, PT, R20, R14, PT ;  /* 0x0000000e1400720c */ /* 0x000fe20003fa4070 */
[----:B------:R-:W-:-:S02]  /*3810*/  IMAD.MOV.U32 R4, RZ, RZ, R13 ;  /* 0x000000ffff047224 */ /* 0x000fc400078e000d */
[----:B------:R-:W-:Y:S01]  /*3820*/  @!P2 IMAD.IADD R8, R8, 0x1, -R20 ;  /* 0x000000010808a824 */ /* 0x000fe200078e0a14 */
[----:B------:R0:W-:Y:S01]  /*3830*/  STL [R1+0x40], R3 ;  /* 0x0000400301007387 */ /* 0x0001e20000100800 */
[----:B------:R-:W-:-:S04]  /*3840*/  IMAD.HI.U32 R19, R12, R16, RZ ;  /* 0x000000100c137227 */ /* 0x000fc800078e00ff */
[----:B------:R-:W-:-:S04]  /*3850*/  IMAD.HI.U32 R9, R12, R15, RZ ;  /* 0x0000000f0c097227 */ /* 0x000fc800078e00ff */
[----:B------:R-:W-:Y:S01]  /*3860*/  @!P5 IMAD.IADD R14, R14, 0x1, -R20 ;  /* 0x000000010e0ed824 */ /* 0x000fe200078e0a14 */
[----:B------:R-:W-:Y:S01]  /*3870*/  ISETP.GE.AND P5, PT, R7, RZ, PT ;  /* 0x000000ff0700720c */ /* 0x000fe20003fa6270 */
[----:B0-----:R-:W-:Y:S01]  /*3880*/  IMAD.MOV.U32 R3, RZ, RZ, R11 ;  /* 0x000000ffff037224 */ /* 0x001fe200078e000b */
[----:B------:R-:W-:Y:S01]  /*3890*/  IABS R7, R18 ;  /* 0x0000001200077213 */ /* 0x000fe20000000000 */
[----:B------:R-:W-:Y:S01]  /*38a0*/  @!P4 IMAD.MOV R4, RZ, RZ, -R4 ;  /* 0x000000ffff04c224 */ /* 0x000fe200078e0a04 */
[C---:B------:R-:W-:Y:S01]  /*38b0*/  ISETP.GT.U32.AND P4, PT, R20.reuse, R8, PT ;  /* 0x000000081400720c */ /* 0x040fe20003f84070 */
[----:B------:R-:W-:Y:S01]  /*38c0*/  @!P6 IMAD.MOV R3, RZ, RZ, -R3 ;  /* 0x000000ffff03e224 */ /* 0x000fe200078e0a03 */
[----:B------:R-:W-:Y:S01]  /*38d0*/  ISETP.GT.U32.AND P2, PT, R20, R14, PT ;  /* 0x0000000e1400720c */ /* 0x000fe20003f44070 */
[----:B------:R-:W-:Y:S01]  /*38e0*/  IMAD.MOV R19, RZ, RZ, -R19 ;  /* 0x000000ffff137224 */ /* 0x000fe200078e0a13 */
[----:B------:R-:W-:Y:S01]  /*38f0*/  STL [R1+0x38], R4 ;  /* 0x0000380401007387 */ /* 0x000fe20000100800 */
[----:B------:R-:W-:-:S02]  /*3900*/  IMAD.MOV R9, RZ, RZ, -R9 ;  /* 0x000000ffff097224 */ /* 0x000fc400078e0a09 */
[----:B------:R-:W-:Y:S01]  /*3910*/  IMAD.HI.U32 R13, R12, R7, RZ ;  /* 0x000000070c0d7227 */ /* 0x000fe200078e00ff */
[----:B------:R0:W-:Y:S03]  /*3920*/  STL [R1+0x34], R3 ;  /* 0x0000340301007387 */ /* 0x0001e60000100800 */
[C---:B------:R-:W-:Y:S02]  /*3930*/  IMAD R16, R20.reuse, R19, R16 ;  /* 0x0000001314107224 */ /* 0x040fe400078e0210 */
[C---:B------:R-:W-:Y:S02]  /*3940*/  IMAD R15, R20.reuse, R9, R15 ;  /* 0x00000009140f7224 */ /* 0x040fe400078e020f */
[----:B------:R-:W-:Y:S01]  /*3950*/  IMAD.MOV R13, RZ, RZ, -R13 ;  /* 0x000000ffff0d7224 */ /* 0x000fe200078e0a0d */
[----:B------:R-:W-:Y:S01]  /*3960*/  ISETP.GT.U32.AND P6, PT, R20, R16, PT ;  /* 0x000000101400720c */ /* 0x000fe20003fc4070 */
[----:B------:R-:W-:-:S02]  /*3970*/  @!P4 IMAD.IADD R8, R8, 0x1, -R20 ;  /* 0x000000010808c824 */ /* 0x000fc400078e0a14 */
[----:B0-----:R-:W-:Y:S02]  /*3980*/  IMAD.MOV.U32 R3, RZ, RZ, R0 ;  /* 0x000000ffff037224 */ /* 0x001fe400078e0000 */
[C---:B------:R-:W-:Y:S02]  /*3990*/  IMAD R7, R20.reuse, R13, R7 ;  /* 0x0000000d14077224 */ /* 0x040fe400078e0207 */
[----:B------:R-:W-:Y:S01]  /*39a0*/  @!P3 IMAD.MOV R3, RZ, RZ, -R3 ;  /* 0x000000ffff03b224 */ /* 0x000fe200078e0a03 */
[----:B------:R-:W-:Y:S01]  /*39b0*/  ISETP.GT.U32.AND P3, PT, R20, R15, PT ;  /* 0x0000000f1400720c */ /* 0x000fe20003f64070 */
[--C-:B------:R-:W-:Y:S01]  /*39c0*/  @!P2 IMAD.IADD R14, R14, 0x1, -R20.reuse ;  /* 0x000000010e0ea824 */ /* 0x100fe200078e0a14 */
[----:B------:R-:W-:Y:S01]  /*39d0*/  ISETP.GT.U32.AND P4, PT, R20, R7, PT ;  /* 0x000000071400720c */ /* 0x000fe20003f84070 */
[C---:B------:R-:W-:Y:S01]  /*39e0*/  VIADD R9, R17.reuse, 0x22 ;  /* 0x0000002211097836 */ /* 0x040fe20000000000 */
[----:B------:R0:W-:Y:S01]  /*39f0*/  STL [R1+0x30], R3 ;  /* 0x0000300301007387 */ /* 0x0001e20000100800 */
[--C-:B------:R-:W-:Y:S01]  /*3a00*/  @!P6 IMAD.IADD R16, R16, 0x1, -R20.reuse ;  /* 0x000000011010e824 */ /* 0x100fe200078e0a14 */
[----:B------:R-:W-:Y:S01]  /*3a10*/  ISETP.GE.AND P2, PT, R10, RZ, PT ;  /* 0x000000ff0a00720c */ /* 0x000fe20003f46270 */
[C---:B------:R-:W-:Y:S01]  /*3a20*/  VIADD R0, R17.reuse, 0x20 ;  /* 0x0000002011007836 */ /* 0x040fe20000000000 */
[----:B------:R-:W-:Y:S01]  /*3a30*/  IABS R11, R9 ;  /* 0x00000009000b7213 */ /* 0x000fe20000000000 */
[C---:B------:R-:W-:Y:S01]  /*3a40*/  VIADD R24, R17.reuse, 0xe ;  /* 0x0000000e11187836 */ /* 0x040fe20000000000 */
[----:B------:R-:W-:Y:S01]  /*3a50*/  ISETP.GE.AND P6, PT, R18, RZ, PT ;  /* 0x000000ff1200720c */ /* 0x000fe20003fc6270 */
[----:B------:R-:W-:Y:S01]  /*3a60*/  VIADD R18, R17, 0x1e ;  /* 0x0000001e11127836 */ /* 0x000fe20000000000 */
[----:B------:R-:W-:Y:S01]  /*3a70*/  IABS R13, R0 ;  /* 0x00000000000d7213 */ /* 0x000fe20000000000 */
[----:B------:R-:W-:Y:S01]  /*3a80*/  @!P3 IMAD.IADD R15, R15, 0x1, -R20 ;  /* 0x000000010f0fb824 */ /* 0x000fe200078e0a14 */
[C---:B------:R-:W-:Y:S01]  /*3a90*/  ISETP.GT.U32.AND P3, PT, R20.reuse, R16, PT ;  /* 0x000000101400720c */ /* 0x040fe20003f64070 */
[----:B0-----:R-:W-:Y:S01]  /*3aa0*/  IMAD.MOV.U32 R3, RZ, RZ, R14 ;  /* 0x000000ffff037224 */ /* 0x001fe200078e000e */
[----:B------:R-:W-:Y:S01]  /*3ab0*/  IABS R21, R24 ;  /* 0x0000001800157213 */ /* 0x000fe20000000000 */
[----:B------:R-:W-:Y:S01]  /*3ac0*/  @!P4 IMAD.IADD R7, R7, 0x1, -R20 ;  /* 0x000000010707c824 */ /* 0x000fe200078e0a14 */
[----:B------:R-:W-:Y:S01]  /*3ad0*/  ISETP.GT.U32.AND P4, PT, R20, R15, PT ;  /* 0x0000000f1400720c */ /* 0x000fe20003f84070 */
[----:B------:R-:W-:Y:S01]  /*3ae0*/  @!P0 IMAD.MOV R3, RZ, RZ, -R3 ;  /* 0x000000ffff038224 */ /* 0x000fe200078e0a03 */
[----:B------:R-:W-:Y:S01]  /*3af0*/  ISETP.GE.AND P0, PT, R9, RZ, PT ;  /* 0x000000ff0900720c */ /* 0x000fe20003f06270 */
[----:B------:R-:W-:-:S03]  /*3b00*/  IMAD.HI.U32 R10, R12, R11, RZ ;  /* 0x0000000b0c0a7227 */ /* 0x000fc600078e00ff */
[----:B------:R0:W-:Y:S01]  /*3b10*/  STL [R1+0x28], R3 ;  /* 0x0000280301007387 */ /* 0x0001e20000100800 */
[----:B------:R-:W-:Y:S02]  /*3b20*/  IMAD.MOV R10, RZ, RZ, -R10 ;  /* 0x000000ffff0a7224 */ /* 0x000fe400078e0a0a */
[--C-:B------:R-:W-:Y:S02]  /*3b30*/  @!P3 IMAD.IADD R16, R16, 0x1, -R20.reuse ;  /* 0x000000011010b824 */ /* 0x100fe400078e0a14 */
[C---:B------:R-:W-:Y:S01]  /*3b40*/  IMAD R11, R20.reuse, R10, R11 ;  /* 0x0000000a140b7224 */ /* 0x040fe200078e020b */
[----:B------:R-:W-:Y:S01]  /*3b50*/  IABS R10, R18 ;  /* 0x00000012000a7213 */ /* 0x000fe20000000000 */
[----:B------:R-:W-:Y:S02]  /*3b60*/  @!P4 IMAD.IADD R15, R15, 0x1, -R20 ;  /* 0x000000010f0fc824 */ /* 0x000fe400078e0a14 */
[----:B------:R-:W-:Y:S01]  /*3b70*/  IMAD.MOV.U32 R4, RZ, RZ, R16 ;  /* 0x000000ffff047224 */ /* 0x000fe200078e0010 */
[----:B------:R-:W-:Y:S01]  /*3b80*/  ISETP.GT.U32.AND P3, PT, R20, R11, PT ;  /* 0x0000000b1400720c */ /* 0x000fe20003f64070 */
[----:B0-----:R-:W-:-:S02]  /*3b90*/  IMAD.MOV.U32 R3, RZ, RZ, R8 ;  /* 0x000000ffff037224 */ /* 0x001fc400078e0008 */
[----:B------:R-:W-:-:S04]  /*3ba0*/  IMAD.HI.U32 R8, R12, R13, RZ ;  /* 0x0000000d0c087227 */ /* 0x000fc800078e00ff */
[----:B------:R-:W-:Y:S01]  /*3bb0*/  @!P1 IMAD.MOV R3, RZ, RZ, -R3 ;  /* 0x000000ffff039224 */ /* 0x000fe200078e0a03 */
[----:B------:R-:W-:Y:S01]  /*3bc0*/  ISETP.GT.U32.AND P1, PT, R20, R7, PT ;  /* 0x000000071400720c */ /* 0x000fe20003f24070 */
[----:B------:R-:W-:Y:S02]  /*3bd0*/  IMAD.MOV R8, RZ, RZ, -R8 ;  /* 0x000000ffff087224 */ /* 0x000fe400078e0a08 */
[----:B------:R-:W-:Y:S01]  /*3be0*/  IMAD.HI.U32 R14, R12, R10, RZ ;  /* 0x0000000a0c0e7227 */ /* 0x000fe200078e00ff */
[----:B------:R0:W-:Y:S03]  /*3bf0*/  STL [R1+0x24], R3 ;  /* 0x0000240301007387 */ /* 0x0001e60000100800 */
[----:B------:R-:W-:Y:S02]  /*3c00*/  IMAD R13, R20, R8, R13 ;  /* 0x00000008140d7224 */ /* 0x000fe400078e020d */
[----:B------:R-:W-:-:S02]  /*3c10*/  @!P5 IMAD.MOV R4, RZ, RZ, -R4 ;  /* 0x000000ffff04d224 */ /* 0x000fc400078e0a04 */
[----:B------:R-:W-:Y:S01]  /*3c20*/  VIADD R8, R17, 0x1a ;  /* 0x0000001a11087836 */ /* 0x000fe20000000000 */
[----:B------:R-:W-:Y:S01]  /*3c30*/  ISETP.GT.U32.AND P4, PT, R20, R13, PT ;  /* 0x0000000d1400720c */ /* 0x000fe20003f84070 */
[----:B------:R-:W-:Y:S01]  /*3c40*/  @!P1 IMAD.IADD R7, R7, 0x1, -R20 ;  /* 0x0000000107079824 */ /* 0x000fe200078e0a14 */
[----:B------:R-:W-:Y:S01]  /*3c50*/  STL [R1+0x20], R4 ;  /* 0x0000200401007387 */ /* 0x000fe20000100800 */
[----:B0-----:R-:W-:Y:S01]  /*3c60*/  IMAD.MOV.U32 R3, RZ, RZ, R15 ;  /* 0x000000ffff037224 */ /* 0x001fe200078e000f */
[----:B------:R-:W-:Y:S01]  /*3c70*/  IABS R19, R8 ;  /* 0x0000000800137213 */ /* 0x000fe20000000000 */
[----:B------:R-:W-:Y:S01]  /*3c80*/  IMAD.MOV R14, RZ, RZ, -R14 ;  /* 0x000000ffff0e7224 */ /* 0x000fe200078e0a0e */
[----:B------:R-:W-:Y:S01]  /*3c90*/  ISETP.GE.AND P1, PT, R0, RZ, PT ;  /* 0x000000ff0000720c */ /* 0x000fe20003f26270 */
[----:B------:R-:W-:Y:S02]  /*3ca0*/  @!P2 IMAD.MOV R3, RZ, RZ, -R3 ;  /* 0x000000ffff03a224 */ /* 0x000fe400078e0a03 */
[----:B------:R-:W-:-:S02]  /*3cb0*/  IMAD R10, R20, R14, R10 ;  /* 0x0000000e140a7224 */ /* 0x000fc400078e020a */
[----:B------:R-:W-:Y:S01]  /*3cc0*/  IMAD.HI.U32 R14, R12, R19, RZ ;  /* 0x000000130c0e7227 */ /* 0x000fe200078e00ff */
[----:B------:R0:W-:Y:S03]  /*3cd0*/  STL [R1+0x1c], R3 ;  /* 0x00001c0301007387 */ /* 0x0001e60000100800 */
[----:B------:R-:W-:Y:S02]  /*3ce0*/  VIADD R9, R17, 0x1c ;  /* 0x0000001c11097836 */ /* 0x000fe40000000000 */
[--C-:B------:R-:W-:Y:S01]  /*3cf0*/  @!P3 IMAD.IADD R11, R11, 0x1, -R20.reuse ;  /* 0x000000010b0bb824 */ /* 0x100fe200078e0a14 */
[----:B------:R-:W-:Y:S01]  /*3d00*/  ISETP.GE.AND P3, PT, R18, RZ, PT ;  /* 0x000000ff1200720c */ /* 0x000fe20003f66270 */
[----:B------:R-:W-:Y:S01]  /*3d10*/  @!P4 IMAD.IADD R13, R13, 0x1, -R20 ;  /* 0x000000010d0dc824 */ /* 0x000fe200078e0a14 */
[----:B------:R-:W-:Y:S01]  /*3d20*/  IABS R23, R9 ;  /* 0x0000000900177213 */ /* 0x000fe20000000000 */
[----:B------:R-:W-:Y:S01]  /*3d30*/  IMAD.MOV R14, RZ, RZ, -R14 ;  /* 0x000000ffff0e7224 */ /* 0x000fe200078e0a0e */
[C---:B------:R-:W-:Y:S01]  /*3d40*/  ISETP.GT.U32.AND P4, PT, R20.reuse, R11, PT ;  /* 0x0000000b1400720c */ /* 0x040fe20003f84070 */
[----:B0-----:R-:W-:Y:S01]  /*3d50*/  IMAD.MOV.U32 R3, RZ, RZ, R7 ;  /* 0x000000ffff037224 */ /* 0x001fe200078e0007 */
[C---:B------:R-:W-:Y:S01]  /*3d60*/  ISETP.GT.U32.AND P5, PT, R20.reuse, R13, PT ;  /* 0x0000000d1400720c */ /* 0x040fe20003fa4070 */
[C---:B------:R-:W-:Y:S01]  /*3d70*/  IMAD R19, R20.reuse, R14, R19 ;  /* 0x0000000e14137224 */ /* 0x040fe200078e0213 */
[----:B------:R-:W-:Y:S01]  /*3d80*/  ISETP.GE.AND P2, PT, R9, RZ, PT ;  /* 0x000000ff0900720c */ /* 0x000fe20003f46270 */
[----:B------:R-:W-:Y:S01]  /*3d90*/  @!P6 IMAD.MOV R3, RZ, RZ, -R3 ;  /* 0x000000ffff03e224 */ /* 0x000fe200078e0a03 */
[----:B------:R-:W-:Y:S01]  /*3da0*/  ISETP.GT.U32.AND P6, PT, R20, R10, PT ;  /* 0x0000000a1400720c */ /* 0x000fe20003fc4070 */
[----:B------:R-:W-:-:S03]  /*3db0*/  IMAD.HI.U32 R0, R12, R23, RZ ;  /* 0x000000170c007227 */ /* 0x000fc600078e00ff */
[----:B------:R0:W-:Y:S01]  /*3dc0*/  STL [R1+0x18], R3 ;  /* 0x0000180301007387 */ /* 0x0001e20000100800 */
[----:B------:R-:W-:Y:S02]  /*3dd0*/  IMAD.MOV R0, RZ, RZ, -R0 ;  /* 0x000000ffff007224 */ /* 0x000fe400078e0a00 */
[--C-:B------:R-:W-:Y:S02]  /*3de0*/  @!P4 IMAD.IADD R11, R11, 0x1, -R20.reuse ;  /* 0x000000010b0bc824 */ /* 0x100fe400078e0a14 */
[----:B------:R-:W-:Y:S02]  /*3df0*/  IMAD R23, R20, R0, R23 ;  /* 0x0000000014177224 */ /* 0x000fe400078e0217 */
[C---:B------:R-:W-:Y:S02]  /*3e00*/  VIADD R0, R17.reuse, 0x18 ;  /* 0x0000001811007836 */ /* 0x040fe40000000000 */
[--C-:B------:R-:W-:Y:S01]  /*3e10*/  @!P6 IMAD.IADD R10, R10, 0x1, -R20.reuse ;  /* 0x000000010a0ae824 */ /* 0x100fe200078e0a14 */
[C---:B------:R-:W-:Y:S01]  /*3e20*/  ISETP.GT.U32.AND P6, PT, R20.reuse, R19, PT ;  /* 0x000000131400720c */ /* 0x040fe20003fc4070 */
[----:B------:R-:W-:Y:S01]  /*3e30*/  VIADD R7, R17, 0x16 ;  /* 0x0000001611077836 */ /* 0x000fe20000000000 */
[----:B------:R-:W-:Y:S01]  /*3e40*/  ISETP.GT.U32.AND P4, PT, R20, R23, PT ;  /* 0x000000171400720c */ /* 0x000fe20003f84070 */
[----:B------:R-:W-:Y:S01]  /*3e50*/  @!P5 IMAD.IADD R13, R13, 0x1, -R20 ;  /* 0x000000010d0dd824 */ /* 0x000fe200078e0a14 */
[----:B------:R-:W-:Y:S01]  /*3e60*/  ISETP.GE.AND P5, PT, R8, RZ, PT ;  /* 0x000000ff0800720c */ /* 0x000fe20003fa6270 */
[----:B------:R-:W-:Y:S01]  /*3e70*/  IMAD.MOV.U32 R4, RZ, RZ, R11 ;  /* 0x000000ffff047224 */ /* 0x000fe200078e000b */
[----:B------:R-:W-:Y:S01]  /*3e80*/  IABS R8, R0 ;  /* 0x0000000000087213 */ /* 0x000fe20000000000 */
[----:B0-----:R-:W-:Y:S01]  /*3e90*/  IMAD.MOV.U32 R3, RZ, RZ, R13 ;  /* 0x000000ffff037224 */ /* 0x001fe200078e000d */
[----:B------:R-:W-:Y:S01]  /*3ea0*/  IABS R9, R7 ;  /* 0x0000000700097213 */ /* 0x000fe20000000000 */
[----:B------:R-:W-:Y:S01]  /*3eb0*/  @!P0 IMAD.MOV R4, RZ, RZ, -R4 ;  /* 0x000000ffff048224 */ /* 0x000fe200078e0a04 */
[----:B------:R-:W-:Y:S01]  /*3ec0*/  ISETP.GT.U32.AND P0, PT, R20, R10, PT ;  /* 0x0000000a1400720c */ /* 0x000fe20003f04070 */
[----:B------:R-:W-:-:S03]  /*3ed0*/  IMAD.HI.U32 R11, R12, R8, RZ ;  /* 0x000000080c0b7227 */ /* 0x000fc600078e00ff */
[----:B------:R-:W-:Y:S01]  /*3ee0*/  STL [R1+0x14], R4 ;  /* 0x0000140401007387 */ /* 0x000fe20000100800 */
[----:B------:R-:W-:Y:S02]  /*3ef0*/  @!P6 IMAD.IADD R19, R19, 0x1, -R20 ;  /* 0x000000011313e824 */ /* 0x000fe400078e0a14 */
[----:B------:R-:W-:Y:S01]  /*3f00*/  @!P1 IMAD.MOV R3, RZ, RZ, -R3 ;  /* 0x000000ffff039224 */ /* 0x000fe200078e0a03 */
[----:B------:R-:W-:Y:S01]  /*3f10*/  ISETP.GE.AND P1, PT, R0, RZ, PT ;  /* 0x000000ff0000720c */ /* 0x000fe20003f26270 */
[----:B------:R-:W-:Y:S01]  /*3f20*/  IMAD.HI.U32 R0, R12, R9, RZ ;  /* 0x000000090c007227 */ /* 0x000fe200078e00ff */
[C---:B------:R-:W-:Y:S02]  /*3f30*/  ISETP.GT.U32.AND P6, PT, R20.reuse, R19, PT ;  /* 0x000000131400720c */ /* 0x040fe40003fc4070 */
[----:B------:R0:W-:Y:S01]  /*3f40*/  STL [R1+0x10], R3 ;  /* 0x0000100301007387 */ /* 0x0001e20000100800 */
[----:B------:R-:W-:Y:S02]  /*3f50*/  IMAD.MOV R11, RZ, RZ, -R11 ;  /* 0x000000ffff0b7224 */ /* 0x000fe400078e0a0b */
[----:B------:R-:W-:Y:S01]  /*3f60*/  IMAD.MOV R0, RZ, RZ, -R0 ;  /* 0x000000ffff007224 */ /* 0x000fe200078e0a00 */
[----:B------:R1:W-:Y:S01]  /*3f70*/  STL [R1+0x1190], R2 ;  /* 0x0011900201007387 */ /* 0x0003e20000100800 */
[C---:B------:R-:W-:Y:S01]  /*3f80*/  IMAD R8, R20.reuse, R11, R8 ;  /* 0x0000000b14087224 */ /* 0x040fe200078e0208 */
[----:B------:R-:W-:Y:S01]  /*3f90*/  IABS R11, R2 ;  /* 0x00000002000b7213 */ /* 0x000fe20000000000 */
[----:B------:R-:W-:-:S02]  /*3fa0*/  IMAD R9, R20, R0, R9 ;  /* 0x0000000014097224 */ /* 0x000fc400078e0209 */
[--C-:B------:R-:W-:Y:S01]  /*3fb0*/  @!P0 IMAD.IADD R10, R10, 0x1, -R20.reuse ;  /* 0x000000010a0a8824 */ /* 0x100fe200078e0a14 */
[C---:B------:R-:W-:Y:S01]  /*3fc0*/  ISETP.GT.U32.AND P0, PT, R20.reuse, R8, PT ;  /* 0x000000081400720c */ /* 0x040fe20003f04070 */
[--C-:B------:R-:W-:Y:S01]  /*3fd0*/  @!P6 IMAD.IADD R19, R19, 0x1, -R20.reuse ;  /* 0x000000011313e824 */ /* 0x100fe200078e0a14 */
[C---:B------:R-:W-:Y:S01]  /*3fe0*/  ISETP.GT.U32.AND P6, PT, R20.reuse, R9, PT ;  /* 0x000000091400720c */ /* 0x040fe20003fc4070 */
[----:B------:R-:W-:Y:S02]  /*3ff0*/  @!P4 IMAD.IADD R23, R23, 0x1, -R20 ;  /* 0x000000011717c824 */ /* 0x000fe400078e0a14 */
[----:B0-----:R-:W-:Y:S02]  /*4000*/  IMAD.MOV.U32 R3, RZ, RZ, R10 ;  /* 0x000000ffff037224 */ /* 0x001fe400078e000a */
[----:B-1----:R-:W-:Y:S01]  /*4010*/  IMAD.MOV.U32 R2, RZ, RZ, R19 ;  /* 0x000000ffff027224 */ /* 0x002fe200078e0013 */
[----:B------:R-:W-:Y:S01]  /*4020*/  ISETP.GT.U32.AND P4, PT, R20, R23, PT ;  /* 0x000000171400720c */ /* 0x000fe20003f84070 */
[----:B------:R-:W-:-:S02]  /*4030*/  @!P3 IMAD.MOV R3, RZ, RZ, -R3 ;  /* 0x000000ffff03b224 */ /* 0x000fc400078e0a03 */
[----:B------:R-:W-:Y:S02]  /*4040*/  VIADD R14, R17, 0x14 ;  /* 0x00000014110e7836 */ /* 0x000fe40000000000 */
[--C-:B------:R-:W-:Y:S01]  /*4050*/  @!P0 IMAD.IADD R8, R8, 0x1, -R20.reuse ;  /* 0x0000000108088824 */ /* 0x100fe200078e0a14 */
[----:B------:R0:W-:Y:S01]  /*4060*/  STL [R1+0x8], R3 ;  /* 0x0000080301007387 */ /* 0x0001e20000100800 */
[----:B------:R-:W-:Y:S01]  /*4070*/  @!P6 IMAD.IADD R9, R9, 0x1, -R20 ;  /* 0x000000010909e824 */ /* 0x000fe200078e0a14 */
[----:B------:R-:W-:Y:S01]  /*4080*/  IABS R22, R14 ;  /* 0x0000000e00167213 */ /* 0x000fe20000000000 */
[----:B------:R-:W-:Y:S01]  /*4090*/  VIADD R13, R17, 0x12 ;  /* 0x00000012110d7836 */ /* 0x000fe20000000000 */
[C---:B------:R-:W-:Y:S01]  /*40a0*/  ISETP.GT.U32.AND P6, PT, R20.reuse, R8, PT ;  /* 0x000000081400720c */ /* 0x040fe20003fc4070 */
[----:B------:R-:W-:Y:S01]  /*40b0*/  @!P5 IMAD.MOV R2, RZ, RZ, -R2 ;  /* 0x000000ffff02d224 */ /* 0x000fe200078e0a02 */
[----:B------:R-:W-:Y:S01]  /*40c0*/  ISETP.GT.U32.AND P3, PT, R20, R9, PT ;  /* 0x000000091400720c */ /* 0x000fe20003f64070 */
[----:B------:R-:W-:Y:S01]  /*40d0*/  @!P4 IMAD.IADD R23, R23, 0x1, -R20 ;  /* 0x000000011717c824 */ /* 0x000fe200078e0a14 */
[----:B------:R-:W-:Y:S01]  /*40e0*/  ISETP.GE.AND P4, PT, R7, RZ, PT ;  /* 0x000000ff0700720c */ /* 0x000fe20003f86270 */
[----:B------:R-:W2:Y:S01]  /*40f0*/  LDL R6, [R1+0xae4] ;  /* 0x000ae40001067983 */ /* 0x000ea20000100800 */
[----:B------:R-:W-:Y:S01]  /*4100*/  IABS R16, R13 ;  /* 0x0000000d00107213 */ /* 0x000fe20000000000 */
[----:B0-----:R-:W-:Y:S01]  /*4110*/  IMAD.MOV.U32 R3, RZ, RZ, R23 ;  /* 0x000000ffff037224 */ /* 0x001fe200078e0017 */
[----:B------:R-:W-:Y:S01]  /*4120*/  ISETP.GE.AND P0, PT, R14, RZ, PT ;  /* 0x000000ff0e00720c */ /* 0x000fe20003f06270 */
[----:B------:R-:W3:Y:S01]  /*4130*/  LDL R5, [R1+0xae8] ;  /* 0x000ae80001057983 */ /* 0x000ee20000100800 */
[----:B------:R-:W-:-:S04]  /*4140*/  IMAD.HI.U32 R0, R12, R22, RZ ;  /* 0x000000160c007227 */ /* 0x000fc800078e00ff */
[----:B------:R-:W-:Y:S02]  /*4150*/  @!P2 IMAD.MOV R3, RZ, RZ, -R3 ;  /* 0x000000ffff03a224 */ /* 0x000fe400078e0a03 */
[--C-:B------:R-:W-:Y:S02]  /*4160*/  @!P6 IMAD.IADD R8, R8, 0x1, -R20.reuse ;  /* 0x000000010808e824 */ /* 0x100fe400078e0a14 */
[----:B------:R-:W-:Y:S01]  /*4170*/  @!P3 IMAD.IADD R9, R9, 0x1, -R20 ;  /* 0x000000010909b824 */ /* 0x000fe200078e0a14 */
[----:B------:R0:W-:Y:S01]  /*4180*/  STL [R1+0x4], R3 ;  /* 0x0000040301007387 */ /* 0x0001e20000100800 */
[----:B------:R-:W-:Y:S02]  /*4190*/  @!P1 IMAD.MOV R8, RZ, RZ, -R8 ;  /* 0x000000ffff089224 */ /* 0x000fe400078e0a08 */
[----:B------:R-:W-:Y:S01]  /*41a0*/  @!P4 IMAD.MOV R9, RZ, RZ, -R9 ;  /* 0x000000ffff09c224 */ /* 0x000fe200078e0a09 */
[----:B------:R1:W-:Y:S01]  /*41b0*/  STL [R1+0x1194], R2 ;  /* 0x0011940201007387 */ /* 0x0003e20000100800 */
[----:B------:R-:W-:-:S04]  /*41c0*/  IMAD.HI.U32 R14, R12, R16, RZ ;  /* 0x000000100c0e7227 */ /* 0x000fc800078e00ff */
[----:B------:R-:W-:Y:S02]  /*41d0*/  IMAD.MOV R0, RZ, RZ, -R0 ;  /* 0x000000ffff007224 */ /* 0x000fe400078e0a00 */
[----:B0-----:R-:W-:Y:S02]  /*41e0*/  VIADD R3, R17, 0xa ;  /* 0x0000000a11037836 */ /* 0x001fe40000000000 */
[----:B------:R-:W-:Y:S01]  /*41f0*/  IMAD.MOV R14, RZ, RZ, -R14 ;  /* 0x000000ffff0e7224 */ /* 0x000fe200078e0a0e */
[----:B-1----:R-:W4:Y:S01]  /*4200*/  LDL R2, [R1+0xae0] ;  /* 0x000ae00001027983 */ /* 0x002f220000100800 */
[C---:B------:R-:W-:Y:S01]  /*4210*/  IMAD R22, R20.reuse, R0, R22 ;  /* 0x0000000014167224 */ /* 0x040fe200078e0216 */
[----:B------:R-:W-:Y:S01]  /*4220*/  ISETP.GE.AND P5, PT, R13, RZ, PT ;  /* 0x000000ff0d00720c */ /* 0x000fe20003fa6270 */
[----:B------:R-:W-:Y:S01]  /*4230*/  IMAD.MOV.U32 R7, RZ, RZ, R11 ;  /* 0x000000ffff077224 */ /* 0x000fe200078e000b */
[----:B------:R-:W-:Y:S01]  /*4240*/  STL [R1+0x1198], R8 ;  /* 0x0011980801007387 */ /* 0x000fe20000100800 */
[C---:B------:R-:W-:Y:S01]  /*4250*/  IMAD R16, R20.reuse, R14, R16 ;  /* 0x0000000e14107224 */ /* 0x040fe200078e0210 */
[----:B------:R-:W-:Y:S01]  /*4260*/  ISETP.GT.U32.AND P2, PT, R20, R22, PT ;  /* 0x000000161400720c */ /* 0x000fe20003f44070 */
[----:B------:R-:W0:Y:S01]  /*4270*/  I2F.RP R15, R7 ;  /* 0x00000007000f7306 */ /* 0x000e220000209400 */
[----:B------:R-:W-:Y:S01]  /*4280*/  STL [R1+0x4c], R3 ;  /* 0x00004c0301007387 */ /* 0x000fe20000100800 */
[----:B------:R-:W-:-:S03]  /*4290*/  IMAD.HI.U32 R10, R12, R21, RZ ;  /* 0x000000150c0a7227 */ /* 0x000fc600078e00ff */
[----:B------:R1:W-:Y:S01]  /*42a0*/  STL [R1+0x119c], R9 ;  /* 0x00119c0901007387 */ /* 0x0003e20000100800 */
[----:B------:R-:W-:Y:S01]  /*42b0*/  VIADD R11, R17, 0x10 ;  /* 0x00000010110b7836 */ /* 0x000fe20000000000 */
[----:B------:R-:W-:-:S05]  /*42c0*/  ISETP.GT.U32.AND P3, PT, R20, R16, PT ;  /* 0x000000101400720c */ /* 0x000fca0003f64070 */
[----:B------:R-:W-:Y:S01]  /*42d0*/  @!P2 IMAD.IADD R22, R22, 0x1, -R20 ;  /* 0x000000011616a824 */ /* 0x000fe200078e0a14 */
[----:B------:R-:W-:Y:S01]  /*42e0*/  IABS R18, R11 ;  /* 0x0000000b00127213 */ /* 0x000fe20000000000 */
[----:B-1----:R-:W4:Y:S01]  /*42f0*/  LDL R9, [R1+0xaec] ;  /* 0x000aec0001097983 */ /* 0x002f220000100800 */
[----:B0-----:R0:W1:Y:S02]  /*4300*/  MUFU.RCP R0, R15 ;  /* 0x0000000f00007308 */ /* 0x0010640000001000 */
[----:B------:R-:W-:-:S03]  /*4310*/  ISETP.GT.U32.AND P2, PT, R20, R22, PT ;  /* 0x000000161400720c */ /* 0x000fc60003f44070 */
[----:B------:R-:W-:-:S05]  /*4320*/  @!P3 IMAD.IADD R16, R16, 0x1, -R20 ;  /* 0x000000011010b824 */ /* 0x000fca00078e0a14 */
[----:B------:R-:W-:Y:S01]  /*4330*/  ISETP.GT.U32.AND P3, PT, R20, R16, PT ;  /* 0x000000101400720c */ /* 0x000fe20003f64070 */
[----:B------:R-:W-:Y:S01]  /*4340*/  STL [R1+0x2c], R25 ;  /* 0x00002c1901007387 */ /* 0x000fe20000100800 */
[----:B------:R-:W-:Y:S01]  /*4350*/  IMAD.MOV R10, RZ, RZ, -R10 ;  /* 0x000000ffff0a7224 */ /* 0x000fe200078e0a0a */
[----:B------:R-:W-:Y:S01]  /*4360*/  ISETP.GE.AND P6, PT, R11, RZ, PT ;  /* 0x000000ff0b00720c */ /* 0x000fe20003fc6270 */
[----:B------:R-:W-:Y:S02]  /*4370*/  VIADD R14, R17, 0xc ;  /* 0x0000000c110e7836 */ /* 0x000fe40000000000 */
[----:B------:R-:W-:Y:S02]  /*4380*/  @!P2 IMAD.IADD R22, R22, 0x1, -R20 ;  /* 0x000000011616a824 */ /* 0x000fe400078e0a14 */
[----:B0-----:R-:W-:-:S05]  /*4390*/  IMAD.HI.U32 R15, R12, R18, RZ ;  /* 0x000000120c0f7227 */ /* 0x001fca00078e00ff */
[----:B------:R-:W-:Y:S02]  /*43a0*/  @!P3 IMAD.IADD R16, R16, 0x1, -R20 ;  /* 0x000000011010b824 */ /* 0x000fe400078e0a14 */
[----:B------:R-:W-:Y:S02]  /*43b0*/  @!P0 IMAD.MOV R22, RZ, RZ, -R22 ;  /* 0x000000ffff168224 */ /* 0x000fe400078e0a16 */
[----:B------:R-:W-:-:S03]  /*43c0*/  @!P5 IMAD.MOV R16, RZ, RZ, -R16 ;  /* 0x000000ffff10d224 */ /* 0x000fc600078e0a10 */
[----:B------:R0:W-:Y:S04]  /*43d0*/  STL [R1+0x11a0], R22 ;  /* 0x0011a01601007387 */ /* 0x0001e80000100800 */
[----:B0-----:R-:W4:Y:S04]  /*43e0*/  LDL.LU R22, [R1+0x2c] ;  /* 0x00002c0001167983 */ /* 0x001f280000300800 */
[----:B------:R0:W-:Y:S04]  /*43f0*/  STL [R1+0x11a4], R16 ;  /* 0x0011a41001007387 */ /* 0x0001e80000100800 */
[----:B0-----:R-:W4:Y:S01]  /*4400*/  LDL.LU R16, [R1+0x4c] ;  /* 0x00004c0001107983 */ /* 0x001f220000300800 */
[----:B------:R-:W-:-:S02]  /*4410*/  IMAD R21, R20, R10, R21 ;  /* 0x0000000a14157224 */ /* 0x000fc400078e0215 */
[----:B-1----:R-:W-:-:S03]  /*4420*/  VIADD R0, R0, 0xffffffe ;  /* 0x0ffffffe00007836 */ /* 0x002fc60000000000 */
[----:B------:R-:W-:Y:S01]  /*4430*/  ISETP.GT.U32.AND P4, PT, R20, R21, PT ;  /* 0x000000151400720c */ /* 0x000fe20003f84070 */
[----:B------:R0:W1:Y:S01]  /*4440*/  F2I.FTZ.U32.TRUNC.NTZ R11, R0 ;  /* 0x00000000000b7305 */ /* 0x000062000021f000 */
[----:B------:R-:W-:Y:S01]  /*4450*/  IABS R19, R14 ;  /* 0x0000000e00137213 */ /* 0x000fe20000000000 */
[----:B------:R-:W-:-:S04]  /*4460*/  IMAD.MOV R13, RZ, RZ, -R15 ;  /* 0x000000ffff0d7224 */ /* 0x000fc800078e0a0f */
[----:B------:R-:W-:Y:S01]  /*4470*/  IMAD.HI.U32 R23, R12, R19, RZ ;  /* 0x000000130c177227 */ /* 0x000fe200078e00ff */
[----:B0-----:R-:W-:-:S05]  /*4480*/  IABS R0, R3 ;  /* 0x0000000300007213 */ /* 0x001fca0000000000 */
[----:B------:R-:W-:Y:S02]  /*4490*/  @!P4 IMAD.IADD R21, R21, 0x1, -R20 ;  /* 0x000000011515c824 */ /* 0x000fe400078e0a14 */
[----:B------:R-:W-:Y:S02]  /*44a0*/  IMAD.MOV R23, RZ, RZ, -R23 ;  /* 0x000000ffff177224 */ /* 0x000fe400078e0a17 */
[C---:B------:R-:W-:Y:S01]  /*44b0*/  IMAD R18, R20.reuse, R13, R18 ;  /* 0x0000000d14127224 */ /* 0x040fe200078e0212 */
[----:B------:R-:W-:Y:S01]  /*44c0*/  ISETP.GT.U32.AND P4, PT, R20, R21, PT ;  /* 0x000000151400720c */ /* 0x000fe20003f84070 */
[----:B-1----:R-:W-:Y:S02]  /*44d0*/  IMAD.MOV R10, RZ, RZ, -R11 ;  /* 0x000000ffff0a7224 */ /* 0x002fe400078e0a0b */
[----:B------:R-:W-:Y:S01]  /*44e0*/  IMAD.HI.U32 R13, R12, R0, RZ ;  /* 0x000000000c0d7227 */ /* 0x000fe200078e00ff */
[----:B------:R-:W-:-:S03]  /*44f0*/  ISETP.GT.U32.AND P1, PT, R20, R18, PT ;  /* 0x000000121400720c */ /* 0x000fc60003f24070 */
[C---:B------:R-:W-:Y:S02]  /*4500*/  IMAD R19, R20.reuse, R23, R19 ;  /* 0x0000001714137224 */ /* 0x040fe400078e0213 */
[----:B------:R-:W-:Y:S02]  /*4510*/  IMAD.MOV.U32 R23, RZ, RZ, R10 ;  /* 0x000000ffff177224 */ /* 0x000fe400078e000a */
[----:B------:R-:W-:Y:S02]  /*4520*/  IMAD.MOV R10, RZ, RZ, -R13 ;  /* 0x000000ffff0a7224 */ /* 0x000fe400078e0a0d */
[----:B------:R-:W-:Y:S02]  /*4530*/  VIADD R8, R17, 0x8 ;  /* 0x0000000811087836 */ /* 0x000fe40000000000 */
[----:B------:R-:W-:Y:S02]  /*4540*/  IMAD R0, R20, R10, R0 ;  /* 0x0000000a14007224 */ /* 0x000fe400078e0200 */
[----:B------:R-:W-:Y:S01]  /*4550*/  @!P4 IMAD.IADD R21, R21, 0x1, -R20 ;  /* 0x000000011515c824 */ /* 0x000fe200078e0a14 */
[----:B------:R-:W-:-:S02]  /*4560*/  IABS R15, R8 ;  /* 0x00000008000f7213 */ /* 0x000fc40000000000 */
[----:B------:R-:W-:Y:S01]  /*4570*/  ISETP.GT.U32.AND P4, PT, R20, R0, PT ;  /* 0x000000001400720c */ /* 0x000fe20003f84070 */
[----:B------:R-:W-:Y:S02]  /*4580*/  @!P1 IMAD.IADD R18, R18, 0x1, -R20 ;  /* 0x0000000112129824 */ /* 0x000fe400078e0a14 */
[----:B------:R-:W-:-:S03]  /*4590*/  IMAD.HI.U32 R13, R12, R15, RZ ;  /* 0x0000000f0c0d7227 */ /* 0x000fc600078e00ff */
[----:B------:R-:W-:Y:S01]  /*45a0*/  ISETP.GT.U32.AND P1, PT, R20, R18, PT ;  /* 0x000000121400720c */ /* 0x000fe20003f24070 */
[----:B------:R-:W-:-:S04]  /*45b0*/  IMAD.MOV R13, RZ, RZ, -R13 ;  /* 0x000000ffff0d7224 */ /* 0x000fc800078e0a0d */
[----:B------:R-:W-:Y:S01]  /*45c0*/  IMAD R15, R20, R13, R15 ;  /* 0x0000000d140f7224 */ /* 0x000fe200078e020f */
[----:B------:R-:W-:Y:S01]  /*45d0*/  IABS R13, R25 ;  /* 0x00000019000d7213 */ /* 0x000fe20000000000 */
[----:B------:R-:W-:Y:S01]  /*45e0*/  @!P4 IMAD.IADD R0, R0, 0x1, -R20 ;  /* 0x000000010000c824 */ /* 0x000fe200078e0a14 */
[----:B------:R-:W-:-:S03]  /*45f0*/  ISETP.GE.AND P3, PT, R14, RZ, PT ;  /* 0x000000ff0e00720c */ /* 0x000fc60003f66270 */
[----:B------:R-:W-:Y:S01]  /*4600*/  IMAD.HI.U32 R14, R12, R13, RZ ;  /* 0x0000000d0c0e7227 */ /* 0x000fe200078e00ff */
[----:B------:R-:W-:-:S03]  /*4610*/  ISETP.GT.U32.AND P4, PT, R20, R0, PT ;  /* 0x000000001400720c */ /* 0x000fc60003f84070 */
[----:B------:R-:W-:Y:S01]  /*4620*/  @!P1 IMAD.IADD R18, R18, 0x1, -R20 ;  /* 0x0000000112129824 */ /* 0x000fe200078e0a14 */
[----:B------:R-:W-:Y:S01]  /*4630*/  ISETP.GT.U32.AND P1, PT, R20, R19, PT ;  /* 0x000000131400720c */ /* 0x000fe20003f24070 */
[----:B------:R-:W-:Y:S02]  /*4640*/  IMAD R23, R23, R7, RZ ;  /* 0x0000000717177224 */ /* 0x000fe400078e02ff */
[----:B------:R-:W-:Y:S02]  /*4650*/  IMAD.MOV.U32 R10, RZ, RZ, RZ ;  /* 0x000000ffff0a7224 */ /* 0x000fe400078e00ff */
[----:B------:R-:W-:Y:S02]  /*4660*/  VIADD R3, R17, 0x2 ;  /* 0x0000000211037836 */ /* 0x000fe40000000000 */
[----:B------:R-:W-:Y:S02]  /*4670*/  IMAD.MOV R14, RZ, RZ, -R14 ;  /* 0x000000ffff0e7224 */ /* 0x000fe400078e0a0e */
[----:B------:R-:W-:Y:S01]  /*4680*/  IMAD.HI.U32 R23, R11, R23, R10 ;  /* 0x000000170b177227 */ /* 0x000fe200078e000a */
[----:B------:R-:W-:-:S03]  /*4690*/  IABS R11, R3 ;  /* 0x00000003000b7213 */ /* 0x000fc60000000000 */
[----:B------:R-:W-:Y:S02]  /*46a0*/  IMAD R13, R20, R14, R13 ;  /* 0x0000000e140d7224 */ /* 0x000fe400078e020d */
[--C-:B------:R-:W-:Y:S02]  /*46b0*/  @!P4 IMAD.IADD R0, R0, 0x1, -R20.reuse ;  /* 0x000000010000c824 */ /* 0x100fe400078e0a14 */
[----:B------:R-:W-:Y:S01]  /*46c0*/  IMAD.HI.U32 R25, R12, R11, RZ ;  /* 0x0000000b0c197227 */ /* 0x000fe200078e00ff */
[----:B------:R-:W-:Y:S02]  /*46d0*/  ISETP.GT.U32.AND P4, PT, R20, R13, PT ;  /* 0x0000000d1400720c */ /* 0x000fe40003f84070 */
[----:B------:R-:W-:Y:S01]  /*46e0*/  IABS R28, R17 ;  /* 0x00000011001c7213 */ /* 0x000fe20000000000 */
[----:B------:R-:W-:Y:S02]  /*46f0*/  VIADD R4, R17, 0x4 ;  /* 0x0000000411047836 */ /* 0x000fe40000000000 */
[----:B------:R-:W-:-:S02]  /*4700*/  @!P1 IMAD.IADD R19, R19, 0x1, -R20 ;  /* 0x0000000113139824 */ /* 0x000fc400078e0a14 */
[----:B------:R-:W-:Y:S01]  /*4710*/  IMAD.MOV R14, RZ, RZ, -R25 ;  /* 0x000000ffff0e7224 */ /* 0x000fe200078e0a19 */
[----:B------:R-:W-:Y:S01]  /*4720*/  ISETP.GE.AND P2, PT, R24, RZ, PT ;  /* 0x000000ff1800720c */ /* 0x000fe20003f46270 */
[----:B------:R-:W-:Y:S01]  /*4730*/  IMAD.HI.U32 R27, R12, R28, RZ ;  /* 0x0000001c0c1b7227 */ /* 0x000fe200078e00ff */
[----:B------:R-:W-:Y:S02]  /*4740*/  IABS R24, R4 ;  /* 0x0000000400187213 */ /* 0x000fe40000000000 */
[C---:B------:R-:W-:Y:S01]  /*4750*/  ISETP.GT.U32.AND P1, PT, R20.reuse, R19, PT ;  /* 0x000000131400720c */ /* 0x040fe20003f24070 */
[----:B------:R-:W-:Y:S02]  /*4760*/  IMAD R11, R20, R14, R11 ;  /* 0x0000000e140b7224 */ /* 0x000fe400078e020b */
[----:B------:R-:W-:Y:S02]  /*4770*/  @!P4 IMAD.IADD R13, R13, 0x1, -R20 ;  /* 0x000000010d0dc824 */ /* 0x000fe400078e0a14 */
[----:B------:R-:W-:Y:S01]  /*4780*/  IMAD.HI.U32 R26, R12, R24, RZ ;  /* 0x000000180c1a7227 */ /* 0x000fe200078e00ff */
[----:B------:R-:W-:-:S03]  /*4790*/  ISETP.GT.U32.AND P4, PT, R20, R11, PT ;  /* 0x0000000b1400720c */ /* 0x000fc60003f84070 */
[----:B------:R-:W-:Y:S02]  /*47a0*/  IMAD.MOV R25, RZ, RZ, -R27 ;  /* 0x000000ffff197224 */ /* 0x000fe400078e0a1b */
[----:B------:R-:W-:Y:S02]  /*47b0*/  IMAD.MOV R12, RZ, RZ, -R26 ;  /* 0x000000ffff0c7224 */ /* 0x000fe400078e0a1a */
[C---:B------:R-:W-:Y:S02]  /*47c0*/  IMAD R14, R20.reuse, R25, R28 ;  /* 0x00000019140e7224 */ /* 0x040fe400078e021c */
[----:B------:R-:W-:Y:S01]  /*47d0*/  @!P1 IMAD.IADD R19, R19, 0x1, -R20 ;  /* 0x0000000113139824 */ /* 0x000fe200078e0a14 */
[C---:B------:R-:W-:Y:S01]  /*47e0*/  ISETP.GT.U32.AND P1, PT, R20.reuse, R15, PT ;  /* 0x0000000f1400720c */ /* 0x040fe20003f24070 */
[C---:B------:R-:W-:Y:S02]  /*47f0*/  IMAD R12, R20.reuse, R12, R24 ;  /* 0x0000000c140c7224 */ /* 0x040fe400078e0218 */
[----:B------:R-:W-:Y:S01]  /*4800*/  @!P4 IMAD.IADD R11, R11, 0x1, -R20 ;  /* 0x000000010b0bc824 */ /* 0x000fe200078e0a14 */
[----:B------:R-:W-:-:S02]  /*4810*/  ISETP.GT.U32.AND P4, PT, R20, R13, PT ;  /* 0x0000000d1400720c */ /* 0x000fc40003f84070 */
[----:B------:R-:W-:-:S07]  /*4820*/  ISETP.GT.U32.AND P0, PT, R20, R14, PT ;  /* 0x0000000e1400720c */ /* 0x000fce0003f04070 */
[----:B------:R-:W-:Y:S01]  /*4830*/  @!P1 IMAD.IADD R15, R15, 0x1, -R20 ;  /* 0x000000010f0f9824 */ /* 0x000fe200078e0a14 */
[----:B------:R-:W-:-:S03]  /*4840*/  ISETP.GT.U32.AND P1, PT, R20, R12, PT ;  /* 0x0000000c1400720c */ /* 0x000fc60003f24070 */
[--C-:B------:R-:W-:Y:S02]  /*4850*/  @!P4 IMAD.IADD R13, R13, 0x1, -R20.reuse ;  /* 0x000000010d0dc824 */ /* 0x100fe400078e0a14 */
[----:B------:R-:W-:-:S08]  /*4860*/  @!P0 IMAD.IADD R14, R14, 0x1, -R20 ;  /* 0x000000010e0e8824 */ /* 0x000fd000078e0a14 */
[----:B------:R-:W-:Y:S01]  /*4870*/  @!P1 IMAD.IADD R12, R12, 0x1, -R20 ;  /* 0x000000010c0c9824 */ /* 0x000fe200078e0a14 */
[----:B------:R-:W-:-:S04]  /*4880*/  ISETP.GT.U32.AND P1, PT, R20, R15, PT ;  /* 0x0000000f1400720c */ /* 0x000fc80003f24070 */
[C---:B------:R-:W-:Y:S02]  /*4890*/  ISETP.GT.U32.AND P5, PT, R20.reuse, R12, PT ;  /* 0x0000000c1400720c */ /* 0x040fe40003fa4070 */
[----:B------:R-:W-:Y:S02]  /*48a0*/  ISETP.GT.U32.AND P0, PT, R20, R14, PT ;  /* 0x0000000e1400720c */ /* 0x000fe40003f04070 */
[----:B--2---:R-:W-:-:S05]  /*48b0*/  IABS R10, R6 ;  /* 0x00000006000a7213 */ /* 0x004fca0000000000 */
[----:B------:R-:W-:Y:S01]  /*48c0*/  IMAD.HI.U32 R25, R23, R10, RZ ;  /* 0x0000000a17197227 */ /* 0x000fe200078e00ff */
[----:B---3--:R-:W-:-:S03]  /*48d0*/  IABS R24, R5 ;  /* 0x0000000500187213 */ /* 0x008fc60000000000 */
[----:B------:R-:W-:-:S04]  /*48e0*/  IMAD.MOV R27, RZ, RZ, -R25 ;  /* 0x000000ffff1b7224 */ /* 0x000fc800078e0a19 */
[----:B------:R-:W-:Y:S02]  /*48f0*/  IMAD R10, R7, R27, R10 ;  /* 0x0000001b070a7224 */ /* 0x000fe400078e020a */
[----:B------:R-:W-:Y:S01]  /*4900*/  IMAD.HI.U32 R27, R23, R24, RZ ;  /* 0x00000018171b7227 */ /* 0x000fe200078e00ff */
[----:B----4-:R-:W-:Y:S02]  /*4910*/  IABS R28, R2 ;  /* 0x00000002001c7213 */ /* 0x010fe40000000000 */
[----:B------:R-:W-:-:S05]  /*4920*/  IABS R26, R9 ;  /* 0x00000009001a7213 */ /* 0x000fca0000000000 */
[----:B------:R-:W-:Y:S02]  /*4930*/  IMAD.MOV.U32 R25, RZ, RZ, R26 ;  /* 0x000000ffff197224 */ /* 0x000fe400078e001a */
[----:B------:R-:W-:Y:S02]  /*4940*/  IMAD.MOV.U32 R26, RZ, RZ, R28 ;  /* 0x000000ffff1a7224 */ /* 0x000fe400078e001c */
[----:B------:R-:W-:-:S04]  /*4950*/  IMAD.HI.U32 R28, R23, R25, RZ ;  /* 0x00000019171c7227 */ /* 0x000fc800078e00ff */
[----:B------:R-:W-:-:S04]  /*4960*/  IMAD.HI.U32 R29, R23, R26, RZ ;  /* 0x0000001a171d7227 */ /* 0x000fc800078e00ff */
[----:B------:R-:W-:-:S04]  /*4970*/  IMAD.MOV R23, RZ, RZ, -R27 ;  /* 0x000000ffff177224 */ /* 0x000fc800078e0a1b */
[----:B------:R-:W-:-:S05]  /*4980*/  IMAD R24, R7, R23, R24 ;  /* 0x0000001707187224 */ /* 0x000fca00078e0218 */
[----:B------:R-:W-:Y:S01]  /*4990*/  ISETP.GT.U32.AND P4, PT, R7, R24, PT ;  /* 0x000000180700720c */ /* 0x000fe20003f84070 */
[----:B------:R-:W-:Y:S02]  /*49a0*/  IMAD.MOV R27, RZ, RZ, -R28 ;  /* 0x000000ffff1b7224 */ /* 0x000fe400078e0a1c */
[----:B------:R-:W-:-:S10]  /*49b0*/  @!P1 IMAD.IADD R15, R15, 0x1, -R20 ;  /* 0x000000010f0f9824 */ /* 0x000fd400078e0a14 */
[----:B------:R-:W-:Y:S01]  /*49c0*/  @!P4 IMAD.IADD R24, R24, 0x1, -R7 ;  /* 0x000000011818c824 */ /* 0x000fe200078e0a07 */
[----:B------:R-:W-:Y:S02]  /*49d0*/  ISETP.GE.AND P4, PT, R8, RZ, PT ;  /* 0x000000ff0800720c */ /* 0x000fe40003f86270 */
[----:B------:R-:W0:Y:S01]  /*49e0*/  S2R R8, SR_TID.X ;  /* 0x0000000000087919 */ /* 0x000e220000002100 */
[C---:B------:R-:W-:Y:S01]  /*49f0*/  ISETP.GT.U32.AND P1, PT, R7.reuse, R10, PT ;  /* 0x0000000a0700720c */ /* 0x040fe20003f24070 */
[C---:B------:R-:W-:Y:S02]  /*4a00*/  IMAD R25, R7.reuse, R27, R25 ;  /* 0x0000001b07197224 */ /* 0x040fe400078e0219 */
[----:B------:R-:W-:Y:S02]  /*4a10*/  IMAD.MOV R23, RZ, RZ, -R29 ;  /* 0x000000ffff177224 */ /* 0x000fe400078e0a1d */
[----:B------:R-:W-:Y:S01]  /*4a20*/  @!P5 IMAD.IADD R12, R12, 0x1, -R20 ;  /* 0x000000010c0cd824 */ /* 0x000fe200078e0a14 */
[C---:B------:R-:W-:Y:S01]  /*4a30*/  ISETP.GT.U32.AND P5, PT, R7.reuse, R25, PT ;  /* 0x000000190700720c */ /* 0x040fe20003fa4070 */
[----:B------:R-:W-:-:S02]  /*4a40*/  IMAD R26, R7, R23, R26 ;  /* 0x00000017071a7224 */ /* 0x000fc400078e021a */
[----:B------:R-:W-:Y:S01]  /*4a50*/  @!P6 IMAD.MOV R18, RZ, RZ, -R18 ;  /* 0x000000ffff12e224 */ /* 0x000fe200078e0a12 */
[----:B------:R-:W-:Y:S01]  /*4a60*/  ISETP.GT.U32.AND P6, PT, R20, R11, PT ;  /* 0x0000000b1400720c */ /* 0x000fe20003fc4070 */
[----:B------:R-:W-:Y:S01]  /*4a70*/  @!P0 IMAD.IADD R14, R14, 0x1, -R20 ;  /* 0x000000010e0e8824 */ /* 0x000fe200078e0a14 */
[----:B------:R-:W-:Y:S01]  /*4a80*/  ISETP.GT.U32.AND P0, PT, R7, R26, PT ;  /* 0x0000001a0700720c */ /* 0x000fe20003f04070 */
[----:B------:R-:W-:-:S05]  /*4a90*/  @!P1 IMAD.IADD R10, R10, 0x1, -R7 ;  /* 0x000000010a0a9824 */ /* 0x000fca00078e0a07 */
[----:B------:R-:W-:Y:S01]  /*4aa0*/  ISETP.GT.U32.AND P1, PT, R7, R10, PT ;  /* 0x0000000a0700720c */ /* 0x000fe20003f24070 */
[----:B------:R-:W-:Y:S01]  /*4ab0*/  @!P5 IMAD.IADD R25, R25, 0x1, -R7 ;  /* 0x000000011919d824 */ /* 0x000fe200078e0a07 */
[----:B------:R-:W-:Y:S01]  /*4ac0*/  ISETP.GT.U32.AND P5, PT, R7, R24, PT ;  /* 0x000000180700720c */ /* 0x000fe20003fa4070 */
[----:B------:R-:W-:Y:S02]  /*4ad0*/  @!P3 IMAD.MOV R19, RZ, RZ, -R19 ;  /* 0x000000ffff13b224 */ /* 0x000fe400078e0a13 */
[----:B------:R-:W-:Y:S01]  /*4ae0*/  @!P6 IMAD.IADD R11, R11, 0x1, -R20 ;  /* 0x000000010b0be824 */ /* 0x000fe200078e0a14 */
[----:B------:R-:W-:Y:S01]  /*4af0*/  ISETP.GT.U32.AND P3, PT, R7, R25, PT ;  /* 0x000000190700720c */ /* 0x000fe20003f64070 */
[----:B------:R-:W-:Y:S01]  /*4b00*/  @!P0 IMAD.IADD R26, R26, 0x1, -R7 ;  /* 0x000000011a1a8824 */ /* 0x000fe200078e0a07 */
[----:B------:R-:W-:Y:S01]  /*4b10*/  ISETP.GE.AND P6, PT, R17, RZ, PT ;  /* 0x000000ff1100720c */ /* 0x000fe20003fc6270 */
[C---:B0-----:R-:W-:Y:S02]  /*4b20*/  IMAD.SHL.U32 R20, R8.reuse, 0x2, RZ ;  /* 0x0000000208147824 */ /* 0x041fe400078e00ff */
[C---:B------:R-:W-:Y:S01]  /*4b30*/  IMAD.SHL.U32 R23, R8.reuse, 0x8, RZ ;  /* 0x0000000808177824 */ /* 0x040fe200078e00ff */
[----:B------:R-:W-:Y:S01]  /*4b40*/  LOP3.LUT R28, R8, 0x7, RZ, 0xc0, !PT ;  /* 0x00000007081c7812 */ /* 0x000fe200078ec0ff */
[----:B------:R-:W-:Y:S01]  /*4b50*/  @!P2 IMAD.MOV R21, RZ, RZ, -R21 ;  /* 0x000000ffff15a224 */ /* 0x000fe200078e0a15 */
[----:B------:R-:W-:-:S02]  /*4b60*/  LOP3.LUT R17, R20, 0x10, RZ, 0xc0, !PT ;  /* 0x0000001014117812 */ /* 0x000fc400078ec0ff */
[----:B------:R-:W-:Y:S02]  /*4b70*/  ISETP.GT.U32.AND P0, PT, R7, R26, PT ;  /* 0x0000001a0700720c */ /* 0x000fe40003f04070 */
[----:B------:R-:W-:Y:S02]  /*4b80*/  ISETP.GE.AND P2, PT, R16, RZ, PT ;  /* 0x000000ff1000720c */ /* 0x000fe40003f46270 */
[----:B------:R-:W-:Y:S01]  /*4b90*/  LOP3.LUT R23, R23, 0x30, RZ, 0xc0, !PT ;  /* 0x0000003017177812 */ /* 0x000fe200078ec0ff */
[----:B------:R-:W-:Y:S01]  /*4ba0*/  @!P1 IMAD.IADD R10, R10, 0x1, -R7 ;  /* 0x000000010a0a9824 */ /* 0x000fe200078e0a07 */
[----:B------:R-:W-:Y:S01]  /*4bb0*/  ISETP.GE.AND P1, PT, R22, RZ, PT ;  /* 0x000000ff1600720c */ /* 0x000fe20003f26270 */
[C---:B------:R-:W-:Y:S01]  /*4bc0*/  IMAD R27, R28.reuse, 0x210, RZ ;  /* 0x000002101c1b7824 */ /* 0x040fe200078e02ff */
[----:B------:R-:W-:Y:S01]  /*4bd0*/  LOP3.LUT R17, R17, 0x20, R8, 0xf8, !PT ;  /* 0x0000002011117812 */ /* 0x000fe200078ef808 */
[----:B------:R-:W-:Y:S01]  /*4be0*/  IMAD R28, R28, 0x40, R23 ;  /* 0x000000401c1c7824 */ /* 0x000fe200078e0217 */
[----:B------:R-:W-:Y:S01]  /*4bf0*/  STL [R1+0x11a8], R18 ;  /* 0x0011a81201007387 */ /* 0x000fe20000100800 */
[--C-:B------:R-:W-:Y:S01]  /*4c00*/  @!P5 IMAD.IADD R24, R24, 0x1, -R7.reuse ;  /* 0x000000011818d824 */ /* 0x100fe200078e0a07 */
[----:B------:R-:W-:Y:S01]  /*4c10*/  LOP3.LUT R17, R27, R17, RZ, 0x3c, !PT ;  /* 0x000000111b117212 */ /* 0x000fe200078e3cff */
[----:B------:R-:W-:Y:S01]  /*4c20*/  IMAD.SHL.U32 R23, R8, 0x100, RZ ;  /* 0x0000010008177824 */ /* 0x000fe200078e00ff */
[----:B------:R-:W-:Y:S01]  /*4c30*/  STL [R1+0x11ac], R21 ;  /* 0x0011ac1501007387 */ /* 0x000fe20000100800 */
[----:B------:R-:W-:Y:S01]  /*4c40*/  ISETP.GE.AND P5, PT, R4, RZ, PT ;  /* 0x000000ff0400720c */ /* 0x000fe20003fa6270 */
[--C-:B------:R-:W-:Y:S01]  /*4c50*/  @!P3 IMAD.IADD R25, R25, 0x1, -R7.reuse ;  /* 0x000000011919b824 */ /* 0x100fe200078e0a07 */
[----:B------:R-:W-:Y:S01]  /*4c60*/  LOP3.LUT R28, R28, 0x30, R20, 0x78, !PT ;  /* 0x000000301c1c7812 */ /* 0x000fe200078e7814 */
[----:B------:R-:W-:Y:S01]  /*4c70*/  STL [R1+0x11b0], R19 ;  /* 0x0011b01301007387 */ /* 0x000fe20000100800 */
[----:B------:R-:W-:Y:S01]  /*4c80*/  ISETP.GE.AND P3, PT, R3, RZ, PT ;  /* 0x000000ff0300720c */ /* 0x000fe20003f66270 */
[----:B------:R-:W-:-:S02]  /*4c90*/  @!P0 IMAD.IADD R26, R26, 0x1, -R7 ;  /* 0x000000011a1a8824 */ /* 0x000fc400078e0a07 */
[----:B------:R0:W-:Y:S01]  /*4ca0*/  STL [R1+0x11b4], R10 ;  /* 0x0011b40a01007387 */ /* 0x0001e20000100800 */
[----:B------:R-:W-:-:S03]  /*4cb0*/  @!P2 IMAD.MOV R0, RZ, RZ, -R0 ;  /* 0x000000ffff00a224 */ /* 0x000fc600078e0a00 */
[----:B------:R-:W-:Y:S01]  /*4cc0*/  STL [R1+0x11b8], R24 ;  /* 0x0011b81801007387 */ /* 0x000fe20000100800 */
[----:B------:R-:W-:-:S03]  /*4cd0*/  @!P4 IMAD.MOV R15, RZ, RZ, -R15 ;  /* 0x000000ffff0fc224 */ /* 0x000fc600078e0a0f */
[----:B------:R-:W2:Y:S01]  /*4ce0*/  LDL.LU R4, [R1+0x120c] ;  /* 0x00120c0001047983 */ /* 0x000ea20000300800 */
[----:B0-----:R-:W-:-:S03]  /*4cf0*/  LOP3.LUT R10, R17, 0x1000, R23, 0xf8, !PT ;  /* 0x00001000110a7812 */ /* 0x001fc600078ef817 */
[----:B------:R-:W-:Y:S01]  /*4d00*/  STL [R1+0x11bc], R25 ;  /* 0x0011bc1901007387 */ /* 0x000fe20000100800 */
[----:B------:R-:W-:-:S03]  /*4d10*/  @!P1 IMAD.MOV R13, RZ, RZ, -R13 ;  /* 0x000000ffff0d9224 */ /* 0x000fc600078e0a0d */
[----:B------:R-:W3:Y:S04]  /*4d20*/  LDL.LU R3, [R1+0x1208] ;  /* 0x0012080001037983 */ /* 0x000ee80000300800 */
[----:B------:R0:W-:Y:S01]  /*4d30*/  STL [R1+0x10fc], R28 ;  /* 0x0010fc1c01007387 */ /* 0x0001e20000100800 */
[----:B------:R-:W-:-:S03]  /*4d40*/  ISETP.GE.AND P2, PT, R6, RZ, PT ;  /* 0x000000ff0600720c */ /* 0x000fc60003f46270 */
[----:B------:R1:W-:Y:S04]  /*4d50*/  STL [R1+0xad8], R10 ;  /* 0x000ad80a01007387 */ /* 0x0003e80000100800 */
[----:B------:R-:W-:Y:S01]  /*4d60*/  STL [R1+0x11c0], R26 ;  /* 0x0011c01a01007387 */ /* 0x000fe20000100800 */
[----:B------:R-:W-:-:S03]  /*4d70*/  ISETP.GE.AND P1, PT, R5, RZ, PT ;  /* 0x000000ff0500720c */ /* 0x000fc60003f26270 */
[----:B------:R-:W-:Y:S01]  /*4d80*/  STL [R1+0x11c4], R0 ;  /* 0x0011c40001007387 */ /* 0x000fe20000100800 */
[----:B------:R-:W-:-:S03]  /*4d90*/  @!P5 IMAD.MOV R12, RZ, RZ, -R12 ;  /* 0x000000ffff0cd224 */ /* 0x000fc600078e0a0c */
[----:B------:R-:W-:Y:S04]  /*4da0*/  STL [R1+0x11c8], R15 ;  /* 0x0011c80f01007387 */ /* 0x000fe80000100800 */
[----:B------:R-:W4:Y:S01]  /*4db0*/  LDL.LU R6, [R1+0x1204] ;  /* 0x0012040001067983 */ /* 0x000f220000300800 */
[----:B------:R-:W-:-:S03]  /*4dc0*/  @!P3 IMAD.MOV R11, RZ, RZ, -R11 ;  /* 0x000000ffff0bb224 */ /* 0x000fc600078e0a0b */
[----:B------:R-:W-:Y:S04]  /*4dd0*/  STL [R1+0x11cc], R13 ;  /* 0x0011cc0d01007387 */ /* 0x000fe80000100800 */
[----:B------:R-:W4:Y:S04]  /*4de0*/  LDL.LU R5, [R1+0x1200] ;  /* 0x0012000001057983 */ /* 0x000f280000300800 */
[----:B------:R-:W-:Y:S04]  /*4df0*/  STL [R1+0x11d0], R12 ;  /* 0x0011d00c01007387 */ /* 0x000fe80000100800 */
[----:B------:R-:W4:Y:S04]  /*4e00*/  LDL.LU R23, [R1+0x5c] ;  /* 0x00005c0001177983 */ /* 0x000f280000300800 */
[----:B------:R-:W4:Y:S04]  /*4e10*/  LDL.LU R20, [R1+0x60] ;  /* 0x0000600001147983 */ /* 0x000f280000300800 */
[----:B------:R-:W-:Y:S04]  /*4e20*/  STL [R1+0x11d4], R11 ;  /* 0x0011d40b01007387 */ /* 0x000fe80000100800 */
[----:B0-----:R-:W4:Y:S04]  /*4e30*/  LDL.LU R28, [R1+0x68] ;  /* 0x00006800011c7983 */ /* 0x001f280000300800 */
[----:B------:R-:W4:Y:S04]  /*4e40*/  LDL.LU R25, [R1+0xa4] ;  /* 0x0000a40001197983 */ /* 0x000f280000300800 */
[----:B------:R-:W4:Y:S04]  /*4e50*/  LDL.LU R27, [R1+0xc0] ;  /* 0x0000c000011b7983 */ /* 0x000f280000300800 */
[----:B------:R-:W4:Y:S04]  /*4e60*/  LDL.LU R24, [R1+0xc8] ;  /* 0x0000c80001187983 */ /* 0x000f280000300800 */
[----:B-1----:R-:W4:Y:S04]  /*4e70*/  LDL.LU R10, [R1+0xd0] ;  /* 0x0000d000010a7983 */ /* 0x002f280000300800 */
[----:B------:R-:W4:Y:S04]  /*4e80*/  LDL.LU R19, [R1+0xc4] ;  /* 0x0000c40001137983 */ /* 0x000f280000300800 */
[----:B------:R-:W4:Y:S04]  /*4e90*/  LDL.LU R21, [R1+0x70] ;  /* 0x0000700001157983 */ /* 0x000f280000300800 */
[----:B------:R-:W4:Y:S04]  /*4ea0*/  LDL.LU R29, [R1+0x78] ;  /* 0x00007800011d7983 */ /* 0x000f280000300800 */
[----:B------:R-:W4:Y:S01]  /*4eb0*/  LDL.LU R18, [R1+0x98] ;  /* 0x0000980001127983 */ /* 0x000f220000300800 */
[----:B------:R-:W-:-:S03]  /*4ec0*/  ISETP.GE.AND P4, PT, R9, RZ, PT ;  /* 0x000000ff0900720c */ /* 0x000fc60003f86270 */
[----:B------:R-:W4:Y:S04]  /*4ed0*/  LDL.LU R16, [R1+0xa0] ;  /* 0x0000a00001107983 */ /* 0x000f280000300800 */
[----:B------:R-:W4:Y:S04]  /*4ee0*/  LDL.LU R22, [R1+0x7c] ;  /* 0x00007c0001167983 */ /* 0x000f280000300800 */
[----:B------:R-:W4:Y:S01]  /*4ef0*/  LDL.LU R9, [R1+0x80] ;  /* 0x0000800001097983 */ /* 0x000f220000300800 */
[----:B------:R-:W-:Y:S01]  /*4f00*/  LOP3.LUT R7, R8, 0x1f, RZ, 0xc0, !PT ;  /* 0x0000001f08077812 */ /* 0x000fe200078ec0ff */
[----:B------:R-:W-:Y:S01]  /*4f10*/  @!P6 IMAD.MOV R14, RZ, RZ, -R14 ;  /* 0x000000ffff0ee224 */ /* 0x000fe200078e0a0e */
[----:B------:R-:W-:Y:S01]  /*4f20*/  ISETP.GE.AND P3, PT, R2, RZ, PT ;  /* 0x000000ff0200720c */ /* 0x000fe20003f66270 */
[----:B------:R-:W4:Y:S04]  /*4f30*/  LDL.LU R8, [R1+0x90] ;  /* 0x0000900001087983 */ /* 0x000f280000300800 */
[----:B------:R-:W4:Y:S04]  /*4f40*/  LDL.LU R2, [R1+0x94] ;  /* 0x0000940001027983 */ /* 0x000f280000300800 */
[----:B------:R-:W-:Y:S04]  /*4f50*/  STL [R1+0x11d8], R7 ;  /* 0x0011d80701007387 */ /* 0x000fe80000100800 */
[----:B------:R-:W-:Y:S01]  /*4f60*/  STL [R1+0x11dc], R14 ;  /* 0x0011dc0e01007387 */ /* 0x000fe20000100800 */
[----:B---3--:R-:W-:-:S02]  /*4f70*/  ISETP.NE.AND P0, PT, R3, RZ, PT ;  /* 0x000000ff0300720c */ /* 0x008fc40003f05270 */
[----:B------:R-:W-:-:S04]  /*4f80*/  LOP3.LUT R3, RZ, R3, RZ, 0x33, !PT ;  /* 0x00000003ff037212 */ /* 0x000fc800078e33ff */
[C---:B--2---:R-:W-:Y:S02]  /*4f90*/  SEL R4, R3.reuse, R4, !P0 ;  /* 0x0000000403047207 */ /* 0x044fe40004000000 */
[C---:B----4-:R-:W-:Y:S02]  /*4fa0*/  SEL R6, R3.reuse, R6, !P0 ;  /* 0x0000000603067207 */ /* 0x050fe40004000000 */
[----:B------:R-:W-:-:S05]  /*4fb0*/  SEL R5, R3, R5, !P0 ;  /* 0x0000000503057207 */ /* 0x000fca0004000000 */
[----:B------:R-:W-:Y:S01]  /*4fc0*/  STL [R1+0x11e0], R5 ;  /* 0x0011e00501007387 */ /* 0x000fe20000100800 */
[----:B------:R-:W-:-:S03]  /*4fd0*/  SEL R17, R3, R23, !P0 ;  /* 0x0000001703117207 */ /* 0x000fc60004000000 */
[----:B------:R-:W-:Y:S01]  /*4fe0*/  STL [R1+0x11e4], R6 ;  /* 0x0011e40601007387 */ /* 0x000fe20000100800 */
[----:B------:R-:W-:-:S03]  /*4ff0*/  SEL R20, R3, R20, !P0 ;  /* 0x0000001403147207 */ /* 0x000fc60004000000 */
[----:B------:R0:W-:Y:S04]  /*5000*/  STL [R1+0x11e8], R4 ;  /* 0x0011e80401007387 */ /* 0x0001e80000100800 */
[----:B------:R-:W-:Y:S01]  /*5010*/  STL [R1+0x11ec], R17 ;  /* 0x0011ec1101007387 */ /* 0x000fe20000100800 */
[C---:B0-----:R-:W-:Y:S02]  /*5020*/  SEL R4, R3.reuse, R28, !P0 ;  /* 0x0000001c03047207 */ /* 0x041fe40004000000 */
[C---:B------:R-:W-:Y:S01]  /*5030*/  SEL R0, R3.reuse, R25, !P0 ;  /* 0x0000001903007207 */ /* 0x040fe20004000000 */
[----:B------:R-:W-:Y:S01]  /*5040*/  STL [R1+0x11f0], R20 ;  /* 0x0011f01401007387 */ /* 0x000fe20000100800 */
[----:B------:R-:W-:-:S03]  /*5050*/  SEL R5, R3, R27, !P0 ;  /* 0x0000001b03057207 */ /* 0x000fc60004000000 */
[----:B------:R0:W-:Y:S04]  /*5060*/  STL [R1+0xc], R4 ;  /* 0x00000c0401007387 */ /* 0x0001e80000100800 */
[----:B------:R1:W-:Y:S04]  /*5070*/  STL [R1+0x2c], R0 ;  /* 0x00002c0001007387 */ /* 0x0003e80000100800 */
[----:B------:R2:W-:Y:S01]  /*5080*/  STL [R1+0x3c], R5 ;  /* 0x00003c0501007387 */ /* 0x0005e20000100800 */
[C---:B0-----:R-:W-:Y:S02]  /*5090*/  SEL R4, R3.reuse, R24, !P0 ;  /* 0x0000001803047207 */ /* 0x041fe40004000000 */
[----:B-1----:R-:W-:-:S03]  /*50a0*/  SEL R0, R3, R10, !P0 ;  /* 0x0000000a03007207 */ /* 0x002fc60004000000 */
[----:B------:R0:W-:Y:S01]  /*50b0*/  STL [R1+0x44], R4 ;  /* 0x0000440401007387 */ /* 0x0001e20000100800 */
[----:B--2---:R-:W-:-:S03]  /*50c0*/  SEL R5, R3, R19, !P0 ;  /* 0x0000001303057207 */ /* 0x004fc60004000000 */
        /* <DEDUP_REMOVED lines=13> */
[----:B------:R-:W-:Y:S04]  /*51a0*/  STL [R1+0x80], R5 ;  /* 0x0000800501007387 */ /* 0x000fe80000100800 */
[----:B------:R-:W2:Y:S01]  /*51b0*/  LDL.LU R20, [R1+0x58] ;  /* 0x0000580001147983 */ /* 0x000ea20000300800 */
[C---:B0-----:R-:W-:Y:S02]  /*51c0*/  SEL R4, R3.reuse, R8, !P0 ;  /* 0x0000000803047207 */ /* 0x041fe40004000000 */
[----:B-1----:R-:W-:-:S03]  /*51d0*/  SEL R0, R3, R2, !P0 ;  /* 0x0000000203007207 */ /* 0x002fc60004000000 */
[----:B------:R-:W-:Y:S04]  /*51e0*/  STL [R1+0x90], R4 ;  /* 0x0000900401007387 */ /* 0x000fe80000100800 */
[----:B--2---:R0:W-:Y:S04]  /*51f0*/  STL [R1+0x11f4], R20 ;  /* 0x0011f41401007387 */ /* 0x0041e80000100800 */
[----:B------:R-:W-:Y:S04]  /*5200*/  STL [R1+0x98], R0 ;  /* 0x0000980001007387 */ /* 0x000fe80000100800 */
[----:B0-----:R-:W2:Y:S04]  /*5210*/  LDL.LU R20, [R1+0x64] ;  /* 0x0000640001147983 */ /* 0x001ea80000300800 */
[----:B--2---:R0:W-:Y:S04]  /*5220*/  STL [R1+0x11f8], R20 ;  /* 0x0011f81401007387 */ /* 0x0041e80000100800 */
[----:B0-----:R-:W2:Y:S04]  /*5230*/  LDL.LU R20, [R1+0x9c] ;  /* 0x00009c0001147983 */ /* 0x001ea80000300800 */
[----:B--2---:R0:W-:Y:S04]  /*5240*/  STL [R1+0x11fc], R20 ;  /* 0x0011fc1401007387 */ /* 0x0041e80000100800 */
[----:B0-----:R-:W2:Y:S04]  /*5250*/  LDL.LU R20, [R1+0x6c] ;  /* 0x00006c0001147983 */ /* 0x001ea80000300800 */
[----:B------:R-:W3:Y:S04]  /*5260*/  LDL.LU R17, [R1+0xb4] ;  /* 0x0000b40001117983 */ /* 0x000ee80000300800 */
[----:B------:R-:W4:Y:S04]  /*5270*/  LDL.LU R4, [R1+0xb0] ;  /* 0x0000b00001047983 */ /* 0x000f280000300800 */
[----:B------:R-:W3:Y:S04]  /*5280*/  LDL.LU R6, [R1+0xb8] ;  /* 0x0000b80001067983 */ /* 0x000ee80000300800 */
        /* <DEDUP_REMOVED lines=23> */
[----:B------:R-:W3:Y:S01]  /*5400*/  LDL.LU R29, [R1+0x4] ;  /* 0x00000400011d7983 */ /* 0x000ee20000300800 */
[----:B--2---:R-:W-:-:S05]  /*5410*/  SEL R20, R3, R20, !P0 ;  /* 0x0000001403147207 */ /* 0x004fca0004000000 */
[----:B------:R0:W-:Y:S04]  /*5420*/  STL [R1+0x94], R20 ;  /* 0x0000941401007387 */ /* 0x0001e80000100800 */
[----:B0-----:R-:W2:Y:S02]  /*5430*/  LDL.LU R20, [R1+0x11fc] ;  /* 0x0011fc0001147983 */ /* 0x001ea40000300800 */
[----:B--2---:R-:W-:-:S05]  /*5440*/  SEL R20, R3, R20, !P0 ;  /* 0x0000001403147207 */ /* 0x004fca0004000000 */
[----:B------:R0:W-:Y:S04]  /*5450*/  STL [R1+0xa4], R20 ;  /* 0x0000a41401007387 */ /* 0x0001e80000100800 */
[----:B0-----:R-:W2:Y:S02]  /*5460*/  LDL.LU R20, [R1+0x11f8] ;  /* 0x0011f80001147983 */ /* 0x001ea40000300800 */
[----:B--2---:R-:W-:-:S05]  /*5470*/  SEL R20, R3, R20, !P0 ;  /* 0x0000001403147207 */ /* 0x004fca0004000000 */
[----:B------:R0:W-:Y:S04]  /*5480*/  STL [R1+0xa0], R20 ;  /* 0x0000a01401007387 */ /* 0x0001e80000100800 */
[----:B0-----:R-:W2:Y:S01]  /*5490*/  LDL.LU R20, [R1+0x11f4] ;  /* 0x0011f40001147983 */ /* 0x001ea20000300800 */
[C---:B---3--:R-:W-:Y:S02]  /*54a0*/  SEL R17, R3.reuse, R17, !P0 ;  /* 0x0000001103117207 */ /* 0x048fe40004000000 */
[C---:B----4-:R-:W-:Y:S02]  /*54b0*/  SEL R4, R3.reuse, R4, !P0 ;  /* 0x0000000403047207 */ /* 0x050fe40004000000 */
[C---:B------:R-:W-:Y:S02]  /*54c0*/  SEL R6, R3.reuse, R6, !P0 ;  /* 0x0000000603067207 */ /* 0x040fe40004000000 */
[----:B------:R-:W-:-:S02]  /*54d0*/  SEL R5, R3, R5, !P0 ;  /* 0x0000000503057207 */ /* 0x000fc40004000000 */
[C---:B------:R-:W-:Y:S02]  /*54e0*/  SEL R14, R3.reuse, R14, !P0 ;  /* 0x0000000e030e7207 */ /* 0x040fe40004000000 */
[C---:B------:R-:W-:Y:S02]  /*54f0*/  SEL R7, R3.reuse, R7, !P0 ;  /* 0x0000000703077207 */ /* 0x040fe40004000000 */
[C---:B------:R-:W-:Y:S02]  /*5500*/  SEL R11, R3.reuse, R11, !P0 ;  /* 0x0000000b030b7207 */ /* 0x040fe40004000000 */
[C---:B------:R-:W-:Y:S02]  /*5510*/  SEL R12, R3.reuse, R12, !P0 ;  /* 0x0000000c030c7207 */ /* 0x040fe40004000000 */
        /* <DEDUP_REMOVED lines=15> */
[----:B--2---:R-:W-:-:S05]  /*5610*/  SEL R20, R3, R20, !P0 ;  /* 0x0000001403147207 */ /* 0x004fca0004000000 */
[----:B------:R0:W-:Y:S04]  /*5620*/  STL [R1+0x9c], R20 ;  /* 0x00009c1401007387 */ /* 0x0001e80000100800 */
[----:B0-----:R-:W2:Y:S04]  /*5630*/  LDL.LU R20, [R1+0x11f0] ;  /* 0x0011f00001147983 */ /* 0x001ea80000300800 */
[----:B------:R0:W-:Y:S04]  /*5640*/  STL [R1+0xb4], R17 ;  /* 0x0000b41101007387 */ /* 0x0001e80000100800 */
[----:B0-----:R-:W3:Y:S04]  /*5650*/  LDL.LU R17, [R1+0x11ec] ;  /* 0x0011ec0001117983 */ /* 0x001ee80000300800 */
[----:B------:R0:W-:Y:S04]  /*5660*/  STL [R1+0xc0], R4 ;  /* 0x0000c00401007387 */ /* 0x0001e80000100800 */
[----:B0-----:R-:W4:Y:S04]  /*5670*/  LDL.LU R4, [R1+0x11e8] ;  /* 0x0011e80001047983 */ /* 0x001f280000300800 */
[----:B------:R0:W-:Y:S04]  /*5680*/  STL [R1+0xc4], R6 ;  /* 0x0000c40601007387 */ /* 0x0001e80000100800 */
[----:B0-----:R-:W2:Y:S04]  /*5690*/  LDL.LU R6, [R1+0x11e4] ;  /* 0x0011e40001067983 */ /* 0x001ea80000300800 */
        /* <DEDUP_REMOVED lines=15> */
[----:B0-----:R-:W3:Y:S04]  /*5790*/  LDL.LU R0, [R1+0x11c4] ;  /* 0x0011c40001007983 */ /* 0x001ee80000300800 */
[----:B------:R0:W-:Y:S04]  /*57a0*/  STL [R1+0xac], R26 ;  /* 0x0000ac1a01007387 */ /* 0x0001e80000100800 */
[----:B0-----:R-:W4:Y:S04]  /*57b0*/  LDL.LU R26, [R1+0x11c0] ;  /* 0x0011c000011a7983 */ /* 0x001f280000300800 */
        /* <DEDUP_REMOVED lines=21> */
[----:B0-----:R-:W4:Y:S01]  /*5910*/  LDL.LU R2, [R1+0x1194] ;  /* 0x0011940001027983 */ /* 0x001f220000300800 */
[----:B------:R-:W-:-:S05]  /*5920*/  SEL R23, R3, R23, !P0 ;  /* 0x0000001703177207 */ /* 0x000fca0004000000 */
[----:B------:R0:W-:Y:S02]  /*5930*/  STL [R1+0x40], R23 ;  /* 0x0000401701007387 */ /* 0x0001e40000100800 */
[C---:B0-----:R-:W-:Y:S02]  /*5940*/  SEL R23, R3.reuse, R28, !P0 ;  /* 0x0000001c03177207 */ /* 0x041fe40004000000 */
[----:B------:R-:W-:-:S03]  /*5950*/  SEL R28, R3, R27, !P0 ;  /* 0x0000001b031c7207 */ /* 0x000fc60004000000 */
[----:B------:R0:W-:Y:S04]  /*5960*/  STL [R1+0x38], R23 ;  /* 0x0000381701007387 */ /* 0x0001e80000100800 */
[----:B------:R2:W-:Y:S01]  /*5970*/  STL [R1+0x34], R28 ;  /* 0x0000341c01007387 */ /* 0x0005e20000100800 */
[C---:B0-----:R-:W-:Y:S02]  /*5980*/  SEL R23, R3.reuse, R29, !P0 ;  /* 0x0000001d03177207 */ /* 0x041fe40004000000 */
[C---:B--2---:R-:W-:Y:S02]  /*5990*/  SEL R28, R3.reuse, R15, !P0 ;  /* 0x0000000f031c7207 */ /* 0x044fe40004000000 */
[C---:B---3--:R-:W-:Y:S02]  /*59a0*/  SEL R0, R3.reuse, R0, !P0 ;  /* 0x0000000003007207 */ /* 0x048fe40004000000 */
[----:B----4-:R-:W-:-:S02]  /*59b0*/  SEL R8, R3, R8, !P0 ;  /* 0x0000000803087207 */ /* 0x010fc40004000000 */
[C---:B------:R-:W-:Y:S02]  /*59c0*/  SEL R27, R3.reuse, R2, !P0 ;  /* 0x00000002031b7207 */ /* 0x040fe40004000000 */
[----:B------:R-:W2:Y:S04]  /*59d0*/  LDL.LU R2, [R1+0x1190] ;  /* 0x0011900001027983 */ /* 0x000ea80000300800 */
[----:B------:R0:W-:Y:S04]  /*59e0*/  STL [R1+0x30], R23 ;  /* 0x0000301701007387 */ /* 0x0001e80000100800 */
[----:B------:R-:W-:Y:S04]  /*59f0*/  STL [R1+0x28], R27 ;  /* 0x0000281b01007387 */ /* 0x000fe80000100800 */
[----:B------:R1:W-:Y:S01]  /*5a00*/  STL [R1+0x24], R8 ;  /* 0x0000240801007387 */ /* 0x0003e20000100800 */
[----:B0-----:R-:W-:-:S02]  /*5a10*/  SEL R23, R3, R9, !P0 ;  /* 0x0000000903177207 */ /* 0x001fc40004000000 */
[----:B------:R-:W-:-:S03]  /*5a20*/  SEL R9, R3, R22, !P0 ;  /* 0x0000001603097207 */ /* 0x000fc60004000000 */
[----:B------:R-:W-:Y:S01]  /*5a30*/  STL [R1+0x20], R23 ;  /* 0x0000201701007387 */ /* 0x000fe20000100800 */
[----:B-1----:R-:W-:-:S03]  /*5a40*/  SEL R8, R3, R16, !P0 ;  /* 0x0000001003087207 */ /* 0x002fc60004000000 */
[----:B------:R0:W-:Y:S01]  /*5a50*/  STL [R1+0x1c], R9 ;  /* 0x00001c0901007387 */ /* 0x0001e20000100800 */
[----:B------:R-:W-:-:S03]  /*5a60*/  SEL R16, R3, R18, !P0 ;  /* 0x0000001203107207 */ /* 0x000fc60004000000 */
[----:B------:R1:W-:Y:S01]  /*5a70*/  STL [R1+0x18], R8 ;  /* 0x0000180801007387 */ /* 0x0003e20000100800 */
[----:B0-----:R-:W-:-:S03]  /*5a80*/  SEL R9, R3, R21, !P0 ;  /* 0x0000001503097207 */ /* 0x001fc60004000000 */
[----:B------:R-:W-:Y:S01]  /*5a90*/  STL [R1+0x14], R16 ;  /* 0x0000141001007387 */ /* 0x000fe20000100800 */
[----:B-1----:R-:W-:-:S03]  /*5aa0*/  SEL R8, R3, R19, !P0 ;  /* 0x0000001303087207 */ /* 0x002fc60004000000 */
[----:B------:R-:W-:Y:S04]  /*5ab0*/  STL [R1+0x10], R9 ;  /* 0x0000100901007387 */ /* 0x000fe80000100800 */
[----:B------:R-:W3:Y:S04]  /*5ac0*/  LDL.LU R22, [R1+0xc] ;  /* 0x00000c0001167983 */ /* 0x000ee80000300800 */
[----:B------:R-:W-:Y:S04]  /*5ad0*/  STL [R1+0x8], R8 ;  /* 0x0000080801007387 */ /* 0x000fe80000100800 */
[----:B------:R-:W-:Y:S04]  /*5ae0*/  STL [R1+0x4], R0 ;  /* 0x0000040001007387 */ /* 0x000fe80000100800 */
[----:B------:R-:W4:Y:S04]  /*5af0*/  LDL.LU R15, [R1+0x3c] ;  /* 0x00003c00010f7983 */ /* 0x000f280000300800 */
[----:B------:R0:W-:Y:S04]  /*5b00*/  STL [R1+0x1114], R28 ;  /* 0x0011141c01007387 */ /* 0x0001e80000100800 */
[----:B0-----:R-:W4:Y:S01]  /*5b10*/  LDL.LU R28, [R1+0x2c] ;  /* 0x00002c00011c7983 */ /* 0x001f220000300800 */
[----:B------:R-:W-:Y:S01]  /*5b20*/  IMAD.MOV.U32 R9, RZ, RZ, R10 ;  /* 0x000000ffff097224 */ /* 0x000fe200078e000a */
[C---:B------:R-:W-:Y:S01]  /*5b30*/  SEL R29, R3.reuse, R13, !P0 ;  /* 0x0000000d031d7207 */ /* 0x040fe20004000000 */
[----:B------:R-:W-:Y:S01]  /*5b40*/  IMAD.MOV.U32 R8, RZ, RZ, R24 ;  /* 0x000000ffff087224 */ /* 0x000fe200078e0018 */
[----:B------:R-:W-:Y:S01]  /*5b50*/  SEL R27, R3, R12, !P0 ;  /* 0x0000000c031b7207 */ /* 0x000fe20004000000 */
[----:B------:R-:W-:Y:S01]  /*5b60*/  IMAD R16, R7, UR6, RZ ;  /* 0x0000000607107c24 */ /* 0x000fe2000f8e02ff */
[C---:B------:R-:W-:Y:S01]  /*5b70*/  SEL R23, R3.reuse, R11, !P0 ;  /* 0x0000000b03177207 */ /* 0x040fe20004000000 */
[----:B------:R-:W-:Y:S01]  /*5b80*/  IMAD.MOV.U32 R10, RZ, RZ, R25 ;  /* 0x000000ffff0a7224 */ /* 0x000fe200078e0019 */
[----:B------:R-:W-:Y:S01]  /*5b90*/  SEL R3, R3, R14, !P0 ;  /* 0x0000000e03037207 */ /* 0x000fe20004000000 */
[----:B------:R-:W-:-:S02]  /*5ba0*/  IMAD.MOV.U32 R7, RZ, RZ, R26 ;  /* 0x000000ffff077224 */ /* 0x000fc400078e001a */
[----:B------:R-:W-:Y:S02]  /*5bb0*/  @!P2 IMAD.MOV R9, RZ, RZ, -R9 ;  /* 0x000000ffff09a224 */ /* 0x000fe400078e0a09 */
[----:B------:R-:W-:Y:S02]  /*5bc0*/  @!P1 IMAD.MOV R8, RZ, RZ, -R8 ;  /* 0x000000ffff089224 */ /* 0x000fe400078e0a08 */
[----:B------:R-:W-:Y:S01]  /*5bd0*/  @!P4 IMAD.MOV R10, RZ, RZ, -R10 ;  /* 0x000000ffff0ac224 */ /* 0x000fe200078e0a0a */
[----:B------:R-:W-:Y:S01]  /*5be0*/  LEA R0, P5, R16, UR10, 0x1 ;  /* 0x0000000a10007c11 */ /* 0x000fe2000f8a08ff */
[----:B------:R-:W-:Y:S01]  /*5bf0*/  @!P3 IMAD.MOV R7, RZ, RZ, -R7 ;  /* 0x000000ffff07b224 */ /* 0x000fe200078e0a07 */
[----:B------:R-:W-:Y:S04]  /*5c00*/  STL [R1+0x1118], R29 ;  /* 0x0011181d01007387 */ /* 0x000fe80000100800 */
[----:B------:R-:W-:Y:S04]  /*5c10*/  STL [R1+0x111c], R27 ;  /* 0x00111c1b01007387 */ /* 0x000fe80000100800 */
[----:B------:R-:W-:Y:S04]  /*5c20*/  STL [R1+0x1120], R23 ;  /* 0x0011201701007387 */ /* 0x000fe80000100800 */
[----:B------:R-:W-:Y:S04]  /*5c30*/  STL [R1+0x1124], R3 ;  /* 0x0011240301007387 */ /* 0x000fe80000100800 */
[----:B------:R-:W-:Y:S01]  /*5c40*/  STL [R1+0x1128], R0 ;  /* 0x0011280001007387 */ /* 0x000fe20000100800 */
[----:B------:R-:W-:-:S02]  /*5c50*/  IMAD R5, R5, UR7, RZ ;  /* 0x0000000705057c24 */ /* 0x000fc4000f8e02ff */
[----:B------:R-:W-:Y:S02]  /*5c60*/  IMAD R6, R6, UR7, RZ ;  /* 0x0000000706067c24 */ /* 0x000fe4000f8e02ff */
[----:B------:R-:W-:Y:S02]  /*5c70*/  IMAD R4, R4, UR7, RZ ;  /* 0x0000000704047c24 */ /* 0x000fe4000f8e02ff */
[----:B------:R-:W-:Y:S02]  /*5c80*/  IMAD R11, R17, UR7, RZ ;  /* 0x00000007110b7c24 */ /* 0x000fe4000f8e02ff */
[----:B------:R-:W-:Y:S01]  /*5c90*/  IMAD R12, R20, UR7, RZ ;  /* 0x00000007140c7c24 */ /* 0x000fe2000f8e02ff */
[----:B--2---:R-:W-:Y:S02]  /*5ca0*/  ISETP.NE.AND P0, PT, R2, RZ, PT ;  /* 0x000000ff0200720c */ /* 0x004fe40003f05270 */
[----:B------:R-:W-:-:S04]  /*5cb0*/  LOP3.LUT R2, RZ, R2, RZ, 0x33, !PT ;  /* 0x00000002ff027212 */ /* 0x000fc800078e33ff */
[C---:B------:R-:W-:Y:S02]  /*5cc0*/  SEL R9, R2.reuse, R9, !P0 ;  /* 0x0000000902097207 */ /* 0x040fe40004000000 */
[C---:B------:R-:W-:Y:S02]  /*5cd0*/  SEL R8, R2.reuse, R8, !P0 ;  /* 0x0000000802087207 */ /* 0x040fe40004000000 */
[C---:B------:R-:W-:Y:S02]  /*5ce0*/  SEL R10, R2.reuse, R10, !P0 ;  /* 0x0000000a020a7207 */ /* 0x040fe40004000000 */
[----:B------:R-:W-:Y:S01]  /*5cf0*/  SEL R7, R2, R7, !P0 ;  /* 0x0000000702077207 */ /* 0x000fe20004000000 */
[----:B------:R-:W-:Y:S01]  /*5d00*/  STL [R1+0x112c], R9 ;  /* 0x00112c0901007387 */ /* 0x000fe20000100800 */
[----:B------:R-:W-:Y:S01]  /*5d10*/  LEA.HI.X.SX32 R2, R16, UR11, 0x1, P5 ;  /* 0x0000000b10027c11 */ /* 0x000fe2000a8f0eff */
[----:B------:R-:W0:Y:S02]  /*5d20*/  LDCU.64 UR10, c[0x0][0x380] ;  /* 0x00007000ff0a77ac */ /* 0x000e240008000a00 */
[----:B------:R-:W-:Y:S04]  /*5d30*/  STL [R1+0x1130], R8 ;  /* 0x0011300801007387 */ /* 0x000fe80000100800 */
[----:B------:R-:W-:Y:S04]  /*5d40*/  STL [R1+0x1134], R10 ;  /* 0x0011340a01007387 */ /* 0x000fe80000100800 */
[----:B------:R-:W-:Y:S04]  /*5d50*/  STL [R1+0x1138], R7 ;  /* 0x0011380701007387 */ /* 0x000fe80000100800 */
[----:B------:R1:W-:Y:S04]  /*5d60*/  STL [R1+0x113c], R2 ;  /* 0x00113c0201007387 */ /* 0x0003e80000100800 */
[----:B------:R-:W2:Y:S04]  /*5d70*/  LDL.LU R16, [R1+0x44] ;  /* 0x0000440001107983 */ /* 0x000ea80000300800 */
[----:B------:R-:W2:Y:S04]  /*5d80*/  LDL.LU R18, [R1+0x5c] ;  /* 0x00005c0001127983 */ /* 0x000ea80000300800 */
[----:B------:R-:W2:Y:S04]  /*5d90*/  LDL.LU R19, [R1+0x60] ;  /* 0x0000600001137983 */ /* 0x000ea80000300800 */
[----:B-1----:R-:W2:Y:S04]  /*5da0*/  LDL.LU R2, [R1+0x68] ;  /* 0x0000680001027983 */ /* 0x002ea80000300800 */
[----:B------:R-:W2:Y:S01]  /*5db0*/  LDL.LU R21, [R1+0x70] ;  /* 0x0000700001157983 */ /* 0x000ea20000300800 */
[----:B---3--:R-:W-:-:S03]  /*5dc0*/  IMAD R13, R22, UR7, RZ ;  /* 0x00000007160d7c24 */ /* 0x008fc6000f8e02ff */
[----:B------:R1:W-:Y:S04]  /*5dd0*/  STL [R1+0x1140], R5 ;  /* 0x0011400501007387 */ /* 0x0003e80000100800 */
[----:B-1----:R-:W3:Y:S04]  /*5de0*/  LDL.LU R5, [R1+0x4c] ;  /* 0x00004c0001057983 */ /* 0x002ee80000300800 */
[----:B------:R-:W-:Y:S01]  /*5df0*/  STL [R1+0x1144], R6 ;  /* 0x0011440601007387 */ /* 0x000fe20000100800 */
[----:B----4-:R-:W-:-:S03]  /*5e00*/  IMAD R14, R28, UR7, RZ ;  /* 0x000000071c0e7c24 */ /* 0x010fc6000f8e02ff */
[----:B------:R1:W-:Y:S04]  /*5e10*/  STL [R1+0x1148], R4 ;  /* 0x0011480401007387 */ /* 0x0003e80000100800 */
[----:B------:R-:W-:Y:S04]  /*5e20*/  STL [R1+0x114c], R11 ;  /* 0x00114c0b01007387 */ /* 0x000fe80000100800 */
[----:B------:R-:W-:Y:S04]  /*5e30*/  STL [R1+0x1150], R12 ;  /* 0x0011500c01007387 */ /* 0x000fe80000100800 */
[----:B------:R-:W4:Y:S04]  /*5e40*/  LDL.LU R22, [R1+0x78] ;  /* 0x0000780001167983 */ /* 0x000f280000300800 */
[----:B------:R-:W4:Y:S04]  /*5e50*/  LDL.LU R24, [R1+0x7c] ;  /* 0x00007c0001187983 */ /* 0x000f280000300800 */
[----:B------:R-:W-:Y:S04]  /*5e60*/  STL [R1+0x1154], R13 ;  /* 0x0011540d01007387 */ /* 0x000fe80000100800 */
[----:B------:R-:W4:Y:S04]  /*5e70*/  LDL.LU R25, [R1+0x80] ;  /* 0x0000800001197983 */ /* 0x000f280000300800 */
[----:B------:R-:W4:Y:S04]  /*5e80*/  LDL.LU R26, [R1+0x90] ;  /* 0x00009000011a7983 */ /* 0x000f280000300800 */
[----:B------:R-:W-:Y:S04]  /*5e90*/  STL [R1+0x1158], R14 ;  /* 0x0011580e01007387 */ /* 0x000fe80000100800 */
[----:B------:R-:W4:Y:S04]  /*5ea0*/  LDL.LU R7, [R1+0x98] ;  /* 0x0000980001077983 */ /* 0x000f280000300800 */
[----:B------:R-:W1:Y:S04]  /*5eb0*/  LDL.LU R10, [R1+0x94] ;  /* 0x00009400010a7983 */ /* 0x000e680000300800 */
[----:B------:R-:W4:Y:S04]  /*5ec0*/  LDL.LU R8, [R1+0xa4] ;  /* 0x0000a40001087983 */ /* 0x000f280000300800 */
[----:B------:R-:W4:Y:S04]  /*5ed0*/  LDL.LU R9, [R1+0xa0] ;  /* 0x0000a00001097983 */ /* 0x000f280000300800 */
[----:B------:R-:W4:Y:S04]  /*5ee0*/  LDL.LU R0, [R1+0x9c] ;  /* 0x00009c0001007983 */ /* 0x000f280000300800 */
[----:B------:R-:W4:Y:S04]  /*5ef0*/  LDL.LU R3, [R1+0xb4] ;  /* 0x0000b40001037983 */ /* 0x000f280000300800 */
[----:B------:R-:W4:Y:S04]  /*5f00*/  LDL.LU R23, [R1+0xc0] ;  /* 0x0000c00001177983 */ /* 0x000f280000300800 */
[----:B------:R-:W4:Y:S01]  /*5f10*/  LDL.LU R27, [R1+0xc4] ;  /* 0x0000c400011b7983 */ /* 0x000f220000300800 */
[----:B------:R-:W-:-:S03]  /*5f20*/  IMAD R15, R15, UR7, RZ ;  /* 0x000000070f0f7c24 */ /* 0x000fc6000f8e02ff */
[----:B------:R-:W4:Y:S04]  /*5f30*/  LDL.LU R29, [R1+0xc8] ;  /* 0x0000c800011d7983 */ /* 0x000f280000300800 */
[----:B------:R-:W4:Y:S04]  /*5f40*/  LDL.LU R28, [R1+0xd8] ;  /* 0x0000d800011c7983 */ /* 0x000f280000300800 */
[----:B------:R-:W-:Y:S01]  /*5f50*/  STL [R1+0x115c], R15 ;  /* 0x00115c0f01007387 */ /* 0x000fe20000100800 */
[----:B--2---:R-:W-:Y:S02]  /*5f60*/  IMAD R16, R16, UR7, RZ ;  /* 0x0000000710107c24 */ /* 0x004fe4000f8e02ff */
[----:B------:R-:W-:-:S03]  /*5f70*/  IMAD R18, R18, UR7, RZ ;  /* 0x0000000712127c24 */ /* 0x000fc6000f8e02ff */
[----:B------:R-:W-:Y:S01]  /*5f80*/  STL [R1+0x1160], R16 ;  /* 0x0011601001007387 */ /* 0x000fe20000100800 */
[----:B------:R-:W-:Y:S02]  /*5f90*/  IMAD R19, R19, UR7, RZ ;  /* 0x0000000713137c24 */ /* 0x000fe4000f8e02ff */
[----:B------:R-:W-:Y:S02]  /*5fa0*/  IMAD R20, R2, UR7, RZ ;  /* 0x0000000702147c24 */ /* 0x000fe4000f8e02ff */
[----:B------:R-:W-:Y:S02]  /*5fb0*/  IMAD R21, R21, UR7, RZ ;  /* 0x0000000715157c24 */ /* 0x000fe4000f8e02ff */
[----:B---3--:R-:W-:-:S05]  /*5fc0*/  IMAD R17, R5, UR7, RZ ;  /* 0x0000000705117c24 */ /* 0x008fca000f8e02ff */
[----:B------:R-:W-:Y:S04]  /*5fd0*/  STL [R1+0x1164], R17 ;  /* 0x0011641101007387 */ /* 0x000fe80000100800 */
[----:B------:R-:W-:Y:S04]  /*5fe0*/  STL [R1+0x1168], R18 ;  /* 0x0011681201007387 */ /* 0x000fe80000100800 */
[----:B------:R-:W-:Y:S04]  /*5ff0*/  STL [R1+0x116c], R19 ;  /* 0x00116c1301007387 */ /* 0x000fe80000100800 */
[----:B------:R-:W-:Y:S01]  /*6000*/  STL [R1+0x1170], R20 ;  /* 0x0011701401007387 */ /* 0x000fe20000100800 */
[----:B----4-:R-:W-:-:S03]  /*6010*/  IMAD R22, R22, UR7, RZ ;  /* 0x0000000716167c24 */ /* 0x010fc6000f8e02ff */
[----:B------:R-:W-:Y:S01]  /*6020*/  STL [R1+0x1174], R21 ;  /* 0x0011741501007387 */ /* 0x000fe20000100800 */
[----:B------:R-:W-:-:S03]  /*6030*/  IMAD R24, R24, UR7, RZ ;  /* 0x0000000718187c24 */ /* 0x000fc6000f8e02ff */
[----:B------:R-:W-:Y:S01]  /*6040*/  STL [R1+0x1178], R22 ;  /* 0x0011781601007387 */ /* 0x000fe20000100800 */
[----:B------:R-:W-:-:S03]  /*6050*/  IMAD R25, R25, UR7, RZ ;  /* 0x0000000719197c24 */ /* 0x000fc6000f8e02ff */
[----:B------:R-:W-:Y:S01]  /*6060*/  STL [R1+0x117c], R24 ;  /* 0x00117c1801007387 */ /* 0x000fe20000100800 */
[----:B------:R-:W-:-:S03]  /*6070*/  IMAD R26, R26, UR7, RZ ;  /* 0x000000071a1a7c24 */ /* 0x000fc6000f8e02ff */
[----:B------:R-:W-:Y:S01]  /*6080*/  STL [R1+0x1180], R25 ;  /* 0x0011801901007387 */ /* 0x000fe20000100800 */
[----:B------:R-:W-:-:S03]  /*6090*/  IMAD R5, R7, UR7, RZ ;  /* 0x0000000707057c24 */ /* 0x000fc6000f8e02ff */
[----:B------:R-:W-:Y:S01]  /*60a0*/  STL [R1+0x1184], R26 ;  /* 0x0011841a01007387 */ /* 0x000fe20000100800 */
[----:B-1----:R-:W-:-:S03]  /*60b0*/  IMAD R4, R10, UR7, RZ ;  /* 0x000000070a047c24 */ /* 0x002fc6000f8e02ff */
[----:B------:R1:W-:Y:S01]  /*60c0*/  STL [R1+0xc], R5 ;  /* 0x00000c0501007387 */ /* 0x0003e20000100800 */
[----:B------:R-:W-:-:S03]  /*60d0*/  IMAD R2, R8, UR7, RZ ;  /* 0x0000000708027c24 */ /* 0x000fc6000f8e02ff */
[----:B------:R2:W-:Y:S04]  /*60e0*/  STL [R1+0x2c], R4 ;  /* 0x00002c0401007387 */ /* 0x0005e80000100800 */
[----:B------:R3:W-:Y:S01]  /*60f0*/  STL [R1+0x3c], R2 ;  /* 0x00003c0201007387 */ /* 0x0007e20000100800 */
[----:B-1----:R-:W-:Y:S02]  /*6100*/  IMAD R5, R9, UR7, RZ ;  /* 0x0000000709057c24 */ /* 0x002fe4000f8e02ff */
[----:B--2---:R-:W-:-:S03]  /*6110*/  IMAD R4, R0, UR7, RZ ;  /* 0x0000000700047c24 */ /* 0x004fc6000f8e02ff */
[----:B------:R-:W-:Y:S01]  /*6120*/  STL [R1+0x44], R5 ;  /* 0x0000440501007387 */ /* 0x000fe20000100800 */
[----:B---3--:R-:W-:Y:S02]  /*6130*/  IMAD R2, R3, UR7, RZ ;  /* 0x0000000703027c24 */ /* 0x008fe4000f8e02ff */
[----:B------:R-:W-:Y:S01]  /*6140*/  IMAD R0, R23, UR7, RZ ;  /* 0x0000000717007c24 */ /* 0x000fe2000f8e02ff */
[----:B------:R-:W-:Y:S01]  /*6150*/  STL [R1+0x4c], R4 ;  /* 0x00004c0401007387 */ /* 0x000fe20000100800 */
[----:B------:R-:W-:-:S03]  /*6160*/  IMAD R3, R27, UR7, RZ ;  /* 0x000000071b037c24 */ /* 0x000fc6000f8e02ff */
[----:B------:R1:W-:Y:S04]  /*6170*/  STL [R1+0x5c], R2 ;  /* 0x00005c0201007387 */ /* 0x0003e80000100800 */
[----:B------:R2:W-:Y:S04]  /*6180*/  STL [R1+0x60], R0 ;  /* 0x0000600001007387 */ /* 0x0005e80000100800 */
[----:B------:R-:W-:Y:S04]  /*6190*/  STL [R1+0x68], R3 ;  /* 0x0000680301007387 */ /* 0x000fe80000100800 */
[----:B------:R-:W3:Y:S01]  /*61a0*/  LDL.LU R26, [R1+0xcc] ;  /* 0x0000cc00011a7983 */ /* 0x000ee20000300800 */
[----:B-1----:R-:W-:-:S02]  /*61b0*/  IMAD R2, R29, UR7, RZ ;  /* 0x000000071d027c24 */ /* 0x002fc4000f8e02ff */
[----:B--2---:R-:W-:-:S03]  /*61c0*/  IMAD R0, R28, UR7, RZ ;  /* 0x000000071c007c24 */ /* 0x004fc6000f8e02ff */
[----:B------:R-:W-:Y:S04]  /*61d0*/  STL [R1+0x70], R2 ;  /* 0x0000700201007387 */ /* 0x000fe80000100800 */
[----:B---3--:R1:W-:Y:S04]  /*61e0*/  STL [R1+0x1188], R26 ;  /* 0x0011881a01007387 */ /* 0x0083e80000100800 */
[----:B------:R-:W-:Y:S04]  /*61f0*/  STL [R1+0x78], R0 ;  /* 0x0000780001007387 */ /* 0x000fe80000100800 */
[----:B-1----:R-:W2:Y:S04]  /*6200*/  LDL.LU R26, [R1+0xd0] ;  /* 0x0000d000011a7983 */ /* 0x002ea80000300800 */
[----:B--2---:R1:W-:Y:S04]  /*6210*/  STL [R1+0x118c], R26 ;  /* 0x00118c1a01007387 */ /* 0x0043e80000100800 */
[----:B-1----:R-:W2:Y:S04]  /*6220*/  LDL.LU R26, [R1+0xd4] ;  /* 0x0000d400011a7983 */ /* 0x002ea80000300800 */
        /* <DEDUP_REMOVED lines=28> */
[----:B--2---:R-:W-:-:S05]  /*63f0*/  IMAD R26, R26, UR7, RZ ;  /* 0x000000071a1a7c24 */ /* 0x004fca000f8e02ff */
[----:B------:R1:W-:Y:S04]  /*6400*/  STL [R1+0x7c], R26 ;  /* 0x00007c1a01007387 */ /* 0x0003e80000100800 */
[----:B-1----:R-:W2:Y:S02]  /*6410*/  LDL.LU R26, [R1+0x118c] ;  /* 0x00118c00011a7983 */ /* 0x002ea40000300800 */
[----:B--2---:R-:W-:-:S05]  /*6420*/  IMAD R26, R26, UR7, RZ ;  /* 0x000000071a1a7c24 */ /* 0x004fca000f8e02ff */
[----:B------:R1:W-:Y:S04]  /*6430*/  STL [R1+0x80], R26 ;  /* 0x0000801a01007387 */ /* 0x0003e80000100800 */
[----:B-1----:R-:W2:Y:S01]  /*6440*/  LDL.LU R26, [R1+0x1188] ;  /* 0x00118800011a7983 */ /* 0x002ea20000300800 */
[----:B---3--:R-:W-:Y:S02]  /*6450*/  IMAD R25, R25, UR7, RZ ;  /* 0x0000000719197c24 */ /* 0x008fe4000f8e02ff */
[----:B----4-:R-:W-:Y:S02]  /*6460*/  IMAD R24, R24, UR7, RZ ;  /* 0x0000000718187c24 */ /* 0x010fe4000f8e02ff */
[----:B------:R-:W-:Y:S02]  /*6470*/  IMAD R22, R22, UR7, RZ ;  /* 0x0000000716167c24 */ /* 0x000fe4000f8e02ff */
[----:B------:R-:W-:-:S02]  /*6480*/  IMAD R21, R21, UR7, RZ ;  /* 0x0000000715157c24 */ /* 0x000fc4000f8e02ff */
[----:B------:R-:W-:Y:S02]  /*6490*/  IMAD R20, R20, UR7, RZ ;  /* 0x0000000714147c24 */ /* 0x000fe4000f8e02ff */
[----:B------:R-:W-:Y:S02]  /*64a0*/  IMAD R19, R19, UR7, RZ ;  /* 0x0000000713137c24 */ /* 0x000fe4000f8e02ff */
[----:B------:R-:W-:Y:S02]  /*64b0*/  IMAD R18, R18, UR7, RZ ;  /* 0x0000000712127c24 */ /* 0x000fe4000f8e02ff */
[----:B------:R-:W-:Y:S02]  /*64c0*/  IMAD R17, R17, UR7, RZ ;  /* 0x0000000711117c24 */ /* 0x000fe4000f8e02ff */
        /* <DEDUP_REMOVED lines=20> */
[----:B--2---:R-:W-:-:S05]  /*6610*/  IMAD R26, R26, UR7, RZ ;  /* 0x000000071a1a7c24 */ /* 0x004fca000f8e02ff */
[----:B------:R1:W-:Y:S04]  /*6620*/  STL [R1+0x90], R26 ;  /* 0x0000901a01007387 */ /* 0x0003e80000100800 */
[----:B-1----:R-:W2:Y:S04]  /*6630*/  LDL.LU R26, [R1+0x1184] ;  /* 0x00118400011a7983 */ /* 0x002ea80000300800 */
[----:B------:R1:W-:Y:S04]  /*6640*/  STL [R1+0x94], R25 ;  /* 0x0000941901007387 */ /* 0x0003e80000100800 */
[----:B-1----:R-:W3:Y:S04]  /*6650*/  LDL.LU R25, [R1+0x1180] ;  /* 0x0011800001197983 */ /* 0x002ee80000300800 */
[----:B------:R1:W-:Y:S04]  /*6660*/  STL [R1+0x98], R24 ;  /* 0x0000981801007387 */ /* 0x0003e80000100800 */
[----:B-1----:R-:W4:Y:S04]  /*6670*/  LDL.LU R24, [R1+0x117c] ;  /* 0x00117c0001187983 */ /* 0x002f280000300800 */
[----:B------:R1:W-:Y:S04]  /*6680*/  STL [R1+0x9c], R22 ;  /* 0x00009c1601007387 */ /* 0x0003e80000100800 */
[----:B-1----:R-:W2:Y:S04]  /*6690*/  LDL.LU R22, [R1+0x1178] ;  /* 0x0011780001167983 */ /* 0x002ea80000300800 */
        /* <DEDUP_REMOVED lines=43> */
[----:B-1----:R-:W3:Y:S04]  /*6950*/  LDL.LU R23, [R1+0x1120] ;  /* 0x0011200001177983 */ /* 0x002ee80000300800 */
[----:B------:R1:W-:Y:S04]  /*6960*/  STL [R1+0x10], R27 ;  /* 0x0000101b01007387 */ /* 0x0003e80000100800 */
[----:B-1----:R-:W4:Y:S04]  /*6970*/  LDL.LU R27, [R1+0x111c] ;  /* 0x00111c00011b7983 */ /* 0x002f280000300800 */
[----:B------:R1:W-:Y:S04]  /*6980*/  STL [R1+0x8], R29 ;  /* 0x0000081d01007387 */ /* 0x0003e80000100800 */
[----:B-1----:R-:W4:Y:S04]  /*6990*/  LDL.LU R29, [R1+0x1118] ;  /* 0x00111800011d7983 */ /* 0x002f280000300800 */
[----:B------:R1:W-:Y:S04]  /*69a0*/  STL [R1+0x4], R28 ;  /* 0x0000041c01007387 */ /* 0x0003e80000100800 */
[----:B-1----:R-:W4:Y:S01]  /*69b0*/  LDL.LU R28, [R1+0x1114] ;  /* 0x00111400011c7983 */ /* 0x002f220000300800 */
[----:B--2---:R-:W-:-:S02]  /*69c0*/  IMAD R3, R3, UR7, RZ ;  /* 0x0000000703037c24 */ /* 0x004fc4000f8e02ff */
[----:B---3--:R-:W-:Y:S02]  /*69d0*/  IMAD R23, R23, UR7, RZ ;  /* 0x0000000717177c24 */ /* 0x008fe4000f8e02ff */
[----:B----4-:R-:W-:Y:S02]  /*69e0*/  IMAD R27, R27, UR7, RZ ;  /* 0x000000071b1b7c24 */ /* 0x010fe4000f8e02ff */
[----:B------:R-:W-:Y:S02]  /*69f0*/  IMAD R29, R29, UR7, RZ ;  /* 0x000000071d1d7c24 */ /* 0x000fe4000f8e02ff */
[----:B------:R-:W-:-:S05]  /*6a00*/  IMAD R28, R28, UR7, RZ ;  /* 0x000000071c1c7c24 */ /* 0x000fca000f8e02ff */
[----:B------:R-:W-:Y:S04]  /*6a10*/  STL [R1+0x1100], R28 ;  /* 0x0011001c01007387 */ /* 0x000fe80000100800 */
[----:B------:R-:W-:Y:S04]  /*6a20*/  STL [R1+0x1104], R29 ;  /* 0x0011041d01007387 */ /* 0x000fe80000100800 */
[----:B------:R1:W-:Y:S04]  /*6a30*/  STL [R1+0x1108], R27 ;  /* 0x0011081b01007387 */ /* 0x0003e80000100800 */
[----:B------:R2:W-:Y:S04]  /*6a40*/  STL [R1+0x110c], R23 ;  /* 0x00110c1701007387 */ /* 0x0005e80000100800 */
[----:B------:R3:W-:Y:S01]  /*6a50*/  STL [R1+0x1110], R3 ;  /* 0x0011100301007387 */ /* 0x0007e20000100800 */
[----:B-1----:R-:W-:-:S02]  /*6a60*/  LEA R27, P0, R4, R0, 0x1 ;  /* 0x00000000041b7211 */ /* 0x002fc400078008ff */
[-C--:B--2---:R-:W-:Y:S02]  /*6a70*/  LEA R23, P6, R6, R0.reuse, 0x1 ;  /* 0x0000000006177211 */ /* 0x084fe400078c08ff */
[----:B---3--:R-:W-:-:S05]  /*6a80*/  LEA R3, P5, R5, R0, 0x1 ;  /* 0x0000000005037211 */ /* 0x008fca00078a08ff */
[----:B------:R1:W-:Y:S04]  /*6a90*/  STL [R1+0x10c0], R3 ;  /* 0x0010c00301007387 */ /* 0x0003e80000100800 */
[----:B------:R2:W-:Y:S01]  /*6aa0*/  STL [R1+0x10c4], R23 ;  /* 0x0010c41701007387 */ /* 0x0005e20000100800 */
[----:B-1----:R-:W-:-:S03]  /*6ab0*/  LEA R3, P1, R11, R0, 0x1 ;  /* 0x000000000b037211 */ /* 0x002fc600078208ff */
[----:B------:R1:W-:Y:S01]  /*6ac0*/  STL [R1+0x10c8], R27 ;  /* 0x0010c81b01007387 */ /* 0x0003e20000100800 */
[----:B--2---:R-:W-:-:S03]  /*6ad0*/  LEA R23, P2, R12, R0, 0x1 ;  /* 0x000000000c177211 */ /* 0x004fc600078408ff */
[----:B------:R2:W-:Y:S01]  /*6ae0*/  STL [R1+0x10cc], R3 ;  /* 0x0010cc0301007387 */ /* 0x0005e20000100800 */
[----:B-1----:R-:W-:-:S03]  /*6af0*/  LEA R27, P3, R13, R0, 0x1 ;  /* 0x000000000d1b7211 */ /* 0x002fc600078608ff */
[----:B------:R-:W-:Y:S01]  /*6b00*/  STL [R1+0x10d0], R23 ;  /* 0x0010d01701007387 */ /* 0x000fe20000100800 */
[----:B--2---:R-:W-:-:S03]  /*6b10*/  LEA R3, P4, R14, R0, 0x1 ;  /* 0x000000000e037211 */ /* 0x004fc600078808ff */
[----:B------:R-:W-:Y:S04]  /*6b20*/  STL [R1+0x10d4], R27 ;  /* 0x0010d41b01007387 */ /* 0x000fe80000100800 */
[----:B------:R1:W-:Y:S04]  /*6b30*/  STL [R1+0x10d8], R3 ;  /* 0x0010d80301007387 */ /* 0x0003e80000100800 */
[----:B-1----:R-:W2:Y:S01]  /*6b40*/  LDL.LU R3, [R1+0xc] ;  /* 0x00000c0001037983 */ /* 0x002ea20000300800 */
[----:B------:R-:W-:Y:S02]  /*6b50*/  LEA.HI.X.SX32 R23, R5, R2, 0x1, P5 ;  /* 0x0000000205177211 */ /* 0x000fe400028f0eff */
[----:B------:R-:W-:-:S03]  /*6b60*/  LEA R5, P5, R15, R0, 0x1 ;  /* 0x000000000f057211 */ /* 0x000fc600078a08ff */
[----:B------:R1:W-:Y:S04]  /*6b70*/  STL [R1+0x10b8], R23 ;  /* 0x0010b81701007387 */ /* 0x0003e80000100800 */
[----:B------:R3:W-:Y:S01]  /*6b80*/  STL [R1+0x10bc], R5 ;  /* 0x0010bc0501007387 */ /* 0x0007e20000100800 */
[----:B-1----:R-:W-:Y:S02]  /*6b90*/  LEA.HI.X.SX32 R23, R6, R2, 0x1, P6 ;  /* 0x0000000206177211 */ /* 0x002fe400030f0eff */
[----:B------:R-:W-:Y:S02]  /*6ba0*/  LEA R6, P6, R16, R0, 0x1 ;  /* 0x0000000010067211 */ /* 0x000fe400078c08ff */
[----:B---3--:R-:W-:Y:S01]  /*6bb0*/  LEA.HI.X.SX32 R5, R4, R2, 0x1, P0 ;  /* 0x0000000204057211 */ /* 0x008fe200000f0eff */
[----:B------:R1:W-:Y:S01]  /*6bc0*/  STL [R1+0x10b0], R23 ;  /* 0x0010b01701007387 */ /* 0x0003e20000100800 */
[----:B------:R-:W-:-:S03]  /*6bd0*/  LEA R4, P0, R17, R0, 0x1 ;  /* 0x0000000011047211 */ /* 0x000fc600078008ff */
[----:B-1----:R-:W3:Y:S04]  /*6be0*/  LDL.LU R23, [R1+0x2c] ;  /* 0x00002c0001177983 */ /* 0x002ee80000300800 */
[----:B------:R-:W-:Y:S04]  /*6bf0*/  STL [R1+0x10b4], R6 ;  /* 0x0010b40601007387 */ /* 0x000fe80000100800 */
[----:B------:R1:W-:Y:S04]  /*6c00*/  STL [R1+0x10a8], R5 ;  /* 0x0010a80501007387 */ /* 0x0003e80000100800 */
[----:B------:R4:W-:Y:S01]  /*6c10*/  STL [R1+0x10ac], R4 ;  /* 0x0010ac0401007387 */ /* 0x0009e20000100800 */
[----:B-1----:R-:W-:-:S02]  /*6c20*/  LEA.HI.X.SX32 R5, R11, R2, 0x1, P1 ;  /* 0x000000020b057211 */ /* 0x002fc400008f0eff */
[----:B------:R-:W-:Y:S02]  /*6c30*/  LEA R6, P1, R18, R0, 0x1 ;  /* 0x0000000012067211 */ /* 0x000fe400078208ff */
[----:B----4-:R-:W-:Y:S01]  /*6c40*/  LEA.HI.X.SX32 R4, R12, R2, 0x1, P2 ;  /* 0x000000020c047211 */ /* 0x010fe200010f0eff */
[----:B------:R1:W-:Y:S04]  /*6c50*/  STL [R1+0x10a0], R5 ;  /* 0x0010a00501007387 */ /* 0x0003e80000100800 */
[----:B------:R-:W-:Y:S04]  /*6c60*/  STL [R1+0x10a4], R6 ;  /* 0x0010a40601007387 */ /* 0x000fe80000100800 */
[----:B------:R-:W4:Y:S01]  /*6c70*/  LDL.LU R27, [R1+0x44] ;  /* 0x00004400011b7983 */ /* 0x000f220000300800 */
[----:B-1----:R-:W-:-:S03]  /*6c80*/  LEA R5, P2, R19, R0, 0x1 ;  /* 0x0000000013057211 */ /* 0x002fc600078408ff */
[----:B------:R1:W-:Y:S04]  /*6c90*/  STL [R1+0x1098], R4 ;  /* 0x0010980401007387 */ /* 0x0003e80000100800 */
[----:B------:R0:W-:Y:S04]  /*6ca0*/  STL [R1+0x109c], R5 ;  /* 0x00109c0501007387 */ /* 0x0001e80000100800 */
[----:B------:R-:W4:Y:S01]  /*6cb0*/  LDL.LU R29, [R1+0x4c] ;  /* 0x00004c00011d7983 */ /* 0x000f220000300800 */
[----:B-1----:R-:W-:Y:S02]  /*6cc0*/  LEA.HI.X.SX32 R4, R13, R2, 0x1, P3 ;  /* 0x000000020d047211 */ /* 0x002fe400018f0eff */
[----:B0-----:R-:W-:-:S03]  /*6cd0*/  LEA R5, P3, R20, R0, 0x1 ;  /* 0x0000000014057211 */ /* 0x001fc600078608ff */
[----:B------:R0:W-:Y:S04]  /*6ce0*/  STL [R1+0x1090], R4 ;  /* 0x0010900401007387 */ /* 0x0001e80000100800 */
[----:B------:R1:W-:Y:S01]  /*6cf0*/  STL [R1+0x1094], R5 ;  /* 0x0010940501007387 */ /* 0x0003e20000100800 */
[----:B0-----:R-:W-:Y:S02]  /*6d00*/  LEA.HI.X.SX32 R4, R14, R2, 0x1, P4 ;  /* 0x000000020e047211 */ /* 0x001fe400020f0eff */
[----:B------:R-:W-:Y:S02]  /*6d10*/  LEA R6, P4, R21, R0, 0x1 ;  /* 0x0000000015067211 */ /* 0x000fe400078808ff */
[----:B-1----:R-:W-:Y:S01]  /*6d20*/  LEA.HI.X.SX32 R5, R15, R2, 0x1, P5 ;  /* 0x000000020f057211 */ /* 0x002fe200028f0eff */
[----:B------:R0:W-:Y:S04]  /*6d30*/  STL [R1+0x1088], R4 ;  /* 0x0010880401007387 */ /* 0x0001e80000100800 */
[----:B------:R1:W-:Y:S04]  /*6d40*/  STL [R1+0x108c], R6 ;  /* 0x00108c0601007387 */ /* 0x0003e80000100800 */
[----:B------:R-:W4:Y:S01]  /*6d50*/  LDL.LU R28, [R1+0x60] ;  /* 0x00006000011c7983 */ /* 0x000f220000300800 */
[----:B0-----:R-:W-:-:S03]  /*6d60*/  LEA R4, P5, R22, R0, 0x1 ;  /* 0x0000000016047211 */ /* 0x001fc600078a08ff */
[----:B------:R0:W-:Y:S01]  /*6d70*/  STL [R1+0x1080], R5 ;  /* 0x0010800501007387 */ /* 0x0001e20000100800 */
[----:B-1----:R-:W-:-:S03]  /*6d80*/  LEA.HI.X.SX32 R6, R16, R2, 0x1, P6 ;  /* 0x0000000210067211 */ /* 0x002fc600030f0eff */
[----:B------:R1:W-:Y:S01]  /*6d90*/  STL [R1+0x1084], R4 ;  /* 0x0010840401007387 */ /* 0x0003e20000100800 */
[----:B0-----:R-:W-:-:S03]  /*6da0*/  LEA R5, P6, R24, R0, 0x1 ;  /* 0x0000000018057211 */ /* 0x001fc600078c08ff */
[----:B------:R-:W-:Y:S01]  /*6db0*/  STL [R1+0x1078], R6 ;  /* 0x0010780601007387 */ /* 0x000fe20000100800 */
[----:B-1----:R-:W-:-:S03]  /*6dc0*/  LEA.HI.X.SX32 R4, R17, R2, 0x1, P0 ;  /* 0x0000000211047211 */ /* 0x002fc600000f0eff */
[----:B------:R-:W4:Y:S04]  /*6dd0*/  LDL.LU R17, [R1+0x70] ;  /* 0x0000700001117983 */ /* 0x000f280000300800 */
[----:B------:R0:W-:Y:S04]  /*6de0*/  STL [R1+0x107c], R5 ;  /* 0x00107c0501007387 */ /* 0x0001e80000100800 */
[----:B------:R1:W-:Y:S01]  /*6df0*/  STL [R1+0x1070], R4 ;  /* 0x0010700401007387 */ /* 0x0003e20000100800 */
[----:B0-----:R-:W-:Y:S02]  /*6e00*/  LEA R5, P0, R25, R0, 0x1 ;  /* 0x0000000019057211 */ /* 0x001fe400078008ff */
[----:B-1----:R-:W-:-:S02]  /*6e10*/  LEA.HI.X.SX32 R4, R18, R2, 0x1, P1 ;  /* 0x0000000212047211 */ /* 0x002fc400008f0eff */
[----:B------:R-:W4:Y:S04]  /*6e20*/  LDL.LU R18, [R1+0x68] ;  /* 0x0000680001127983 */ /* 0x000f280000300800 */
[----:B------:R0:W-:Y:S04]  /*6e30*/  STL [R1+0x1074], R5 ;  /* 0x0010740501007387 */ /* 0x0001e80000100800 */
[----:B------:R-:W4:Y:S04]  /*6e40*/  LDL.LU R16, [R1+0x78] ;  /* 0x0000780001107983 */ /* 0x000f280000300800 */
[----:B------:R1:W-:Y:S01]  /*6e50*/  STL [R1+0x1068], R4 ;  /* 0x0010680401007387 */ /* 0x0003e20000100800 */
[----:B0-----:R-:W-:-:S02]  /*6e60*/  LEA R5, P1, R26, R0, 0x1 ;  /* 0x000000001a057211 */ /* 0x001fc400078208ff */
[-C--:B-1----:R-:W-:Y:S02]  /*6e70*/  LEA.HI.X.SX32 R4, R19, R2.reuse, 0x1, P2 ;  /* 0x0000000213047211 */ /* 0x082fe400010f0eff */
[----:B------:R-:W4:Y:S04]  /*6e80*/  LDL.LU R19, [R1+0x5c] ;  /* 0x00005c0001137983 */ /* 0x000f280000300800 */
[----:B------:R-:W-:Y:S04]  /*6e90*/  STL [R1+0x106c], R5 ;  /* 0x00106c0501007387 */ /* 0x000fe80000100800 */
[----:B------:R-:W4:Y:S04]  /*6ea0*/  LDL.LU R15, [R1+0x7c] ;  /* 0x00007c00010f7983 */ /* 0x000f280000300800 */
[----:B------:R0:W-:Y:S04]  /*6eb0*/  STL [R1+0x1060], R4 ;  /* 0x0010600401007387 */ /* 0x0001e80000100800 */
[----:B------:R-:W4:Y:S01]  /*6ec0*/  LDL.LU R14, [R1+0x80] ;  /* 0x00008000010e7983 */ /* 0x000f220000300800 */
[----:B0-----:R-:W-:-:S02]  /*6ed0*/  LEA.HI.X.SX32 R4, R20, R2, 0x1, P3 ;  /* 0x0000000214047211 */ /* 0x001fc400018f0eff */
[----:B--2---:R-:W-:-:S05]  /*6ee0*/  LEA R5, P2, R3, R0, 0x1 ;  /* 0x0000000003057211 */ /* 0x004fca00078408ff */
[----:B------:R-:W-:Y:S04]  /*6ef0*/  STL [R1+0x1064], R5 ;  /* 0x0010640501007387 */ /* 0x000fe80000100800 */
[----:B------:R-:W2:Y:S04]  /*6f00*/  LDL.LU R20, [R1+0x3c] ;  /* 0x00003c0001147983 */ /* 0x000ea80000300800 */
[----:B------:R0:W-:Y:S04]  /*6f10*/  STL [R1+0x1058], R4 ;  /* 0x0010580401007387 */ /* 0x0001e80000100800 */
[----:B------:R-:W2:Y:S01]  /*6f20*/  LDL.LU R13, [R1+0x90] ;  /* 0x00009000010d7983 */ /* 0x000ea20000300800 */
[----:B0-----:R-:W-:-:S02]  /*6f30*/  LEA.HI.X.SX32 R4, R21, R2, 0x1, P4 ;  /* 0x0000000215047211 */ /* 0x001fc400020f0eff */
[----:B---3--:R-:W-:-:S05]  /*6f40*/  LEA R5, P3, R23, R0, 0x1 ;  /* 0x0000000017057211 */ /* 0x008fca00078608ff */
[----:B------:R-:W-:Y:S04]  /*6f50*/  STL [R1+0x105c], R5 ;  /* 0x00105c0501007387 */ /* 0x000fe80000100800 */
[----:B------:R-:W3:Y:S04]  /*6f60*/  LDL.LU R12, [R1+0x94] ;  /* 0x00009400010c7983 */ /* 0x000ee80000300800 */
[----:B------:R0:W-:Y:S02]  /*6f70*/  STL [R1+0x1050], R4 ;  /* 0x0010500401007387 */ /* 0x0001e40000100800 */
[----:B0-----:R-:W-:-:S02]  /*6f80*/  LEA.HI.X.SX32 R4, R22, R2, 0x1, P5 ;  /* 0x0000000216047211 */ /* 0x001fc400028f0eff */
[-C--:B----4-:R-:W-:Y:S02]  /*6f90*/  LEA R6, P5, R27, R0.reuse, 0x1 ;  /* 0x000000001b067211 */ /* 0x090fe400078a08ff */
[----:B--2---:R-:W-:-:S05]  /*6fa0*/  LEA R5, P4, R20, R0, 0x1 ;  /* 0x0000000014057211 */ /* 0x004fca00078808ff */
[----:B------:R0:W-:Y:S04]  /*6fb0*/  STL [R1+0x1054], R5 ;  /* 0x0010540501007387 */ /* 0x0001e80000100800 */
[----:B------:R-:W2:Y:S04]  /*6fc0*/  LDL.LU R11, [R1+0x98] ;  /* 0x00009800010b7983 */ /* 0x000ea80000300800 */
[----:B------:R1:W-:Y:S01]  /*6fd0*/  STL [R1+0xef8], R4 ;  /* 0x000ef80401007387 */ /* 0x0003e20000100800 */
[----:B0-----:R-:W-:-:S03]  /*6fe0*/  LEA.HI.X.SX32 R5, R24, R2, 0x1, P6 ;  /* 0x0000000218057211 */ /* 0x001fc600030f0eff */
[----:B-1----:R-:W4:Y:S01]  /*6ff0*/  LDL.LU R4, [R1+0x9c] ;  /* 0x00009c0001047983 */ /* 0x002f220000300800 */
[----:B------:R-:W-:-:S03]  /*7000*/  LEA R21, P6, R29, R0, 0x1 ;  /* 0x000000001d157211 */ /* 0x000fc600078c08ff */
[----:B------:R0:W-:Y:S04]  /*7010*/  STL [R1+0xf18], R6 ;  /* 0x000f180601007387 */ /* 0x0001e80000100800 */
[----:B------:R1:W-:Y:S04]  /*7020*/  STL [R1+0xefc], R5 ;  /* 0x000efc0501007387 */ /* 0x0003e80000100800 */
[----:B0-----:R-:W4:Y:S01]  /*7030*/  LDL.LU R6, [R1+0xa0] ;  /* 0x0000a00001067983 */ /* 0x001f220000300800 */
[----:B-1----:R-:W-:-:S03]  /*7040*/  LEA.HI.X.SX32 R5, R25, R2, 0x1, P0 ;  /* 0x0000000219057211 */ /* 0x002fc600000f0eff */
[----:B------:R-:W-:Y:S04]  /*7050*/  STL [R1+0xf20], R21 ;  /* 0x000f201501007387 */ /* 0x000fe80000100800 */
[----:B------:R0:W-:Y:S04]  /*7060*/  STL [R1+0xf00], R5 ;  /* 0x000f000501007387 */ /* 0x0001e80000100800 */
[----:B0-----:R-:W4:Y:S01]  /*7070*/  LDL.LU R5, [R1+0xa4] ;  /* 0x0000a40001057983 */ /* 0x001f220000300800 */
[----:B------:R-:W-:Y:S02]  /*7080*/  LEA R21, P0, R19, R0, 0x1 ;  /* 0x0000000013157211 */ /* 0x000fe400078008ff */
[----:B------:R-:W-:-:S03]  /*7090*/  LEA.HI.X.SX32 R24, R26, R2, 0x1, P1 ;  /* 0x000000021a187211 */ /* 0x000fc600008f0eff */
[----:B------:R0:W-:Y:S04]  /*70a0*/  STL [R1+0xf28], R21 ;  /* 0x000f281501007387 */ /* 0x0001e80000100800 */
[----:B------:R1:W-:Y:S01]  /*70b0*/  STL [R1+0xf04], R24 ;  /* 0x000f041801007387 */ /* 0x0003e20000100800 */
[----:B0-----:R-:W-:-:S03]  /*70c0*/  LEA.HI.X.SX32 R21, R3, R2, 0x1, P2 ;  /* 0x0000000203157211 */ /* 0x001fc600010f0eff */
[----:B------:R-:W4:Y:S01]  /*70d0*/  LDL.LU R3, [R1+0x8c] ;  /* 0x00008c0001037983 */ /* 0x000f220000300800 */
[-C--:B------:R-:W-:Y:S02]  /*70e0*/  LEA R22, P1, R28, R0.reuse, 0x1 ;  /* 0x000000001c167211 */ /* 0x080fe400078208ff */
[----:B-1----:R-:W-:-:S03]  /*70f0*/  LEA R24, P2, R18, R0, 0x1 ;  /* 0x0000000012187211 */ /* 0x002fc600078408ff */
[----:B------:R0:W-:Y:S04]  /*7100*/  STL [R1+0xf30], R22 ;  /* 0x000f301601007387 */ /* 0x0001e80000100800 */
[----:B------:R1:W-:Y:S01]  /*7110*/  STL [R1+0xf08], R21 ;  /* 0x000f081501007387 */ /* 0x0003e20000100800 */
[----:B0-----:R-:W-:-:S03]  /*7120*/  LEA.HI.X.SX32 R22, R23, R2, 0x1, P3 ;  /* 0x0000000217167211 */ /* 0x001fc600018f0eff */
[----:B------:R-:W-:Y:S01]  /*7130*/  STL [R1+0xf38], R24 ;  /* 0x000f381801007387 */ /* 0x000fe20000100800 */
[----:B-1----:R-:W-:-:S03]  /*7140*/  LEA R21, P3, R17, R0, 0x1 ;  /* 0x0000000011157211 */ /* 0x002fc600078608ff */
[----:B------:R-:W4:Y:S04]  /*7150*/  LDL.LU R23, [R1+0x88] ;  /* 0x0000880001177983 */ /* 0x000f280000300800 */
[----:B------:R0:W-:Y:S04]  /*7160*/  STL [R1+0xf0c], R22 ;  /* 0x000f0c1601007387 */ /* 0x0001e80000100800 */
[----:B------:R1:W-:Y:S01]  /*7170*/  STL [R1+0xf40], R21 ;  /* 0x000f401501007387 */ /* 0x0003e20000100800 */
[-C--:B0-----:R-:W-:Y:S02]  /*7180*/  LEA.HI.X.SX32 R22, R20, R2.reuse, 0x1, P4 ;  /* 0x0000000214167211 */ /* 0x081fe400020f0eff */
[----:B------:R-:W-:-:S02]  /*7190*/  LEA.HI.X.SX32 R20, R27, R2, 0x1, P5 ;  /* 0x000000021b147211 */ /* 0x000fc400028f0eff */
[-C--:B-1----:R-:W-:Y:S01]  /*71a0*/  LEA R21, P4, R16, R0.reuse, 0x1 ;  /* 0x0000000010157211 */ /* 0x082fe200078808ff */
[----:B------:R0:W-:Y:S04]  /*71b0*/  STL [R1+0xf10], R22 ;  /* 0x000f101601007387 */ /* 0x0001e80000100800 */
[----:B------:R-:W4:Y:S04]  /*71c0*/  LDL.LU R27, [R1+0x84] ;  /* 0x00008400011b7983 */ /* 0x000f280000300800 */
[----:B------:R1:W-:Y:S01]  /*71d0*/  STL [R1+0xf48], R21 ;  /* 0x000f481501007387 */ /* 0x0003e20000100800 */
[----:B0-----:R-:W-:-:S03]  /*71e0*/  LEA R22, P5, R15, R0, 0x1 ;  /* 0x000000000f167211 */ /* 0x001fc600078a08ff */
[----:B------:R0:W-:Y:S01]  /*71f0*/  STL [R1+0xf14], R20 ;  /* 0x000f141401007387 */ /* 0x0001e20000100800 */
[----:B-1----:R-:W-:-:S03]  /*7200*/  LEA.HI.X.SX32 R21, R29, R2, 0x1, P6 ;  /* 0x000000021d157211 */ /* 0x002fc600030f0eff */
[----:B------:R-:W-:Y:S01]  /*7210*/  STL [R1+0xf50], R22 ;  /* 0x000f501601007387 */ /* 0x000fe20000100800 */
[----:B0-----:R-:W-:-:S03]  /*7220*/  LEA R20, P6, R14, R0, 0x1 ;  /* 0x000000000e147211 */ /* 0x001fc600078c08ff */
[----:B------:R-:W4:Y:S04]  /*7230*/  LDL.LU R29, [R1+0x74] ;  /* 0x00007400011d7983 */ /* 0x000f280000300800 */
[----:B------:R0:W-:Y:S04]  /*7240*/  STL [R1+0xf1c], R21 ;  /* 0x000f1c1501007387 */ /* 0x0001e80000100800 */
[----:B------:R1:W-:Y:S01]  /*7250*/  STL [R1+0xf58], R20 ;  /* 0x000f581401007387 */ /* 0x0003e20000100800 */
[----:B0-----:R-:W-:Y:S02]  /*7260*/  LEA.HI.X.SX32 R21, R19, R2, 0x1, P0 ;  /* 0x0000000213157211 */ /* 0x001fe400000f0eff */
[----:B-1----:R-:W-:-:S03]  /*7270*/  LEA R20, P0, R13, R0, 0x1 ;  /* 0x000000000d147211 */ /* 0x002fc600078008ff */
[----:B------:R-:W-:Y:S01]  /*7280*/  STL [R1+0xf24], R21 ;  /* 0x000f241501007387 */ /* 0x000fe20000100800 */
[----:B------:R-:W-:-:S03]  /*7290*/  LEA.HI.X.SX32 R19, R28, R2, 0x1, P1 ;  /* 0x000000021c137211 */ /* 0x000fc600008f0eff */
[----:B------:R-:W4:Y:S01]  /*72a0*/  LDL.LU R28, [R1+0x6c] ;  /* 0x00006c00011c7983 */ /* 0x000f220000300800 */
[----:B------:R-:W-:-:S03]  /*72b0*/  LEA.HI.X.SX32 R18, R18, R2, 0x1, P2 ;  /* 0x0000000212127211 */ /* 0x000fc600010f0eff */
[----:B------:R3:W-:Y:S04]  /*72c0*/  STL [R1+0xf60], R20 ;  /* 0x000f601401007387 */ /* 0x0007e80000100800 */
[----:B------:R-:W-:Y:S01]  /*72d0*/  STL [R1+0xf2c], R19 ;  /* 0x000f2c1301007387 */ /* 0x000fe20000100800 */
[----:B---3--:R-:W-:-:S05]  /*72e0*/  LEA R20, P1, R12, R0, 0x1 ;  /* 0x000000000c147211 */ /* 0x008fca00078208ff */
[----:B------:R-:W-:Y:S04]  /*72f0*/  STL [R1+0xf68], R20 ;  /* 0x000f681401007387 */ /* 0x000fe80000100800 */
[----:B------:R-:W3:Y:S04]  /*7300*/  LDL.LU R26, [R1+0x64] ;  /* 0x00006400011a7983 */ /* 0x000ee80000300800 */
[----:B------:R0:W-:Y:S01]  /*7310*/  STL [R1+0xf34], R18 ;  /* 0x000f341201007387 */ /* 0x0001e20000100800 */
[-C--:B------:R-:W-:Y:S02]  /*7320*/  LEA.HI.X.SX32 R16, R16, R2.reuse, 0x1, P4 ;  /* 0x0000000210107211 */ /* 0x080fe400020f0eff */
[----:B0-----:R-:W-:-:S02]  /*7330*/  LEA.HI.X.SX32 R18, R17, R2, 0x1, P3 ;  /* 0x0000000211127211 */ /* 0x001fc400018f0eff */
[-C--:B------:R-:W-:Y:S02]  /*7340*/  LEA.HI.X.SX32 R15, R15, R2.reuse, 0x1, P5 ;  /* 0x000000020f0f7211 */ /* 0x080fe400028f0eff */
[----:B------:R-:W-:Y:S02]  /*7350*/  LEA.HI.X.SX32 R13, R13, R2, 0x1, P0 ;  /* 0x000000020d0d7211 */ /* 0x000fe400000f0eff */
[----:B--2---:R-:W-:-:S05]  /*7360*/  LEA R19, P2, R11, R0, 0x1 ;  /* 0x000000000b137211 */ /* 0x004fca00078408ff */
[----:B------:R-:W-:Y:S04]  /*7370*/  STL [R1+0xf70], R19 ;  /* 0x000f701301007387 */ /* 0x000fe80000100800 */
[----:B------:R-:W-:Y:S04]  /*7380*/  STL [R1+0xf3c], R18 ;  /* 0x000f3c1201007387 */ /* 0x000fe80000100800 */
[----:B------:R-:W2:Y:S01]  /*7390*/  LDL.LU R25, [R1+0x58] ;  /* 0x0000580001197983 */ /* 0x000ea20000300800 */
[----:B----4-:R-:W-:-:S05]  /*73a0*/  LEA R17, P3, R4, R0, 0x1 ;  /* 0x0000000004117211 */ /* 0x010fca00078608ff */
[----:B------:R0:W-:Y:S04]  /*73b0*/  STL [R1+0xf78], R17 ;  /* 0x000f781101007387 */ /* 0x0001e80000100800 */
[----:B------:R1:W-:Y:S01]  /*73c0*/  STL [R1+0xf44], R16 ;  /* 0x000f441001007387 */ /* 0x0003e20000100800 */
[----:B0-----:R-:W-:-:S05]  /*73d0*/  LEA R17, P4, R6, R0, 0x1 ;  /* 0x0000000006117211 */ /* 0x001fca00078808ff */
[----:B------:R-:W-:Y:S04]  /*73e0*/  STL [R1+0xf80], R17 ;  /* 0x000f801101007387 */ /* 0x000fe80000100800 */
[----:B------:R-:W4:Y:S04]  /*73f0*/  LDL.LU R24, [R1+0x54] ;  /* 0x0000540001187983 */ /* 0x000f280000300800 */
[----:B------:R0:W-:Y:S01]  /*7400*/  STL [R1+0xf4c], R15 ;  /* 0x000f4c0f01007387 */ /* 0x0001e20000100800 */
[----:B-1----:R-:W-:-:S05]  /*7410*/  LEA R16, P5, R5, R0, 0x1 ;  /* 0x0000000005107211 */ /* 0x002fca00078a08ff */
[----:B------:R-:W-:Y:S01]  /*7420*/  STL [R1+0xf88], R16 ;  /* 0x000f881001007387 */ /* 0x000fe20000100800 */
[----:B0-----:R-:W-:-:S03]  /*7430*/  LEA.HI.X.SX32 R15, R14, R2, 0x1, P6 ;  /* 0x000000020e0f7211 */ /* 0x001fc600030f0eff */
[----:B------:R-:W4:Y:S04]  /*7440*/  LDL.LU R22, [R1+0x50] ;  /* 0x0000500001167983 */ /* 0x000f280000300800 */
[----:B------:R-:W-:Y:S04]  /*7450*/  STL [R1+0xf54], R15 ;  /* 0x000f540f01007387 */ /* 0x000fe80000100800 */
[----:B------:R-:W4:Y:S01]  /*7460*/  LDL.LU R21, [R1+0x48] ;  /* 0x0000480001157983 */ /* 0x000f220000300800 */
[----:B------:R-:W-:-:S05]  /*7470*/  LEA R14, P6, R3, R0, 0x1 ;  /* 0x00000000030e7211 */ /* 0x000fca00078c08ff */
[----:B------:R0:W-:Y:S04]  /*7480*/  STL [R1+0xf90], R14 ;  /* 0x000f900e01007387 */ /* 0x0001e80000100800 */
[----:B------:R-:W4:Y:S04]  /*7490*/  LDL.LU R20, [R1+0x40] ;  /* 0x0000400001147983 */ /* 0x000f280000300800 */
[----:B------:R1:W-:Y:S04]  /*74a0*/  STL [R1+0xf5c], R13 ;  /* 0x000f5c0d01007387 */ /* 0x0003e80000100800 */
[----:B------:R-:W4:Y:S01]  /*74b0*/  LDL.LU R19, [R1+0x38] ;  /* 0x0000380001137983 */ /* 0x000f220000300800 */
[----:B0-----:R-:W-:-:S02]  /*74c0*/  LEA R14, P0, R23, R0, 0x1 ;  /* 0x00000000170e7211 */ /* 0x001fc400078008ff */
[-C--:B-1----:R-:W-:Y:S02]  /*74d0*/  LEA.HI.X.SX32 R13, R12, R2.reuse, 0x1, P1 ;  /* 0x000000020c0d7211 */ /* 0x082fe400008f0eff */
[----:B------:R-:W-:Y:S01]  /*74e0*/  LEA.HI.X.SX32 R11, R11, R2, 0x1, P2 ;  /* 0x000000020b0b7211 */ /* 0x000fe200010f0eff */
[----:B------:R-:W-:Y:S04]  /*74f0*/  STL [R1+0xf98], R14 ;  /* 0x000f980e01007387 */ /* 0x000fe80000100800 */
[----:B------:R-:W4:Y:S04]  /*7500*/  LDL.LU R18, [R1+0x34] ;  /* 0x0000340001127983 */ /* 0x000f280000300800 */
[----:B------:R-:W-:Y:S04]  /*7510*/  STL [R1+0xf64], R13 ;  /* 0x000f640d01007387 */ /* 0x000fe80000100800 */
[----:B------:R-:W4:Y:S01]  /*7520*/  LDL.LU R17, [R1+0x30] ;  /* 0x0000300001117983 */ /* 0x000f220000300800 */
[----:B------:R-:W-:-:S05]  /*7530*/  LEA R12, P1, R27, R0, 0x1 ;  /* 0x000000001b0c7211 */ /* 0x000fca00078208ff */
[----:B------:R0:W-:Y:S04]  /*7540*/  STL [R1+0xfa0], R12 ;  /* 0x000fa00c01007387 */ /* 0x0001e80000100800 */
[----:B------:R-:W4:Y:S04]  /*7550*/  LDL.LU R16, [R1+0x28] ;  /* 0x0000280001107983 */ /* 0x000f280000300800 */
[----:B------:R1:W-:Y:S01]  /*7560*/  STL [R1+0xf6c], R11 ;  /* 0x000f6c0b01007387 */ /* 0x0003e20000100800 */
[----:B------:R-:W-:-:S03]  /*7570*/  LEA.HI.X.SX32 R6, R6, R2, 0x1, P4 ;  /* 0x0000000206067211 */ /* 0x000fc600020f0eff */
[----:B------:R-:W4:Y:S01]  /*7580*/  LDL.LU R15, [R1+0x24] ;  /* 0x00002400010f7983 */ /* 0x000f220000300800 */
[----:B0-----:R-:W-:Y:S02]  /*7590*/  LEA R12, P2, R29, R0, 0x1 ;  /* 0x000000001d0c7211 */ /* 0x001fe400078408ff */
[----:B-1----:R-:W-:-:S03]  /*75a0*/  LEA.HI.X.SX32 R11, R4, R2, 0x1, P3 ;  /* 0x00000002040b7211 */ /* 0x002fc600018f0eff */
[----:B------:R0:W-:Y:S04]  /*75b0*/  STL [R1+0xfa8], R12 ;  /* 0x000fa80c01007387 */ /* 0x0001e80000100800 */
[----:B------:R-:W4:Y:S04]  /*75c0*/  LDL.LU R14, [R1+0x20] ;  /* 0x00002000010e7983 */ /* 0x000f280000300800 */
[----:B------:R1:W-:Y:S04]  /*75d0*/  STL [R1+0xf74], R11 ;  /* 0x000f740b01007387 */ /* 0x0003e80000100800 */
[----:B------:R-:W4:Y:S01]  /*75e0*/  LDL.LU R13, [R1+0x1c] ;  /* 0x00001c00010d7983 */ /* 0x000f220000300800 */
[----:B------:R-:W-:-:S05]  /*75f0*/  LEA R4, P3, R28, R0, 0x1 ;  /* 0x000000001c047211 */ /* 0x000fca00078608ff */
[----:B------:R3:W-:Y:S04]  /*7600*/  STL [R1+0xfb0], R4 ;  /* 0x000fb00401007387 */ /* 0x0007e80000100800 */
[----:B0-----:R-:W4:Y:S04]  /*7610*/  LDL.LU R12, [R1+0x18] ;  /* 0x00001800010c7983 */ /* 0x001f280000300800 */
[----:B------:R0:W-:Y:S01]  /*7620*/  STL [R1+0xf7c], R6 ;  /* 0x000f7c0601007387 */ /* 0x0001e20000100800 */
[----:B------:R-:W-:-:S03]  /*7630*/  LEA.HI.X.SX32 R3, R3, R2, 0x1, P6 ;  /* 0x0000000203037211 */ /* 0x000fc600030f0eff */
[----:B-1----:R-:W4:Y:S01]  /*7640*/  LDL.LU R11, [R1+0x14] ;  /* 0x00001400010b7983 */ /* 0x002f220000300800 */
[----:B---3--:R-:W-:Y:S02]  /*7650*/  LEA R4, P4, R26, R0, 0x1 ;  /* 0x000000001a047211 */ /* 0x008fe400078808ff */
[----:B0-----:R-:W-:-:S03]  /*7660*/  LEA.HI.X.SX32 R6, R5, R2, 0x1, P5 ;  /* 0x0000000205067211 */ /* 0x001fc600028f0eff */
[----:B------:R0:W-:Y:S01]  /*7670*/  STL [R1+0xfb8], R4 ;  /* 0x000fb80401007387 */ /* 0x0001e20000100800 */
[----:B------:R-:W-:-:S03]  /*7680*/  LEA.HI.X.SX32 R23, R23, R2, 0x1, P0 ;  /* 0x0000000217177211 */ /* 0x000fc600000f0eff */
[----:B0-----:R-:W3:Y:S04]  /*7690*/  LDL.LU R4, [R1+0x10] ;  /* 0x0000100001047983 */ /* 0x001ee80000300800 */
[----:B------:R0:W-:Y:S04]  /*76a0*/  STL [R1+0xf84], R6 ;  /* 0x000f840601007387 */ /* 0x0001e80000100800 */
[----:B0-----:R-:W3:Y:S01]  /*76b0*/  LDL.LU R6, [R1+0x8] ;  /* 0x0000080001067983 */ /* 0x001ee20000300800 */
[-C--:B------:R-:W-:Y:S02]  /*76c0*/  LEA.HI.X.SX32 R27, R27, R2.reuse, 0x1, P1 ;  /* 0x000000021b1b7211 */ /* 0x080fe400008f0eff */
[----:B------:R-:W-:-:S02]  /*76d0*/  LEA.HI.X.SX32 R29, R29, R2, 0x1, P2 ;  /* 0x000000021d1d7211 */ /* 0x000fc400010f0eff */
[----:B------:R-:W-:Y:S02]  /*76e0*/  LEA.HI.X.SX32 R28, R28, R2, 0x1, P3 ;  /* 0x000000021c1c7211 */ /* 0x000fe400018f0eff */
[----:B--2---:R-:W-:-:S05]  /*76f0*/  LEA R5, P5, R25, R0, 0x1 ;  /* 0x0000000019057211 */ /* 0x004fca00078a08ff */
[----:B------:R0:W-:Y:S04]  /*7700*/  STL [R1+0xfc0], R5 ;  /* 0x000fc00501007387 */ /* 0x0001e80000100800 */
[----:B0-----:R-:W2:Y:S04]  /*7710*/  LDL.LU R5, [R1+0x4] ;  /* 0x0000040001057983 */ /* 0x001ea80000300800 */
[----:B------:R4:W-:Y:S02]  /*7720*/  STL [R1+0xf8c], R3 ;  /* 0x000f8c0301007387 */ /* 0x0009e40000100800 */
[----:B----4-:R-:W-:-:S05]  /*7730*/  LEA R3, P6, R24, R0, 0x1 ;  /* 0x0000000018037211 */ /* 0x010fca00078c08ff */
[----:B------:R0:W-:Y:S04]  /*7740*/  STL [R1+0xfc8], R3 ;  /* 0x000fc80301007387 */ /* 0x0001e80000100800 */
[----:B0-----:R-:W4:Y:S04]  /*7750*/  LDL.LU R3, [R1+0x1110] ;  /* 0x0011100001037983 */ /* 0x001f280000300800 */
[----:B------:R0:W-:Y:S02]  /*7760*/  STL [R1+0xf94], R23 ;  /* 0x000f941701007387 */ /* 0x0001e40000100800 */
[----:B0-----:R-:W-:-:S05]  /*7770*/  LEA R23, P0, R22, R0, 0x1 ;  /* 0x0000000016177211 */ /* 0x001fca00078008ff */
        /* <DEDUP_REMOVED lines=13> */
[----:B0-----:R-:W4:Y:S01]  /*7850*/  LDL.LU R28, [R1+0x1100] ;  /* 0x00110000011c7983 */ /* 0x001f220000300800 */
[-C--:B------:R-:W-:Y:S02]  /*7860*/  LEA.HI.X.SX32 R26, R26, R2.reuse, 0x1, P4 ;  /* 0x000000021a1a7211 */ /* 0x080fe400020f0eff */
[----:B------:R-:W-:-:S03]  /*7870*/  LEA.HI.X.SX32 R25, R25, R2, 0x1, P5 ;  /* 0x0000000219197211 */ /* 0x000fc600028f0eff */
[----:B------:R0:W-:Y:S01]  /*7880*/  STL [R1+0xfb4], R26 ;  /* 0x000fb41a01007387 */ /* 0x0001e20000100800 */
[----:B------:R-:W-:Y:S02]  /*7890*/  LEA.HI.X.SX32 R22, R22, R2, 0x1, P0 ;  /* 0x0000000216167211 */ /* 0x000fe400000f0eff */
[----:B0-----:R-:W-:-:S05]  /*78a0*/  LEA R26, P4, R18, R0, 0x1 ;  /* 0x00000000121a7211 */ /* 0x001fca00078808ff */
[----:B------:R0:W-:Y:S04]  /*78b0*/  STL [R1+0xff0], R26 ;  /* 0x000ff01a01007387 */ /* 0x0001e80000100800 */
[----:B------:R1:W-:Y:S01]  /*78c0*/  STL [R1+0xfbc], R25 ;  /* 0x000fbc1901007387 */ /* 0x0003e20000100800 */
[----:B0-----:R-:W-:Y:S02]  /*78d0*/  LEA R26, P5, R17, R0, 0x1 ;  /* 0x00000000111a7211 */ /* 0x001fe400078a08ff */
[----:B-1----:R-:W-:Y:S02]  /*78e0*/  LEA.HI.X.SX32 R25, R24, R2, 0x1, P6 ;  /* 0x0000000218197211 */ /* 0x002fe400030f0eff */
[-C--:B------:R-:W-:Y:S01]  /*78f0*/  LEA R24, P6, R16, R0.reuse, 0x1 ;  /* 0x0000000010187211 */ /* 0x080fe200078c08ff */
[----:B------:R-:W-:Y:S04]  /*7900*/  STL [R1+0xff8], R26 ;  /* 0x000ff81a01007387 */ /* 0x000fe80000100800 */
[----:B------:R0:W-:Y:S04]  /*7910*/  STL [R1+0xfc4], R25 ;  /* 0x000fc41901007387 */ /* 0x0001e80000100800 */
[----:B------:R1:W-:Y:S04]  /*7920*/  STL [R1+0x1000], R24 ;  /* 0x0010001801007387 */ /* 0x0003e80000100800 */
[----:B------:R3:W-:Y:S01]  /*7930*/  STL [R1+0xfcc], R22 ;  /* 0x000fcc1601007387 */ /* 0x0007e20000100800 */
[----:B0-----:R-:W-:-:S02]  /*7940*/  LEA R25, P0, R15, R0, 0x1 ;  /* 0x000000000f197211 */ /* 0x001fc400078008ff */
[-C--:B-1----:R-:W-:Y:S02]  /*7950*/  LEA.HI.X.SX32 R24, R21, R2.reuse, 0x1, P1 ;  /* 0x0000000215187211 */ /* 0x082fe400008f0eff */
[----:B------:R-:W-:Y:S02]  /*7960*/  LEA.HI.X.SX32 R21, R20, R2, 0x1, P2 ;  /* 0x0000000214157211 */ /* 0x000fe400010f0eff */
[-C--:B---3--:R-:W-:Y:S01]  /*7970*/  LEA R22, P1, R14, R0.reuse, 0x1 ;  /* 0x000000000e167211 */ /* 0x088fe200078208ff */
[----:B------:R-:W-:Y:S01]  /*7980*/  STL [R1+0x1008], R25 ;  /* 0x0010081901007387 */ /* 0x000fe20000100800 */
[----:B------:R-:W-:Y:S02]  /*7990*/  LEA R20, P2, R13, R0, 0x1 ;  /* 0x000000000d147211 */ /* 0x000fe400078408ff */
[----:B------:R-:W-:Y:S01]  /*79a0*/  LEA.HI.X.SX32 R19, R19, R2, 0x1, P3 ;  /* 0x0000000213137211 */ /* 0x000fe200018f0eff */
[----:B------:R-:W-:Y:S04]  /*79b0*/  STL [R1+0xfd4], R24 ;  /* 0x000fd41801007387 */ /* 0x000fe80000100800 */
        /* <DEDUP_REMOVED lines=18> */
[-C--:B------:R-:W-:Y:S01]  /*7ae0*/  LEA.HI.X.SX32 R15, R14, R2.reuse, 0x1, P1 ;  /* 0x000000020e0f7211 */ /* 0x080fe200008f0eff */
[----:B------:R0:W-:Y:S01]  /*7af0*/  STL [R1+0x1038], R18 ;  /* 0x0010381201007387 */ /* 0x0001e20000100800 */
[----:B------:R-:W-:-:S03]  /*7b00*/  LEA.HI.X.SX32 R13, R13, R2, 0x1, P2 ;  /* 0x000000020d0d7211 */ /* 0x000fc600010f0eff */
[----:B------:R-:W-:Y:S01]  /*7b10*/  STL [R1+0x1004], R17 ;  /* 0x0010041101007387 */ /* 0x000fe20000100800 */
[-C--:B------:R-:W-:Y:S02]  /*7b20*/  LEA.HI.X.SX32 R4, R4, R2.reuse, 0x1, P5 ;  /* 0x0000000204047211 */ /* 0x080fe400028f0eff */
[----:B------:R-:W-:Y:S02]  /*7b30*/  LEA.HI.X.SX32 R6, R6, R2, 0x1, P6 ;  /* 0x0000000206067211 */ /* 0x000fe400030f0eff */
[----:B--2---:R-:W-:-:S05]  /*7b40*/  LEA R16, P0, R5, R0, 0x1 ;  /* 0x0000000005107211 */ /* 0x004fca00078008ff */
[----:B------:R-:W-:Y:S04]  /*7b50*/  STL [R1+0x103c], R16 ;  /* 0x00103c1001007387 */ /* 0x000fe80000100800 */
[----:B------:R4:W-:Y:S01]  /*7b60*/  STL [R1+0x100c], R15 ;  /* 0x00100c0f01007387 */ /* 0x0009e20000100800 */
[----:B------:R-:W-:-:S05]  /*7b70*/  IMAD R9, R9, UR12, RZ ;  /* 0x0000000c09097c24 */ /* 0x000fca000f8e02ff */
[----:B0-----:R-:W-:Y:S01]  /*7b80*/  LEA R18, P5, R9, UR10, 0x1 ;  /* 0x0000000a09127c11 */ /* 0x001fe2000f8a08ff */
[----:B------:R-:W-:-:S03]  /*7b90*/  IMAD R8, R8, UR12, RZ ;  /* 0x0000000c08087c24 */ /* 0x000fc6000f8e02ff */
[----:B------:R-:W-:Y:S01]  /*7ba0*/  LEA.HI.X.SX32 R19, R9, UR11, 0x1, P5 ;  /* 0x0000000b09137c11 */ /* 0x000fe2000a8f0eff */
[----:B------:R-:W-:Y:S02]  /*7bb0*/  IMAD R10, R10, UR12, RZ ;  /* 0x0000000c0a0a7c24 */ /* 0x000fe4000f8e02ff */
[----:B------:R-:W-:Y:S01]  /*7bc0*/  IMAD R7, R7, UR12, RZ ;  /* 0x0000000c07077c24 */ /* 0x000fe2000f8e02ff */
[-C--:B----4-:R-:W-:Y:S02]  /*7bd0*/  LEA R15, P2, R29, R0.reuse, 0x1 ;  /* 0x000000001d0f7211 */ /* 0x090fe400078408ff */
[----:B------:R-:W-:-:S05]  /*7be0*/  LEA R14, P1, R28, R0, 0x1 ;  /* 0x000000001c0e7211 */ /* 0x000fca00078208ff */
[----:B------:R0:W-:Y:S04]  /*7bf0*/  STL [R1+0x1040], R14 ;  /* 0x0010400e01007387 */ /* 0x0001e80000100800 */
[----:B------:R1:W-:Y:S01]  /*7c00*/  STL [R1+0x1014], R13 ;  /* 0x0010140d01007387 */ /* 0x0003e20000100800 */
[-C--:B0-----:R-:W-:Y:S02]  /*7c10*/  LEA.HI.X.SX32 R14, R12, R2.reuse, 0x1, P3 ;  /* 0x000000020c0e7211 */ /* 0x081fe400018f0eff */
[----:B------:R-:W-:Y:S02]  /*7c20*/  LEA.HI.X.SX32 R12, R11, R2, 0x1, P4 ;  /* 0x000000020b0c7211 */ /* 0x000fe400020f0eff */
[-C--:B-1----:R-:W-:Y:S01]  /*7c30*/  LEA R13, P3, R27, R0.reuse, 0x1 ;  /* 0x000000001b0d7211 */ /* 0x082fe200078608ff */
[----:B------:R-:W-:Y:S01]  /*7c40*/  STL [R1+0x1044], R15 ;  /* 0x0010440f01007387 */ /* 0x000fe20000100800 */
[----:B------:R-:W-:-:S03]  /*7c50*/  LEA R11, P4, R23, R0, 0x1 ;  /* 0x00000000170b7211 */ /* 0x000fc600078808ff */
[----:B------:R-:W-:Y:S04]  /*7c60*/  STL [R1+0x101c], R14 ;  /* 0x00101c0e01007387 */ /* 0x000fe80000100800 */
[----:B------:R0:W-:Y:S04]  /*7c70*/  STL [R1+0x1048], R13 ;  /* 0x0010480d01007387 */ /* 0x0001e80000100800 */
[----:B------:R-:W-:Y:S04]  /*7c80*/  STL [R1+0x1024], R12 ;  /* 0x0010240c01007387 */ /* 0x000fe80000100800 */
[----:B------:R-:W-:Y:S01]  /*7c90*/  STL [R1+0x104c], R11 ;  /* 0x00104c0b01007387 */ /* 0x000fe20000100800 */
[----:B0-----:R-:W0:Y:S03]  /*7ca0*/  LDC R13, c[0x0][0x3a8] ;  /* 0x0000ea00ff0d7b82 */ /* 0x001e260000000800 */
[----:B------:R1:W-:Y:S02]  /*7cb0*/  STL [R1+0x102c], R4 ;  /* 0x00102c0401007387 */ /* 0x0003e40000100800 */
[----:B-1----:R-:W-:-:S02]  /*7cc0*/  LEA R4, P6, R3, R0, 0x1 ;  /* 0x0000000003047211 */ /* 0x002fc400078c08ff */
[-C--:B------:R-:W-:Y:S02]  /*7cd0*/  LEA.HI.X.SX32 R0, R5, R2.reuse, 0x1, P0 ;  /* 0x0000000205007211 */ /* 0x080fe400000f0eff */
[----:B------:R-:W1:Y:S01]  /*7ce0*/  LDC R5, c[0x0][0x3a8] ;  /* 0x0000ea00ff057b82 */ /* 0x000e620000000800 */
[----:B------:R2:W-:Y:S04]  /*7cf0*/  STL [R1+0x1034], R6 ;  /* 0x0010340601007387 */ /* 0x0005e80000100800 */
[----:B------:R3:W-:Y:S04]  /*7d00*/  STL [R1+0xef4], R4 ;  /* 0x000ef40401007387 */ /* 0x0007e80000100800 */
[----:B------:R4:W-:Y:S01]  /*7d10*/  STL [R1+0xee0], R0 ;  /* 0x000ee00001007387 */ /* 0x0009e20000100800 */
[----:B--2---:R-:W-:-:S02]  /*7d20*/  LEA.HI.X.SX32 R6, R23, R2, 0x1, P4 ;  /* 0x0000000217067211 */ /* 0x004fc400020f0eff */
[-C--:B---3--:R-:W-:Y:S02]  /*7d30*/  LEA.HI.X.SX32 R4, R29, R2.reuse, 0x1, P2 ;  /* 0x000000021d047211 */ /* 0x088fe400010f0eff */
[----:B----4-:R-:W-:Y:S02]  /*7d40*/  LEA.HI.X.SX32 R0, R28, R2, 0x1, P1 ;  /* 0x000000021c007211 */ /* 0x010fe400008f0eff */
[----:B------:R2:W5:Y:S04]  /*7d50*/  LDL.LU R28, [R1+0x10fc] ;  /* 0x0010fc00011c7983 */ /* 0x0005680000300800 */
[----:B------:R3:W-:Y:S01]  /*7d60*/  STL [R1+0xee4], R0 ;  /* 0x000ee40001007387 */ /* 0x0007e20000100800 */
[----:B-1----:R-:W-:Y:S01]  /*7d70*/  IMAD R11, R5, 0x1f, RZ ;  /* 0x0000001f050b7824 */ /* 0x002fe200078e02ff */
[----:B------:R-:W-:-:S02]  /*7d80*/  LEA R16, P0, R8, UR10, 0x1 ;  /* 0x0000000a08107c11 */ /* 0x000fc4000f8008ff */
[----:B------:R1:W-:Y:S01]  /*7d90*/  STL [R1+0xee8], R4 ;  /* 0x000ee80401007387 */ /* 0x0003e20000100800 */
[----:B---3--:R-:W-:-:S03]  /*7da0*/  LEA.HI.X.SX32 R0, R27, R2, 0x1, P3 ;  /* 0x000000021b007211 */ /* 0x008fc600018f0eff */
[----:B------:R-:W-:Y:S01]  /*7db0*/  STL.64 [R1+0xac0], R18 ;  /* 0x000ac01201007387 */ /* 0x000fe20000100a00 */
[----:B------:R-:W-:-:S03]  /*7dc0*/  LEA R14, P1, R10, UR10, 0x1 ;  /* 0x0000000a0a0e7c11 */ /* 0x000fc6000f8208ff */
[----:B------:R3:W-:Y:S01]  /*7dd0*/  STL [R1+0xeec], R0 ;  /* 0x000eec0001007387 */ /* 0x0007e20000100800 */
[----:B-1----:R-:W-:Y:S01]  /*7de0*/  IMAD.WIDE R4, R11, 0x2, R18 ;  /* 0x000000020b047825 */ /* 0x002fe200078e0212 */
[----:B------:R-:W-:Y:S02]  /*7df0*/  LEA.HI.X.SX32 R17, R8, UR11, 0x1, P0 ;  /* 0x0000000b08117c11 */ /* 0x000fe400080f0eff */
[----:B------:R1:W-:Y:S01]  /*7e00*/  STL [R1+0xef0], R6 ;  /* 0x000ef00601007387 */ /* 0x0003e20000100800 */
[----:B------:R-:W-:Y:S02]  /*7e10*/  LEA.HI.X.SX32 R15, R10, UR11, 0x1, P1 ;  /* 0x0000000b0a0f7c11 */ /* 0x000fe400088f0eff */
[----:B---3--:R-:W-:Y:S02]  /*7e20*/  LEA.HI.X.SX32 R0, R3, R2, 0x1, P6 ;  /* 0x0000000203007211 */ /* 0x008fe400030f0eff */
[----:B-1----:R-:W-:-:S03]  /*7e30*/  LEA R6, P2, R7, UR10, 0x1 ;  /* 0x0000000a07067c11 */ /* 0x002fc6000f8408ff */
[----:B------:R0:W-:Y:S01]  /*7e40*/  STL [R1+0xafc], R0 ;  /* 0x000afc0001007387 */ /* 0x0001e20000100800 */
[----:B------:R-:W-:Y:S01]  /*7e50*/  IMAD.WIDE R2, R11, 0x2, R16 ;  /* 0x000000020b027825 */ /* 0x000fe200078e0210 */
[----:B------:R-:W-:Y:S02]  /*7e60*/  LEA.HI.X.SX32 R7, R7, UR11, 0x1, P2 ;  /* 0x0000000b07077c11 */ /* 0x000fe400090f0eff */
[----:B------:R-:W-:Y:S04]  /*7e70*/  STL [R1+0xb04], R4 ;  /* 0x000b040401007387 */ /* 0x000fe80000100800 */
[----:B------:R-:W-:Y:S01]  /*7e80*/  STL [R1+0xaf8], R6 ;  /* 0x000af80601007387 */ /* 0x000fe20000100800 */
[----:B0-----:R-:W-:-:S03]  /*7e90*/  IMAD R0, R13, 0x1e, RZ ;  /* 0x0000001e0d007824 */ /* 0x001fc600078e02ff */
[----:B------:R0:W-:Y:S01]  /*7ea0*/  STL [R1+0xb00], R5 ;  /* 0x000b000501007387 */ /* 0x0001e20000100800 */
[----:B------:R-:W-:-:S03]  /*7eb0*/  IMAD.WIDE R8, R11, 0x2, R6 ;  /* 0x000000020b087825 */ /* 0x000fc600078e0206 */
[----:B------:R-:W-:Y:S04]  /*7ec0*/  STL.64 [R1+0xad0], R16 ;  /* 0x000ad01001007387 */ /* 0x000fe80000100a00 */
[----:B------:R-:W-:Y:S01]  /*7ed0*/  STL.64 [R1+0xac8], R14 ;  /* 0x000ac80e01007387 */ /* 0x000fe20000100a00 */
[----:B0-----:R-:W-:-:S03]  /*7ee0*/  IMAD.WIDE R4, R11, 0x2, R14 ;  /* 0x000000020b047825 */ /* 0x001fc600078e020e */
[----:B------:R-:W-:Y:S04]  /*7ef0*/  STL [R1+0xaf4], R7 ;  /* 0x000af40701007387 */ /* 0x000fe80000100800 */
[----:B------:R-:W-:Y:S04]  /*7f00*/  STL [R1+0xb0c], R2 ;  /* 0x000b0c0201007387 */ /* 0x000fe80000100800 */
[----:B------:R0:W-:Y:S04]  /*7f10*/  STL [R1+0xb08], R3 ;  /* 0x000b080301007387 */ /* 0x0001e80000100800 */
[----:B------:R-:W-:Y:S04]  /*7f20*/  STL [R1+0xb14], R4 ;  /* 0x000b140401007387 */ /* 0x000fe80000100800 */
[----:B------:R1:W-:Y:S01]  /*7f30*/  STL [R1+0xb10], R5 ;  /* 0x000b100501007387 */ /* 0x0003e20000100800 */
[----:B0-----:R-:W-:-:S03]  /*7f40*/  IMAD.WIDE R2, R0, 0x2, R18 ;  /* 0x0000000200027825 */ /* 0x001fc600078e0212 */
[----:B------:R-:W-:Y:S04]  /*7f50*/  STL [R1+0xb1c], R8 ;  /* 0x000b1c0801007387 */ /* 0x000fe80000100800 */
[----:B------:R0:W-:Y:S01]  /*7f60*/  STL [R1+0xb18], R9 ;  /* 0x000b180901007387 */ /* 0x0001e20000100800 */
[----:B-1----:R-:W-:-:S03]  /*7f70*/  IMAD.WIDE R4, R0, 0x2, R16 ;  /* 0x0000000200047825 */ /* 0x002fc600078e0210 */
[----:B------:R-:W-:Y:S01]  /*7f80*/  STL [R1+0xb24], R2 ;  /* 0x000b240201007387 */ /* 0x000fe20000100800 */
[----:B------:R-:W-:-:S03]  /*7f90*/  IMAD R10, R13, 0x1d, RZ ;  /* 0x0000001d0d0a7824 */ /* 0x000fc600078e02ff */
[----:B------:R1:W-:Y:S01]  /*7fa0*/  STL [R1+0xb20], R3 ;  /* 0x000b200301007387 */ /* 0x0003e20000100800 */
[----:B0-----:R-:W-:-:S03]  /*7fb0*/  IMAD.WIDE R8, R0, 0x2, R6 ;  /* 0x0000000200087825 */ /* 0x001fc600078e0206 */
[----:B------:R-:W-:Y:S01]  /*7fc0*/  STL [R1+0xb2c], R4 ;  /* 0x000b2c0401007387 */ /* 0x000fe20000100800 */
[----:B-1----:R-:W-:-:S03]  /*7fd0*/  IMAD.WIDE R2, R0, 0x2, R14 ;  /* 0x0000000200027825 */ /* 0x002fc600078e020e */
        /* <DEDUP_REMOVED lines=164> */
[----:B------:R-:W-:-:S03]  /*8a20*/  IMAD.SHL.U32 R0, R13, 0x10, RZ ;  /* 0x000000100d007824 */ /* 0x000fc600078e00ff */
        /* <DEDUP_REMOVED lines=193> */
[----:B------:R-:W-:Y:S04]  /*9640*/  STL [R1+0xea4], R2 ;  /* 0x000ea40201007387 */ /* 0x000fe80000100800 */
[----:B------:R1:W-:Y:S01]  /*9650*/  STL [R1+0xea0], R3 ;  /* 0x000ea00301007387 */ /* 0x0003e20000100800 */
[----:B0-----:R-:W-:-:S03]  /*9660*/  IMAD.WIDE R8, R11, 0x2, R14 ;  /* 0x000000020b087825 */ /* 0x001fc600078e020e */
[----:B------:R-:W-:Y:S01]  /*9670*/  STL [R1+0xeac], R4 ;  /* 0x000eac0401007387 */ /* 0x000fe20000100800 */
[----:B------:R-:W-:-:S03]  /*9680*/  IMAD.WIDE R10, R11, 0x2, R6 ;  /* 0x000000020b0a7825 */ /* 0x000fc600078e0206 */
[----:B------:R0:W-:Y:S01]  /*9690*/  STL [R1+0xea8], R5 ;  /* 0x000ea80501007387 */ /* 0x0001e20000100800 */
[----:B-1----:R-:W-:-:S03]  /*96a0*/  IMAD.WIDE R2, R13, 0x2, R18 ;  /* 0x000000020d027825 */ /* 0x002fc600078e0212 */
[----:B------:R-:W-:Y:S04]  /*96b0*/  STL [R1+0xeb4], R8 ;  /* 0x000eb40801007387 */ /* 0x000fe80000100800 */
[----:B------:R1:W-:Y:S01]  /*96c0*/  STL [R1+0xeb0], R9 ;  /* 0x000eb00901007387 */ /* 0x0003e20000100800 */
[----:B0-----:R-:W-:-:S03]  /*96d0*/  IMAD.WIDE R4, R13, 0x2, R16 ;  /* 0x000000020d047825 */ /* 0x001fc600078e0210 */
[----:B------:R-:W-:Y:S04]  /*96e0*/  STL [R1+0xebc], R10 ;  /* 0x000ebc0a01007387 */ /* 0x000fe80000100800 */
[----:B------:R-:W-:Y:S01]  /*96f0*/  STL [R1+0xeb8], R11 ;  /* 0x000eb80b01007387 */ /* 0x000fe20000100800 */
[----:B-1----:R-:W-:-:S03]  /*9700*/  IMAD.WIDE R8, R13, 0x2, R14 ;  /* 0x000000020d087825 */ /* 0x002fc600078e020e */
[----:B------:R-:W-:Y:S04]  /*9710*/  STL [R1+0xec4], R2 ;  /* 0x000ec40201007387 */ /* 0x000fe80000100800 */
[----:B------:R0:W-:Y:S04]  /*9720*/  STL [R1+0xec0], R3 ;  /* 0x000ec00301007387 */ /* 0x0001e80000100800 */
[----:B------:R-:W-:Y:S04]  /*9730*/  STL [R1+0xecc], R4 ;  /* 0x000ecc0401007387 */ /* 0x000fe80000100800 */
[----:B------:R-:W-:Y:S01]  /*9740*/  STL [R1+0xec8], R5 ;  /* 0x000ec80501007387 */ /* 0x000fe20000100800 */
[----:B0-----:R-:W-:-:S03]  /*9750*/  IMAD.WIDE R2, R13, 0x2, R6 ;  /* 0x000000020d027825 */ /* 0x001fc600078e0206 */
[----:B------:R-:W-:Y:S04]  /*9760*/  STL [R1+0xed4], R8 ;  /* 0x000ed40801007387 */ /* 0x000fe80000100800 */
[----:B------:R-:W-:Y:S04]  /*9770*/  STL [R1+0xed0], R9 ;  /* 0x000ed00901007387 */ /* 0x000fe80000100800 */
[----:B------:R0:W-:Y:S04]  /*9780*/  STL [R1+0xedc], R2 ;  /* 0x000edc0201007387 */ /* 0x0001e80000100800 */
[----:B------:R1:W-:Y:S04]  /*9790*/  STL [R1+0xed8], R3 ;  /* 0x000ed80301007387 */ /* 0x0003e80000100800 */
[----:B------:R2:W-:Y:S04]  /*97a0*/  STL [R1+0xaf0], RZ ;  /* 0x000af0ff01007387 */ /* 0x0005e80000100800 */
        /* <DEDUP_REMOVED lines=421> */
[----:B------:R2:W-:Y:S01]  /*b200*/  STL [R1+0x7e4], RZ ;  /* 0x0007e4ff01007387 */ /* 0x0005e20000100800 */
[----:B------:R-:W3:Y:S03]  /*b210*/  S2R R12, SR_TID.X ;  /* 0x00000000000c7919 */ /* 0x000ee60000002100 */
        /* <DEDUP_REMOVED lines=29> */
[----:B---3--:R-:W-:-:S03]  /*b3f0*/  LOP3.LUT R12, R12, 0x3f, RZ, 0xc0, !PT ;  /* 0x0000003f0c0c7812 */ /* 0x008fc600078ec0ff */
[----:B------:R2:W-:Y:S04]  /*b400*/  STL [R1+0x54c], RZ ;  /* 0x00054cff01007387 */ /* 0x0005e80000100800 */
[----:B------:R2:W-:Y:S04]  /*b410*/  STL [R1+0x530], RZ ;  /* 0x000530ff01007387 */ /* 0x0005e80000100800 */
[----:B------:R2:W-:Y:S04]  /*b420*/  STL [R1+0x534], RZ ;  /* 0x000534ff01007387 */ /* 0x0005e80000100800 */
[----:B------:R2:W-:Y:S04]  /*b430*/  STL [R1+0x538], RZ ;  /* 0x000538ff01007387 */ /* 0x0005e80000100800 */
[----:B------:R2:W-:Y:S01]  /*b440*/  STL [R1+0x53c], RZ ;  /* 0x00053cff01007387 */ /* 0x0005e20000100800 */
[----:B0-----:R-:W-:-:S03]  /*b450*/  IMAD.SHL.U32 R2, R12, 0x2, RZ ;  /* 0x000000020c027824 */ /* 0x001fc600078e00ff */
[----:B------:R2:W-:Y:S04]  /*b460*/  STL [R1+0x520], RZ ;  /* 0x000520ff01007387 */ /* 0x0005e80000100800 */
[----:B------:R2:W-:Y:S04]  /*b470*/  STL [R1+0x524], RZ ;  /* 0x000524ff01007387 */ /* 0x0005e80000100800 */
[----:B------:R2:W-:Y:S04]  /*b480*/  STL [R1+0x528], RZ ;  /* 0x000528ff01007387 */ /* 0x0005e80000100800 */
[----:B------:R2:W-:Y:S04]  /*b490*/  STL [R1+0x52c], RZ ;  /* 0x00052cff01007387 */ /* 0x0005e80000100800 */
[----:B------:R-:W3:Y:S04]  /*b4a0*/  LDL R12, [R1+0xad8] ;  /* 0x000ad800010c7983 */ /* 0x000ee80000100800 */
        /* <DEDUP_REMOVED lines=38> */
[----:B-1----:R-:W-:-:S03]  /*b710*/  LOP3.LUT R3, R2, 0x20, RZ, 0x3c, !PT ;  /* 0x0000002002037812 */ /* 0x002fc600078e3cff */
[----:B------:R2:W-:Y:S01]  /*b720*/  STL [R1+0x648], RZ ;  /* 0x000648ff01007387 */ /* 0x0005e20000100800 */
[----:B------:R-:W-:-:S03]  /*b730*/  LOP3.LUT R3, R2, 0x50, RZ, 0x3c, !PT ;  /* 0x0000005002037812 */ /* 0x000fc600078e3cff */
        /* <DEDUP_REMOVED lines=9> */
[----:B------:R-:W-:Y:S01]  /*b7d0*/  IMAD.SHL.U32 R29, R13, 0x20, RZ ;  /* 0x000000200d1d7824 */ /* 0x000fe200078e00ff */
[----:B------:R-:W-:-:S02]  /*b7e0*/  USHF.R.S32.HI UR7, URZ, 0x1f, UR4 ;  /* 0x0000001fff077899 */ /* 0x000fc40008011404 */
[----:B------:R-:W-:Y:S02]  /*b7f0*/  USHF.L.U32 UR6, UR6, 0x5, URZ ;  /* 0x0000000506067899 */ /* 0x000fe400080006ff */
[----:B------:R-:W-:Y:S01]  /*b800*/  SHF.R.S32.HI R0, RZ, 0x1f, R29 ;  /* 0x0000001fff007819 */ /* 0x000fe2000001141d */
[----:B------:R-:W-:Y:S01]  /*b810*/  ULEA.HI UR7, UR7, UR4, URZ, 0x5 ;  /* 0x0000000407077291 */ /* 0x000fe2000f8f28ff */
[C---:B------:R-:W-:Y:S01]  /*b820*/  LOP3.LUT R4, R2.reuse, 0x10, RZ, 0x3c, !PT ;  /* 0x0000001002047812 */ /* 0x040fe200078e3cff */
[----:B------:R-:W-:Y:S01]  /*b830*/  USHF.R.S32.HI UR4, URZ, 0x1f, UR6 ;  /* 0x0000001fff047899 */ /* 0x000fe20008011406 */
[----:B------:R-:W-:Y:S02]  /*b840*/  SHF.L.U64.HI R0, R29, 0x1, R0 ;  /* 0x000000011d007819 */ /* 0x000fe40000010200 */
[----:B------:R-:W-:Y:S02]  /*b850*/  CS2R R20, SRZ ;  /* 0x0000000000147805 */ /* 0x000fe4000001ff00 */
[----:B------:R-:W-:-:S02]  /*b860*/  LOP3.LUT R5, R2, 0x30, RZ, 0x3c, !PT ;  /* 0x0000003002057812 */ /* 0x000fc400078e3cff */
[----:B------:R-:W-:Y:S02]  /*b870*/  CS2R R22, SRZ ;  /* 0x0000000000167805 */ /* 0x000fe4000001ff00 */
[C---:B------:R-:W-:Y:S01]  /*b880*/  LOP3.LUT R4, R2.reuse, 0x40, RZ, 0x3c, !PT ;  /* 0x0000004002047812 */ /* 0x040fe200078e3cff */
[----:B------:R-:W-:Y:S01]  /*b890*/  IMAD.SHL.U32 R29, R29, 0x2, RZ ;  /* 0x000000021d1d7824 */ /* 0x000fe200078e00ff */
[C---:B------:R-:W-:Y:S02]  /*b8a0*/  LOP3.LUT R5, R2.reuse, 0x60, RZ, 0x3c, !PT ;  /* 0x0000006002057812 */ /* 0x040fe400078e3cff */
[----:B------:R-:W-:Y:S01]  /*b8b0*/  LOP3.LUT R4, R2, 0x70, RZ, 0x3c, !PT ;  /* 0x0000007002047812 */ /* 0x000fe200078e3cff */
[----:B------:R-:W-:Y:S02]  /*b8c0*/  USHF.L.U32 UR10, UR6, 0x1, URZ ;  /* 0x00000001060a7899 */ /* 0x000fe400080006ff */
[----:B------:R-:W-:Y:S02]  /*b8d0*/  USHF.R.S32.HI UR7, URZ, 0x5, UR7 ;  /* 0x00000005ff077899 */ /* 0x000fe40008011407 */
[----:B------:R-:W-:Y:S01]  /*b8e0*/  USHF.L.U64.HI UR4, UR6, 0x1, UR4 ;  /* 0x0000000106047899 */ /* 0x000fe20008010204 */
[----:B---3--:R-:W-:-:S05]  /*b8f0*/  LOP3.LUT R3, R12, 0x40, RZ, 0x3c, !PT ;  /* 0x000000400c037812 */ /* 0x008fca00078e3cff */
[----:B------:R2:W-:Y:S06]  /*b900*/  STL [R1+0x10f8], R3 ;  /* 0x0010f80301007387 */ /* 0x0005ec0000100800 */
.L_x_1:
[----:B0-----:R-:W3:Y:S01]  /*b910*/  LDL R5, [R1+0xaf4] ;  /* 0x000af40001057983 */ /* 0x001ee20000100800 */
[----:B--2---:R-:W0:Y:S03]  /*b920*/  LDC R3, c[0x0][0x3a0] ;  /* 0x0000e800ff037b82 */ /* 0x004e260000000800 */
[----:B---3--:R1:W-:Y:S04]  /*b930*/  STL [R1+0x25c8], R5 ;  /* 0x0025c80501007387 */ /* 0x0083e80000100800 */
[----:B------:R-:W2:Y:S04]  /*b940*/  LDL R4, [R1+0xaf8] ;  /* 0x000af80001047983 */ /* 0x000ea80000100800 */
[----:B-1----:R-:W0:Y:S04]  /*b950*/  LDL R5, [R1+0xaf0] ;  /* 0x000af00001057983 */ /* 0x002e280000100800 */
[----:B------:R-:W-:Y:S04]  /*b960*/  STL [R1+0x2558], R26 ;  /* 0x0025581a01007387 */ /* 0x000fe80000100800 */
        /* <DEDUP_REMOVED lines=27> */
[----:B------:R1:W-:Y:S04]  /*bb20*/  STL [R1+0x25c4], R27 ;  /* 0x0025c41b01007387 */ /* 0x0003e80000100800 */
        /* <DEDUP_REMOVED lines=22> */
[----:B-----5:R-:W-:Y:S04]  /*bc90*/  STL [R1+0x24f8], R25 ;  /* 0x0024f81901007387 */ /* 0x020fe80000100800 */
        /* <DEDUP_REMOVED lines=54> */
[----:B------:R-:W-:Y:S04]  /*c000*/  STL.64 [R1+0x1f48], R22 ;  /* 0x001f481601007387 */ /* 0x000fe80000100a00 */
[----:B------:R-:W-:Y:S04]  /*c010*/  STL [R1+0x241c], R22 ;  /* 0x00241c1601007387 */ /* 0x000fe80000100800 */
[----:B------:R-:W-:Y:S04]  /*c020*/  STL [R1+0x23bc], R23 ;  /* 0x0023bc1701007387 */ /* 0x000fe80000100800 */
[----:B------:R-:W-:Y:S04]  /*c030*/  STL [R1+0x23c0], R23 ;  /* 0x0023c01701007387 */ /* 0x000fe80000100800 */
[----:B------:R-:W-:Y:S04]  /*c040*/  STL.64 [R1+0x1f40], R20 ;  /* 0x001f401401007387 */ /* 0x000fe80000100a00 */
[----:B------:R-:W-:Y:S04]  /*c050*/  STL [R1+0x2448], R21 ;  /* 0x0024481501007387 */ /* 0x000fe80000100800 */
[----:B------:R-:W-:Y:S04]  /*c060*/  STL [R1+0x12d0], R0 ;  /* 0x0012d00001007387 */ /* 0x000fe80000100800 */
[----:B------:R-:W-:Y:S04]  /*c070*/  STL [R1+0x23c4], R0 ;  /* 0x0023c40001007387 */ /* 0x000fe80000100800 */
[----:B------:R-:W-:Y:S04]  /*c080*/  STL [R1+0x23c8], R0 ;  /* 0x0023c80001007387 */ /* 0x000fe80000100800 */
[----:B------:R-:W-:Y:S01]  /*c090*/  STL [R1+0x23cc], R0 ;  /* 0x0023cc0001007387 */ /* 0x000fe20000100800 */
[----:B0-----:R-:W-:-:S03]  /*c0a0*/  IMAD R3, R5, -0x20, R3 ;  /* 0xffffffe005037824 */ /* 0x001fc600078e0203 */
[----:B------:R-:W-:Y:S04]  /*c0b0*/  STL [R1+0x23d0], R0 ;  /* 0x0023d00001007387 */ /* 0x000fe80000100800 */
[----:B------:R-:W-:Y:S04]  /*c0c0*/  STL [R1+0x23d4], R0 ;  /* 0x0023d40001007387 */ /* 0x000fe80000100800 */
[----:B------:R-:W-:Y:S04]  /*c0d0*/  STL [R1+0x23d8], R0 ;  /* 0x0023d80001007387 */ /* 0x000fe80000100800 */
[----:B------:R-:W-:Y:S04]  /*c0e0*/  STL [R1+0x23dc], R0 ;  /* 0x0023dc0001007387 */ /* 0x000fe80000100800 */
[----:B------:R-:W2:Y:S01]  /*c0f0*/  LDL.LU R5, [R1+0x25c8] ;  /* 0x0025c80001057983 */ /* 0x000ea20000300800 */
[----:B------:R-:W-:-:S02]  /*c100*/  ISETP.GT.AND P0, PT, R3, RZ, PT ;  /* 0x000000ff0300720c */ /* 0x000fc40003f04270 */
[----:B-1----:R-:W-:-:S11]  /*c110*/  PRMT R27, RZ, 0x7610, R27 ;  /* 0x00007610ff1b7816 */ /* 0x002fd6000000001b */
[----:B--2---:R-:W2:Y:S01]  /*c120*/  @P0 LDG.E.U16 R27, desc[UR8][R4.64] ;  /* 0x00000008041b0981 */ /* 0x004ea2000c1e1500 */
[----:B------:R-:W-:-:S03]  /*c130*/  PRMT R26, RZ, 0x7610, R26 ;  /* 0x00007610ff1a7816 */ /* 0x000fc6000000001a */
[----:B--2---:R0:W-:Y:S04]  /*c140*/  STL [R1+0x18], R27 ;  /* 0x0000181b01007387 */ /* 0x0041e80000100800 */
[----:B0-----:R-:W2:Y:S04]  /*c150*/  LDL.LU R27, [R1+0x25c4] ;  /* 0x0025c400011b7983 */ /* 0x001ea80000300800 */
[----:B------:R-:W3:Y:S04]  /*c160*/  LDL.64 R4, [R1+0xac8] ;  /* 0x000ac80001047983 */ /* 0x000ee80000100a00 */
[----:B---3--:R-:W3:Y:S01]  /*c170*/  @P0 LDG.E.U16 R26, desc[UR8][R4.64] ;  /* 0x00000008041a0981 */ /* 0x008ee2000c1e1500 */
[----:B--2---:R-:W-:-:S03]  /*c180*/  PRMT R27, RZ, 0x7610, R27 ;  /* 0x00007610ff1b7816 */ /* 0x004fc6000000001b */
[----:B---3--:R0:W-:Y:S04]  /*c190*/  STL [R1+0x1c], R26 ;  /* 0x00001c1a01007387 */ /* 0x0081e80000100800 */
        /* <DEDUP_REMOVED lines=8> */
[----:B------:R-:W-:-:S03]  /*c220*/  ISETP.GT.AND P1, PT, R3, 0x1, PT ;  /* 0x000000010300780c */ /* 0x000fc60003f24270 */
[----:B---3--:R0:W-:Y:S04]  /*c230*/  STL [R1+0x24], R26 ;  /* 0x0000241a01007387 */ /* 0x0081e80000100800 */
[----:B0-----:R-:W3:Y:S04]  /*c240*/  LDL.LU R26, [R1+0x25b8] ;  /* 0x0025b800011a7983 */ /* 0x001ee80000300800 */
[----:B------:R-:W4:Y:S04]  /*c250*/  LDL R4, [R1+0xed8] ;  /* 0x000ed80001047983 */ /* 0x000f280000100800 */
[----:B------:R-:W4:Y:S01]  /*c260*/  LDL R5, [R1+0xedc] ;  /* 0x000edc0001057983 */ /* 0x000f220000100800 */
[----:B--2---:R-:W-:-:S02]  /*c270*/  PRMT R27, RZ, 0x7610, R27 ;  /* 0x00007610ff1b7816 */ /* 0x004fc4000000001b */
[----:B----4-:R-:W-:-:S04]  /*c280*/  @P1 LOP3.LUT R5, R5, R4, RZ, 0x3c, !PT ;  /* 0x0000000405051212 */ /* 0x010fc800078e3cff */
[----:B------:R-:W-:-:S04]  /*c290*/  @P1 LOP3.LUT R4, R5, R4, RZ, 0x3c, !PT ;  /* 0x0000000405041212 */ /* 0x000fc800078e3cff */
[----:B------:R-:W-:-:S05]  /*c2a0*/  @P1 LOP3.LUT R5, R5, R4, RZ, 0x3c, !PT ;  /* 0x0000000405051212 */ /* 0x000fca00078e3cff */
[----:B------:R-:W2:Y:S04]  /*c2b0*/  @P1 LDG.E.U16 R27, desc[UR8][R4.64] ;  /* 0x00000008041b1981 */ /* 0x000ea8000c1e1500 */
[----:B--2---:R0:W-:Y:S04]  /*c2c0*/  STL [R1+0x28], R27 ;  /* 0x0000281b01007387 */ /* 0x0041e80000100800 */
[----:B0-----:R-:W2:Y:S04]  /*c2d0*/  LDL.LU R27, [R1+0x25b4] ;  /* 0x0025b400011b7983 */ /* 0x001ea80000300800 */
[----:B------:R-:W4:Y:S04]  /*c2e0*/  LDL R4, [R1+0xed0] ;  /* 0x000ed00001047983 */ /* 0x000f280000100800 */
[----:B------:R-:W4:Y:S01]  /*c2f0*/  LDL R5, [R1+0xed4] ;  /* 0x000ed40001057983 */ /* 0x000f220000100800 */
[----:B---3--:R-:W-:-:S02]  /*c300*/  PRMT R26, RZ, 0x7610, R26 ;  /* 0x00007610ff1a7816 */ /* 0x008fc4000000001a */
[----:B----4-:R-:W-:-:S04]  /*c310*/  @P1 LOP3.LUT R5, R5, R4, RZ, 0x3c, !PT ;  /* 0x0000000405051212 */ /* 0x010fc800078e3cff */
[----:B------:R-:W-:-:S04]  /*c320*/  @P1 LOP3.LUT R4, R5, R4, RZ, 0x3c, !PT ;  /* 0x0000000405041212 */ /* 0x000fc800078e3cff */
[----:B------:R-:W-:-:S05]  /*c330*/  @P1 LOP3.LUT R5, R5, R4, RZ, 0x3c, !PT ;  /* 0x0000000405051212 */ /* 0x000fca00078e3cff */
[----:B------:R-:W3:Y:S04]  /*c340*/  @P1 LDG.E.U16 R26, desc[UR8][R4.64] ;  /* 0x00000008041a1981 */ /* 0x000ee8000c1e1500 */
        /* <DEDUP_REMOVED lines=17> */
[----:B------:R-:W3:Y:S01]  /*c460*/  @P1 LDG.E.U16 R26, desc[UR8][R4.64] ;  /* 0x00000008041a1981 */ /* 0x000ee2000c1e1500 */
[----:B------:R-:W-:-:S03]  /*c470*/  ISETP.GT.AND P0, PT, R3, 0x2, PT ;  /* 0x000000020300780c */ /* 0x000fc60003f04270 */
[----:B---3--:R0:W-:Y:S04]  /*c480*/  STL [R1+0x34], R26 ;  /* 0x0000341a01007387 */ /* 0x0081e80000100800 */
[----:B0-----:R-:W3:Y:S04]  /*c490*/  LDL.LU R26, [R1+0x25a8] ;  /* 0x0025a800011a7983 */ /* 0x001ee80000300800 */
[----:B------:R-:W4:Y:S04]  /*c4a0*/  LDL R4, [R1+0xeb8] ;  /* 0x000eb80001047983 */ /* 0x000f280000100800 */
[----:B------:R-:W4:Y:S01]  /*c4b0*/  LDL R5, [R1+0xebc] ;  /* 0x000ebc0001057983 */ /* 0x000f220000100800 */
[----:B------:R-:W-:-:S02]  /*c4c0*/  PRMT R23, RZ, 0x7610, R23 ;  /* 0x00007610ff177816 */ /* 0x000fc40000000017 */
[----:B----4-:R-:W-:-:S04]  /*c4d0*/  @P0 LOP3.LUT R5, R5, R4, RZ, 0x3c, !PT ;  /* 0x0000000405050212 */ /* 0x010fc800078e3cff */
[----:B------:R-:W-:-:S04]  /*c4e0*/  @P0 LOP3.LUT R4, R5, R4, RZ, 0x3c, !PT ;  /* 0x0000000405040212 */ /* 0x000fc800078e3cff */
[----:B------:R-:W-:-:S05]  /*c4f0*/  @P0 LOP3.LUT R5, R5, R4, RZ, 0x3c, !PT ;  /* 0x0000000405050212 */ /* 0x000fca00078e3cff */
[----:B------:R-:W4:Y:S04]  /*c500*/  @P0 LDG.E.U16 R23, desc[UR8][R4.64] ;  /* 0x0000000804170981 */ /* 0x000f28000c1e1500 */
[----:B------:R-:W2:Y:S04]  /*c510*/  LDL R4, [R1+0xeb0] ;  /* 0x000eb00001047983 */ /* 0x000ea80000100800 */
[----:B------:R-:W2:Y:S01]  /*c520*/  LDL R5, [R1+0xeb4] ;  /* 0x000eb40001057983 */ /* 0x000ea20000100800 */
[----:B------:R-:W-:-:S03]  /*c530*/  PRMT R28, RZ, 0x7610, R28 ;  /* 0x00007610ff1c7816 */ /* 0x000fc6000000001c */
[----:B----4-:R-:W-:Y:S01]  /*c540*/  STL [R1+0x23e0], R23 ;  /* 0x0023e01701007387 */ /* 0x010fe20000100800 */
[----:B--2---:R-:W-:-:S04]  /*c550*/  @P0 LOP3.LUT R5, R5, R4, RZ, 0x3c, !PT ;  /* 0x0000000405050212 */ /* 0x004fc800078e3cff */
[----:B------:R-:W-:-:S04]  /*c560*/  @P0 LOP3.LUT R4, R5, R4, RZ, 0x3c, !PT ;  /* 0x0000000405040212 */ /* 0x000fc800078e3cff */
[----:B------:R-:W-:Y:S01]  /*c570*/  @P0 LOP3.LUT R5, R5, R4, RZ, 0x3c, !PT ;  /* 0x0000000405050212 */ /* 0x000fe200078e3cff */
[----:B------:R-:W-:Y:S04]  /*c580*/  STL [R1+0x23e4], R23 ;  /* 0x0023e41701007387 */ /* 0x000fe80000100800 */
[----:B------:R-:W2:Y:S04]  /*c590*/  @P0 LDG.E.U16 R28, desc[UR8][R4.64] ;  /* 0x00000008041c0981 */ /* 0x000ea8000c1e1500 */
[----:B------:R-:W4:Y:S04]  /*c5a0*/  LDL R4, [R1+0xea8] ;  /* 0x000ea80001047983 */ /* 0x000f280000100800 */
[----:B------:R-:W4:Y:S01]  /*c5b0*/  LDL R5, [R1+0xeac] ;  /* 0x000eac0001057983 */ /* 0x000f220000100800 */
[----:B------:R-:W-:-:S03]  /*c5c0*/  PRMT R29, RZ, 0x7610, R29 ;  /* 0x00007610ff1d7816 */ /* 0x000fc6000000001d */
[----:B--2---:R-:W-:Y:S01]  /*c5d0*/  STL [R1+0x23e8], R28 ;  /* 0x0023e81c01007387 */ /* 0x004fe20000100800 */
[----:B----4-:R-:W-:-:S04]  /*c5e0*/  @P0 LOP3.LUT R5, R5, R4, RZ, 0x3c, !PT ;  /* 0x0000000405050212 */ /* 0x010fc800078e3cff */
[----:B------:R-:W-:-:S04]  /*c5f0*/  @P0 LOP3.LUT R4, R5, R4, RZ, 0x3c, !PT ;  /* 0x0000000405040212 */ /* 0x000fc800078e3cff */
[----:B------:R-:W-:Y:S01]  /*c600*/  @P0 LOP3.LUT R5, R5, R4, RZ, 0x3c, !PT ;  /* 0x0000000405050212 */ /* 0x000fe200078e3cff */
[----:B------:R-:W-:Y:S04]  /*c610*/  STL [R1+0x23ec], R28 ;  /* 0x0023ec1c01007387 */ /* 0x000fe80000100800 */
[----:B------:R0:W2:Y:S04]  /*c620*/  @P0 LDG.E.U16 R29, desc[UR8][R4.64] ;  /* 0x00000008041d0981 */ /* 0x0000a8000c1e1500 */
[----:B------:R-:W0:Y:S04]  /*c630*/  LDL R4, [R1+0xea0] ;  /* 0x000ea00001047983 */ /* 0x000e280000100800 */
[----:B------:R-:W0:Y:S01]  /*c640*/  LDL R5, [R1+0xea4] ;  /* 0x000ea40001057983 */ /* 0x000e220000100800 */
[----:B------:R-:W-:-:S02]  /*c650*/  PRMT R27, RZ, 0x7610, R27 ;  /* 0x00007610ff1b7816 */ /* 0x000fc4000000001b */
[----:B0-----:R-:W-:-:S04]  /*c660*/  @P0 LOP3.LUT R5, R5, R4, RZ, 0x3c, !PT ;  /* 0x0000000405050212 */ /* 0x001fc800078e3cff */
[----:B------:R-:W-:-:S04]  /*c670*/  @P0 LOP3.LUT R4, R5, R4, RZ, 0x3c, !PT ;  /* 0x0000000405040212 */ /* 0x000fc800078e3cff */
[----:B------:R-:W-:-:S05]  /*c680*/  @P0 LOP3.LUT R5, R5, R4, RZ, 0x3c, !PT ;  /* 0x0000000405050212 */ /* 0x000fca00078e3cff */
[----:B------:R-:W4:Y:S04]  /*c690*/  @P0 LDG.E.U16 R27, desc[UR8][R4.64] ;  /* 0x00000008041b0981 */ /* 0x000f28000c1e1500 */
[----:B--2---:R-:W-:Y:S04]  /*c6a0*/  STL [R1+0x23f0], R29 ;  /* 0x0023f01d01007387 */ /* 0x004fe80000100800 */
[----:B------:R-:W-:Y:S01]  /*c6b0*/  STL [R1+0x23f4], R29 ;  /* 0x0023f41d01007387 */ /* 0x000fe20000100800 */
[----:B------:R-:W-:-:S03]  /*c6c0*/  ISETP.GT.AND P1, PT, R3, 0x3, PT ;  /* 0x000000030300780c */ /* 0x000fc60003f24270 */
[----:B----4-:R0:W-:Y:S04]  /*c6d0*/  STL [R1+0x9d0], R27 ;  /* 0x0009d01b01007387 */ /* 0x0101e80000100800 */
        /* <DEDUP_REMOVED lines=34> */
[----:B------:R-:W2:Y:S01]  /*c900*/  @P1 LDG.E.U16 R27, desc[UR8][R4.64] ;  /* 0x00000008041b1981 */ /* 0x000ea2000c1e1500 */
[----:B------:R-:W-:-:S03]  /*c910*/  ISETP.GT.AND P0, PT, R3, 0x4, PT ;  /* 0x000000040300780c */ /* 0x000fc60003f04270 */
        /* <DEDUP_REMOVED lines=157> */
[----:B------:R-:W4:Y:S04]  /*d2f0*/  LDL R4, [R1+0xdf0] ;  /* 0x000df00001047983 */ /* 0x000f280000100800 */
[----:B------:R-:W4:Y:S01]  /*d300*/  LDL R5, [R1+0xdf4] ;  /* 0x000df40001057983 */ /* 0x000f220000100800 */
[----:B--2---:R-:W-:-:S03]  /*d310*/  PRMT R27, RZ, 0x7610, R27 ;  /* 0x00007610ff1b7816 */ /* 0x004fc6000000001b */
[----:B---3--:R-:W-:Y:S01]  /*d320*/  STL [R1+0x2420], R26 ;  /* 0x0024201a01007387 */ /* 0x008fe20000100800 */
[----:B----4-:R-:W-:-:S04]  /*d330*/  @P0 LOP3.LUT R5, R5, R4, RZ, 0x3c, !PT ;  /* 0x0000000405050212 */ /* 0x010fc800078e3cff */
[----:B------:R-:W-:-:S04]  /*d340*/  @P0 LOP3.LUT R4, R5, R4, RZ, 0x3c, !PT ;  /* 0x0000000405040212 */ /* 0x000fc800078e3cff */
[----:B------:R-:W-:-:S05]  /*d350*/  @P0 LOP3.LUT R5, R5, R4, RZ, 0x3c, !PT ;  /* 0x0000000405050212 */ /* 0x000fca00078e3cff */
[----:B------:R0:W2:Y:S04]  /*d360*/  @P0 LDG.E.U16 R27, desc[UR8][R4.64] ;  /* 0x00000008041b0981 */ /* 0x0000a8000c1e1500 */
[----:B------:R-:W0:Y:S04]  /*d370*/  LDL R4, [R1+0xde8] ;  /* 0x000de80001047983 */ /* 0x000e280000100800 */
[----:B------:R-:W0:Y:S01]  /*d380*/  LDL R5, [R1+0xdec] ;  /* 0x000dec0001057983 */ /* 0x000e220000100800 */
[----:B------:R-:W-:Y:S02]  /*d390*/  PRMT R14, RZ, 0x7610, R14 ;  /* 0x00007610ff0e7816 */ /* 0x000fe4000000000e */
[----:B0-----:R-:W-:-:S04]  /*d3a0*/  @P0 LOP3.LUT R5, R5, R4, RZ, 0x3c, !PT ;  /* 0x0000000405050212 */ /* 0x001fc800078e3cff */
[----:B------:R-:W-:-:S04]  /*d3b0*/  @P0 LOP3.LUT R4, R5, R4, RZ, 0x3c, !PT ;  /* 0x0000000405040212 */ /* 0x000fc800078e3cff */
[----:B------:R-:W-:-:S05]  /*d3c0*/  @P0 LOP3.LUT R5, R5, R4, RZ, 0x3c, !PT ;  /* 0x0000000405050212 */ /* 0x000fca00078e3cff */
[----:B------:R-:W3:Y:S04]  /*d3d0*/  @P0 LDG.E.U16 R14, desc[UR8][R4.64] ;  /* 0x00000008040e0981 */ /* 0x000ee8000c1e1500 */
[----:B--2---:R-:W-:Y:S04]  /*d3e0*/  STL [R1+0x2424], R27 ;  /* 0x0024241b01007387 */ /* 0x004fe80000100800 */
[----:B---3--:R0:W-:Y:S04]  /*d3f0*/  STL [R1], R14 ;  /* 0x0000000e01007387 */ /* 0x0081e80000100800 */
[----:B0-----:R-:W2:Y:S04]  /*d400*/  LDL.LU R14, [R1+0x2550] ;  /* 0x00255000010e7983 */ /* 0x001ea80000300800 */
[----:B------:R-:W3:Y:S04]  /*d410*/  LDL R4, [R1+0xde0] ;  /* 0x000de00001047983 */ /* 0x000ee80000100800 */
[----:B------:R-:W3:Y:S01]  /*d420*/  LDL R5, [R1+0xde4] ;  /* 0x000de40001057983 */ /* 0x000ee20000100800 */
[----:B------:R-:W-:-:S02]  /*d430*/  PRMT R22, RZ, 0x7610, R22 ;  /* 0x00007610ff167816 */ /* 0x000fc40000000016 */
[----:B---3--:R-:W-:-:S04]  /*d440*/  @P0 LOP3.LUT R5, R5, R4, RZ, 0x3c, !PT ;  /* 0x0000000405050212 */ /* 0x008fc800078e3cff */
[----:B------:R-:W-:-:S04]  /*d450*/  @P0 LOP3.LUT R4, R5, R4, RZ, 0x3c, !PT ;  /* 0x0000000405040212 */ /* 0x000fc800078e3cff */
[----:B------:R-:W-:-:S05]  /*d460*/  @P0 LOP3.LUT R5, R5, R4, RZ, 0x3c, !PT ;  /* 0x0000000405050212 */ /* 0x000fca00078e3cff */
[----:B------:R-:W3:Y:S04]  /*d470*/  @P0 LDG.E.U16 R22, desc[UR8][R4.64] ;  /* 0x0000000804160981 */ /* 0x000ee8000c1e1500 */
[----:B------:R-:W4:Y:S04]  /*d480*/  LDL R4, [R1+0xdd8] ;  /* 0x000dd80001047983 */ /* 0x000f280000100800 */
[----:B------:R-:W4:Y:S01]  /*d490*/  LDL R5, [R1+0xddc] ;  /* 0x000ddc0001057983 */ /* 0x000f220000100800 */
[----:B------:R-:W-:Y:S02]  /*d4a0*/  ISETP.GT.AND P1, PT, R3, 0x9, PT ;  /* 0x000000090300780c */ /* 0x000fe40003f24270 */
[----:B------:R-:W-:Y:S01]  /*d4b0*/  PRMT R29, RZ, 0x7610, R29 ;  /* 0x00007610ff1d7816 */ /* 0x000fe2000000001d */
[----:B---3--:R-:W-:Y:S10]  /*d4c0*/  STL [R1+0x2428], R22 ;  /* 0x0024281601007387 */ /* 0x008ff40000100800 */
[----:B----4-:R-:W-:-:S04]  /*d4d0*/  @P1 LOP3.LUT R5, R5, R4, RZ, 0x3c, !PT ;  /* 0x0000000405051212 */ /* 0x010fc800078e3cff */
[----:B------:R-:W-:-:S04]  /*d4e0*/  @P1 LOP3.LUT R4, R5, R4, RZ, 0x3c, !PT ;  /* 0x0000000405041212 */ /* 0x000fc800078e3cff */
[----:B------:R-:W-:-:S05]  /*d4f0*/  @P1 LOP3.LUT R5, R5, R4, RZ, 0x3c, !PT ;  /* 0x0000000405051212 */ /* 0x000fca00078e3cff */
[----:B------:R-:W3:Y:S04]  /*d500*/  @P1 LDG.E.U16 R29, desc[UR8][R4.64] ;  /* 0x00000008041d1981 */ /* 0x000ee8000c1e1500 */
[----:B------:R-:W4:Y:S04]  /*d510*/  LDL R4, [R1+0xdd0] ;  /* 0x000dd00001047983 */ /* 0x000f280000100800 */
[----:B------:R-:W4:Y:S01]  /*d520*/  LDL R5, [R1+0xdd4] ;  /* 0x000dd40001057983 */ /* 0x000f220000100800 */
[----:B------:R-:W-:-:S03]  /*d530*/  PRMT R28, RZ, 0x7610, R28 ;  /* 0x00007610ff1c7816 */ /* 0x000fc6000000001c */
[----:B---3--:R-:W-:Y:S01]  /*d540*/  STL [R1+0x23f8], R29 ;  /* 0x0023f81d01007387 */ /* 0x008fe20000100800 */
[----:B----4-:R-:W-:-:S04]  /*d550*/  @P1 LOP3.LUT R5, R5, R4, RZ, 0x3c, !PT ;  /* 0x0000000405051212 */ /* 0x010fc800078e3cff */
[----:B------:R-:W-:-:S04]  /*d560*/  @P1 LOP3.LUT R4, R5, R4, RZ, 0x3c, !PT ;  /* 0x0000000405041212 */ /* 0x000fc800078e3cff */
[----:B------:R-:W-:Y:S01]  /*d570*/  @P1 LOP3.LUT R5, R5, R4, RZ, 0x3c, !PT ;  /* 0x0000000405051212 */ /* 0x000fe200078e3cff */
[----:B------:R-:W-:Y:S04]  /*d580*/  STL [R1+0x23fc], R29 ;  /* 0x0023fc1d01007387 */ /* 0x000fe80000100800 */
        /* <DEDUP_REMOVED lines=18> */
[----:B------:R0:W3:Y:S04]  /*d6b0*/  @P1 LDG.E.U16 R0, desc[UR8][R4.64] ;  /* 0x0000000804001981 */ /* 0x0000e8000c1e1500 */
[----:B------:R-:W0:Y:S04]  /*d6c0*/  LDL R4, [R1+0xdb8] ;  /* 0x000db80001047983 */ /* 0x000e280000100800 */
[----:B------:R-:W0:Y:S01]  /*d6d0*/  LDL R5, [R1+0xdbc] ;  /* 0x000dbc0001057983 */ /* 0x000e220000100800 */
[----:B------:R-:W-:-:S02]  /*d6e0*/  ISETP.GT.AND P0, PT, R3, 0xa, PT ;  /* 0x0000000a0300780c */ /* 0x000fc40003f04270 */
[----:B--2---:R-:W-:-:S11]  /*d6f0*/  PRMT R14, RZ, 0x7610, R14 ;  /* 0x00007610ff0e7816 */ /* 0x004fd6000000000e */
[----:B0-----:R-:W-:-:S04]  /*d700*/  @P0 LOP3.LUT R5, R5, R4, RZ, 0x3c, !PT ;  /* 0x0000000405050212 */ /* 0x001fc800078e3cff */
[----:B------:R-:W-:-:S04]  /*d710*/  @P0 LOP3.LUT R4, R5, R4, RZ, 0x3c, !PT ;  /* 0x0000000405040212 */ /* 0x000fc800078e3cff */
[----:B------:R-:W-:-:S05]  /*d720*/  @P0 LOP3.LUT R5, R5, R4, RZ, 0x3c, !PT ;  /* 0x0000000405050212 */ /* 0x000fca00078e3cff */
[----:B------:R-:W2:Y:S04]  /*d730*/  @P0 LDG.E.U16 R14, desc[UR8][R4.64] ;  /* 0x00000008040e0981 */ /* 0x000ea8000c1e1500 */
[----:B---3--:R-:W-:Y:S04]  /*d740*/  STL [R1+0x2410], R0 ;  /* 0x0024100001007387 */ /* 0x008fe80000100800 */
[----:B------:R-:W-:Y:S04]  /*d750*/  STL [R1+0x2414], R0 ;  /* 0x0024140001007387 */ /* 0x000fe80000100800 */
[----:B--2---:R0:W-:Y:S04]  /*d760*/  STL [R1+0x964], R14 ;  /* 0x0009640e01007387 */ /* 0x0041e80000100800 */
        /* <DEDUP_REMOVED lines=165> */
[----:B----4-:R0:W-:Y:S04]  /*e1c0*/  STL [R1+0x988], R16 ;  /* 0x0009881001007387 */ /* 0x0101e80000100800 */
[----:B0-----:R-:W4:Y:S04]  /*e1d0*/  LDL.LU R16, [R1+0x2504] ;  /* 0x0025040001107983 */ /* 0x001f280000300800 */
[----:B------:R-:W2:Y:S04]  /*e1e0*/  LDL R4, [R1+0xd20] ;  /* 0x000d200001047983 */ /* 0x000ea80000100800 */
[----:B------:R-:W2:Y:S01]  /*e1f0*/  LDL R5, [R1+0xd24] ;  /* 0x000d240001057983 */ /* 0x000ea20000100800 */
[----:B------:R-:W-:-:S02]  /*e200*/  PRMT R17, RZ, 0x7610, R17 ;  /* 0x00007610ff117816 */ /* 0x000fc40000000011 */
[----:B--2---:R-:W-:-:S04]  /*e210*/  @P0 LOP3.LUT R5, R5, R4, RZ, 0x3c, !PT ;  /* 0x0000000405050212 */ /* 0x004fc800078e3cff */
[----:B------:R-:W-:-:S04]  /*e220*/  @P0 LOP3.LUT R4, R5, R4, RZ, 0x3c, !PT ;  /* 0x0000000405040212 */ /* 0x000fc800078e3cff */
[----:B------:R-:W-:-:S05]  /*e230*/  @P0 LOP3.LUT R5, R5, R4, RZ, 0x3c, !PT ;  /* 0x0000000405050212 */ /* 0x000fca00078e3cff */
[----:B------:R-:W2:Y:S01]  /*e240*/  @P0 LDG.E.U16 R17, desc[UR8][R4.64] ;  /* 0x0000000804110981 */ /* 0x000ea2000c1e1500 */
[----:B------:R-:W-:-:S03]  /*e250*/  ISETP.GT.AND P1, PT, R3, 0xf, PT ;  /* 0x0000000f0300780c */ /* 0x000fc60003f24270 */
[----:B--2---:R0:W-:Y:S04]  /*e260*/  STL [R1+0x984], R17 ;  /* 0x0009841101007387 */ /* 0x0041e80000100800 */
[----:B0-----:R-:W2:Y:S04]  /*e270*/  LDL.LU R17, [R1+0x2500] ;  /* 0x0025000001117983 */ /* 0x001ea80000300800 */
[----:B------:R-:W2:Y:S04]  /*e280*/  LDL R4, [R1+0xd18] ;  /* 0x000d180001047983 */ /* 0x000ea80000100800 */
[----:B------:R-:W2:Y:S01]  /*e290*/  LDL R5, [R1+0xd1c] ;  /* 0x000d1c0001057983 */ /* 0x000ea20000100800 */
[----:B------:R-:W-:-:S02]  /*e2a0*/  PRMT R19, RZ, 0x7610, R19 ;  /* 0x00007610ff137816 */ /* 0x000fc40000000013 */
[----:B--2---:R-:W-:-:S04]  /*e2b0*/  @P1 LOP3.LUT R5, R5, R4, RZ, 0x3c, !PT ;  /* 0x0000000405051212 */ /* 0x004fc800078e3cff */
[----:B------:R-:W-:-:S04]  /*e2c0*/  @P1 LOP3.LUT R4, R5, R4, RZ, 0x3c, !PT ;  /* 0x0000000405041212 */ /* 0x000fc800078e3cff */
[----:B------:R-:W-:-:S05]  /*e2d0*/  @P1 LOP3.LUT R5, R5, R4, RZ, 0x3c, !PT ;  /* 0x0000000405051212 */ /* 0x000fca00078e3cff */
[----:B------:R-:W2:Y:S04]  /*e2e0*/  @P1 LDG.E.U16 R19, desc[UR8][R4.64] ;  /* 0x0000000804131981 */ /* 0x000ea8000c1e1500 */
        /* <DEDUP_REMOVED lines=36> */
[----:B------:R0:W2:Y:S04]  /*e530*/  @P0 LDG.E.U16 R14, desc[UR8][R4.64] ;  /* 0x00000008040e0981 */ /* 0x0000a8000c1e1500 */
[----:B------:R-:W0:Y:S04]  /*e540*/  LDL R4, [R1+0xcf0] ;  /* 0x000cf00001047983 */ /* 0x000e280000100800 */
[----:B------:R-:W0:Y:S01]  /*e550*/  LDL R5, [R1+0xcf4] ;  /* 0x000cf40001057983 */ /* 0x000e220000100800 */
[----:B---3--:R-:W-:Y:S02]  /*e560*/  PRMT R15, RZ, 0x7610, R15 ;  /* 0x00007610ff0f7816 */ /* 0x008fe4000000000f */
[----:B0-----:R-:W-:-:S04]  /*e570*/  @P0 LOP3.LUT R5, R5, R4, RZ, 0x3c, !PT ;  /* 0x0000000405050212 */ /* 0x001fc800078e3cff */
[----:B------:R-:W-:-:S04]  /*e580*/  @P0 LOP3.LUT R4, R5, R4, RZ, 0x3c, !PT ;  /* 0x0000000405040212 */ /* 0x000fc800078e3cff */
[----:B------:R-:W-:-:S05]  /*e590*/  @P0 LOP3.LUT R5, R5, R4, RZ, 0x3c, !PT ;  /* 0x0000000405050212 */ /* 0x000fca00078e3cff */
[----:B------:R0:W3:Y:S04]  /*e5a0*/  @P0 LDG.E.U16 R15, desc[UR8][R4.64] ;  /* 0x00000008040f0981 */ /* 0x0000e8000c1e1500 */
[----:B------:R-:W0:Y:S04]  /*e5b0*/  LDL R4, [R1+0xce8] ;  /* 0x000ce80001047983 */ /* 0x000e280000100800 */
[----:B------:R-:W0:Y:S01]  /*e5c0*/  LDL R5, [R1+0xcec] ;  /* 0x000cec0001057983 */ /* 0x000e220000100800 */
[----:B----4-:R-:W-:Y:S02]  /*e5d0*/  PRMT R16, RZ, 0x7610, R16 ;  /* 0x00007610ff107816 */ /* 0x010fe40000000010 */
[----:B0-----:R-:W-:-:S04]  /*e5e0*/  @P0 LOP3.LUT R5, R5, R4, RZ, 0x3c, !PT ;  /* 0x0000000405050212 */ /* 0x001fc800078e3cff */
[----:B------:R-:W-:-:S04]  /*e5f0*/  @P0 LOP3.LUT R4, R5, R4, RZ, 0x3c, !PT ;  /* 0x0000000405040212 */ /* 0x000fc800078e3cff */
[----:B------:R-:W-:-:S05]  /*e600*/  @P0 LOP3.LUT R5, R5, R4, RZ, 0x3c, !PT ;  /* 0x0000000405050212 */ /* 0x000fca00078e3cff */
[----:B------:R0:W4:Y:S04]  /*e610*/  @P0 LDG.E.U16 R16, desc[UR8][R4.64] ;  /* 0x0000000804100981 */ /* 0x000128000c1e1500 */
[----:B------:R-:W0:Y:S04]  /*e620*/  LDL R4, [R1+0xce0] ;  /* 0x000ce00001047983 */ /* 0x000e280000100800 */
[----:B------:R-:W0:Y:S01]  /*e630*/  LDL R5, [R1+0xce4] ;  /* 0x000ce40001057983 */ /* 0x000e220000100800 */
[----:B------:R-:W-:Y:S02]  /*e640*/  PRMT R17, RZ, 0x7610, R17 ;  /* 0x00007610ff117816 */ /* 0x000fe40000000011 */
[----:B0-----:R-:W-:-:S04]  /*e650*/  @P0 LOP3.LUT R5, R5, R4, RZ, 0x3c, !PT ;  /* 0x0000000405050212 */ /* 0x001fc800078e3cff */
[----:B------:R-:W-:-:S04]  /*e660*/  @P0 LOP3.LUT R4, R5, R4, RZ, 0x3c, !PT ;  /* 0x0000000405040212 */ /* 0x000fc800078e3cff */
[----:B------:R-:W-:-:S05]  /*e670*/  @P0 LOP3.LUT R5, R5, R4, RZ, 0x3c, !PT ;  /* 0x0000000405050212 */ /* 0x000fca00078e3cff */
[----:B------:R0:W2:Y:S04]  /*e680*/  @P0 LDG.E.U16 R17, desc[UR8][R4.64] ;  /* 0x0000000804110981 */ /* 0x0000a8000c1e1500 */
[----:B------:R-:W0:Y:S04]  /*e690*/  LDL R4, [R1+0xcd8] ;  /* 0x000cd80001047983 */ /* 0x000e280000100800 */
[----:B------:R-:W0:Y:S01]  /*e6a0*/  LDL R5, [R1+0xcdc] ;  /* 0x000cdc0001057983 */ /* 0x000e220000100800 */
[----:B------:R-:W-:Y:S02]  /*e6b0*/  ISETP.GT.AND P1, PT, R3, 0x11, PT ;  /* 0x000000110300780c */ /* 0x000fe40003f24270 */
[----:B------:R-:W-:-:S11]  /*e6c0*/  PRMT R19, RZ, 0x7610, R19 ;  /* 0x00007610ff137816 */ /* 0x000fd60000000013 */
[----:B0-----:R-:W-:-:S04]  /*e6d0*/  @P1 LOP3.LUT R5, R5, R4, RZ, 0x3c, !PT ;  /* 0x0000000405051212 */ /* 0x001fc800078e3cff */
[----:B------:R-:W-:-:S04]  /*e6e0*/  @P1 LOP3.LUT R4, R5, R4, RZ, 0x3c, !PT ;  /* 0x0000000405041212 */ /* 0x000fc800078e3cff */
[----:B------:R-:W-:-:S05]  /*e6f0*/  @P1 LOP3.LUT R5, R5, R4, RZ, 0x3c, !PT ;  /* 0x0000000405051212 */ /* 0x000fca00078e3cff */
[----:B------:R-:W2:Y:S04]  /*e700*/  @P1 LDG.E.U16 R19, desc[UR8][R4.64] ;  /* 0x0000000804131981 */ /* 0x000ea8000c1e1500 */
[----:B------:R-:W3:Y:S04]  /*e710*/  LDL R4, [R1+0xcd0] ;  /* 0x000cd00001047983 */ /* 0x000ee80000100800 */
[----:B------:R-:W3:Y:S01]  /*e720*/  LDL R5, [R1+0xcd4] ;  /* 0x000cd40001057983 */ /* 0x000ee20000100800 */
[----:B------:R-:W-:-:S03]  /*e730*/  PRMT R25, RZ, 0x7610, R25 ;  /* 0x00007610ff197816 */ /* 0x000fc60000000019 */
[----:B--2---:R-:W-:Y:S01]  /*e740*/  STL [R1+0x2418], R19 ;  /* 0x0024181301007387 */ /* 0x004fe20000100800 */
[----:B---3--:R-:W-:-:S04]  /*e750*/  @P1 LOP3.LUT R5, R5, R4, RZ, 0x3c, !PT ;  /* 0x0000000405051212 */ /* 0x008fc800078e3cff */
        /* <DEDUP_REMOVED lines=9> */
[----:B------:R0:W3:Y:S04]  /*e7f0*/  @P1 LDG.E.U16 R18, desc[UR8][R4.64] ;  /* 0x0000000804121981 */ /* 0x0000e8000c1e1500 */
        /* <DEDUP_REMOVED lines=15> */
[----:B--2---:R0:W-:Y:S04]  /*e8f0*/  STL [R1+0x904], R9 ;  /* 0x0009040901007387 */ /* 0x0041e80000100800 */
[----:B0-----:R-:W2:Y:S04]  /*e900*/  LDL.LU R9, [R1+0x24ec] ;  /* 0x0024ec0001097983 */ /* 0x001ea80000300800 */
[----:B------:R-:W3:Y:S04]  /*e910*/  LDL R4, [R1+0xcb0] ;  /* 0x000cb00001047983 */ /* 0x000ee80000100800 */
[----:B------:R-:W3:Y:S01]  /*e920*/  LDL R5, [R1+0xcb4] ;  /* 0x000cb40001057983 */ /* 0x000ee20000100800 */
[----:B--2---:R-:W-:-:S02]  /*e930*/  PRMT R9, RZ, 0x7610, R9 ;  /* 0x00007610ff097816 */ /* 0x004fc40000000009 */
[----:B---3--:R-:W-:-:S04]  /*e940*/  @P0 LOP3.LUT R5, R5, R4, RZ, 0x3c, !PT ;  /* 0x0000000405050212 */ /* 0x008fc800078e3cff */
        /* <DEDUP_REMOVED lines=20> */
[----:B------:R-:W2:Y:S01]  /*ea90*/  @P0 LDG.E.U16 R9, desc[UR8][R4.64] ;  /* 0x0000000804090981 */ /* 0x000ea2000c1e1500 */
[----:B------:R-:W-:-:S03]  /*eaa0*/  ISETP.GT.AND P1, PT, R3, 0x13, PT ;  /* 0x000000130300780c */ /* 0x000fc60003f24270 */
        /* <DEDUP_REMOVED lines=278> */
[----:B------:R0:W3:Y:S04]  /*fc10*/  @P0 LDG.E.U16 R20, desc[UR8][R4.64] ;  /* 0x0000000804140981 */ /* 0x0000e8000c1e1500 */
[----:B------:R-:W0:Y:S04]  /*fc20*/  LDL R4, [R1+0xb98] ;  /* 0x000b980001047983 */ /* 0x000e280000100800 */
[----:B------:R-:W0:Y:S01]  /*fc30*/  LDL R5, [R1+0xb9c] ;  /* 0x000b9c0001057983 */ /* 0x000e220000100800 */
[----:B------:R-:W-:Y:S02]  /*fc40*/  ISETP.GT.AND P1, PT, R3, 0x1b, PT ;  /* 0x0000001b0300780c */ /* 0x000fe40003f24270 */
[----:B--2---:R-:W-:-:S11]  /*fc50*/  PRMT R2, RZ, 0x7610, R2 ;  /* 0x00007610ff027816 */ /* 0x004fd60000000002 */
        /* <DEDUP_REMOVED lines=117> */
[----:B--2---:R-:W-:Y:S02]  /*103b0*/  PRMT R2, RZ, 0x7610, R2 ;  /* 0x00007610ff027816 */ /* 0x004fe40000000002 */
[----:B0-----:R-:W-:-:S04]  /*103c0*/  @P0 LOP3.LUT R5, R5, R4, RZ, 0x3c, !PT ;  /* 0x0000000405050212 */ /* 0x001fc800078e3cff */
[----:B------:R-:W-:-:S04]  /*103d0*/  @P0 LOP3.LUT R4, R5, R4, RZ, 0x3c, !PT ;  /* 0x0000000405040212 */ /* 0x000fc800078e3cff */
[----:B------:R-:W-:-:S05]  /*103e0*/  @P0 LOP3.LUT R5, R5, R4, RZ, 0x3c, !PT ;  /* 0x0000000405050212 */ /* 0x000fca00078e3cff */
[----:B------:R-:W2:Y:S04]  /*103f0*/  @P0 LDG.E.U16 R2, desc[UR8][R4.64] ;  /* 0x0000000804020981 */ /* 0x000ea8000c1e1500 */
[----:B---3--:R0:W-:Y:S04]  /*10400*/  STL [R1+0x8d0], R23 ;  /* 0x0008d01701007387 */ /* 0x0081e80000100800 */
[----:B0-----:R-:W3:Y:S04]  /*10410*/  LDL R23, [R1+0xb14] ;  /* 0x000b140001177983 */ /* 0x001ee80000100800 */
        /* <DEDUP_REMOVED lines=21> */
[----:B--2---:R-:W-:Y:S01]  /*10570*/  PRMT R2, RZ, 0x7610, R2 ;  /* 0x00007610ff027816 */ /* 0x004fe20000000002 */
[----:B---3--:R0:W-:Y:S01]  /*10580*/  STL [R1+0xc4], R27 ;  /* 0x0000c41b01007387 */ /* 0x0081e20000100800 */
[----:B------:R-:W-:-:S03]  /*10590*/  PRMT R21, RZ, 0x7610, R21 ;  /* 0x00007610ff157816 */ /* 0x000fc60000000015 */
[----:B0-----:R-:W2:Y:S06]  /*105a0*/  LDL R27, [R1+0x10c0] ;  /* 0x0010c000011b7983 */ /* 0x001eac0000100800 */
[----:B----4-:R-:W-:-:S04]  /*105b0*/  @P1 LOP3.LUT R5, R5, R4, RZ, 0x3c, !PT ;  /* 0x0000000405051212 */ /* 0x010fc800078e3cff */
[----:B------:R-:W-:-:S04]  /*105c0*/  @P1 LOP3.LUT R4, R5, R4, RZ, 0x3c, !PT ;  /* 0x0000000405041212 */ /* 0x000fc800078e3cff */
[----:B------:R-:W-:-:S05]  /*105d0*/  @P1 LOP3.LUT R5, R5, R4, RZ, 0x3c, !PT ;  /* 0x0000000405051212 */ /* 0x000fca00078e3cff */
[----:B------:R0:W3:Y:S04]  /*105e0*/  @P1 LDG.E.U16 R2, desc[UR8][R4.64] ;  /* 0x0000000804021981 */ /* 0x0000e8000c1e1500 */
[----:B------:R-:W4:Y:S01]  /*105f0*/  LDL R5, [R1+0xb10] ;  /* 0x000b100001057983 */ /* 0x000f220000100800 */
[----:B0-----:R-:W-:-:S05]  /*10600*/  @P1 IMAD.MOV.U32 R4, RZ, RZ, R23 ;  /* 0x000000ffff041224 */ /* 0x001fca00078e0017 */
[----:B----4-:R-:W4:Y:S04]  /*10610*/  @P1 LDG.E.U16 R21, desc[UR8][R4.64] ;  /* 0x0000000804151981 */ /* 0x010f28000c1e1500 */
[----:B---3--:R0:W-:Y:S04]  /*10620*/  STL [R1+0xc0], R2 ;  /* 0x0000c00201007387 */ /* 0x0081e80000100800 */
[----:B------:R-:W3:Y:S01]  /*10630*/  LDL R23, [R1+0xef4] ;  /* 0x000ef40001177983 */ /* 0x000ee20000100800 */
[----:B0-----:R-:W0:Y:S02]  /*10640*/  S2R R2, SR_TID.X ;  /* 0x0000000000027919 */ /* 0x001e240000002100 */
[----:B0-----:R-:W-:-:S04]  /*10650*/  LOP3.LUT R2, R2, 0x1f, RZ, 0xc0, !PT ;  /* 0x0000001f02027812 */ /* 0x001fc800078ec0ff */
[----:B------:R-:W-:Y:S01]  /*10660*/  ISETP.GE.AND P0, PT, R2, R3, PT ;  /* 0x000000030200720c */ /* 0x000fe20003f06270 */
[----:B----4-:R0:W-:Y:S04]  /*10670*/  STL [R1+0xbc], R21 ;  /* 0x0000bc1501007387 */ /* 0x0101e80000100800 */
[----:B0-----:R-:W4:Y:S04]  /*10680*/  LDL.LU R21, [R1+0x2448] ;  /* 0x0024480001157983 */ /* 0x001f280000300800 */
[----:B------:R-:W2:Y:S04]  /*10690*/  LDL R4, [R1+0xb08] ;  /* 0x000b080001047983 */ /* 0x000ea80000100800 */
[----:B------:R-:W2:Y:S04]  /*106a0*/  LDL R5, [R1+0xb0c] ;  /* 0x000b0c0001057983 */ /* 0x000ea80000100800 */
[----:B------:R-:W3:Y:S01]  /*106b0*/  LDL.LU R2, [R1+0x2444] ;  /* 0x0024440001027983 */ /* 0x000ee20000300800 */
[----:B--2---:R-:W-:-:S04]  /*106c0*/  @P1 LOP3.LUT R5, R5, R4, RZ, 0x3c, !PT ;  /* 0x0000000405051212 */ /* 0x004fc800078e3cff */
[C---:B------:R-:W-:Y:S02]  /*106d0*/  @P1 LOP3.LUT R4, R5.reuse, R4, RZ, 0x3c, !PT ;  /* 0x0000000405041212 */ /* 0x040fe400078e3cff */
[----:B---3--:R-:W-:Y:S02]  /*106e0*/  PRMT R2, RZ, 0x7610, R2 ;  /* 0x00007610ff027816 */ /* 0x008fe40000000002 */
        /* <DEDUP_REMOVED lines=11> */
[----:B------:R-:W2:Y:S01]  /*107a0*/  LDL R5, [R1+0x10b8] ;  /* 0x0010b80001057983 */ /* 0x000ea20000100800 */
[----:B----4-:R-:W-:Y:S01]  /*107b0*/  PRMT R21, RZ, 0x7610, R21 ;  /* 0x00007610ff157816 */ /* 0x010fe20000000015 */
[----:B0-----:R-:W-:Y:S01]  /*107c0*/  @!P0 IMAD.MOV.U32 R4, RZ, RZ, R27 ;  /* 0x000000ffff048224 */ /* 0x001fe200078e001b */
[----:B------:R-:W-:Y:S06]  /*107d0*/  BAR.SYNC.DEFER_BLOCKING 0x0 ;  /* 0x0000000000007b1d */ /* 0x000fec0000010000 */
[----:B---3--:R0:W-:Y:S04]  /*107e0*/  STL [R1+0xb4], R22 ;  /* 0x0000b41601007387 */ /* 0x0081e80000100800 */
[----:B0-----:R-:W3:Y:S04]  /*107f0*/  LDL.LU R22, [R1+0x18] ;  /* 0x0000180001167983 */ /* 0x001ee80000300800 */
[----:B------:R-:W4:Y:S04]  /*10800*/  LDL.LU R27, [R1+0x1c] ;  /* 0x00001c00011b7983 */ /* 0x000f280000300800 */
[----:B--2---:R0:W2:Y:S04]  /*10810*/  @!P0 LDG.E.U16 R21, desc[UR8][R4.64] ;  /* 0x0000000804158981 */ /* 0x0040a8000c1e1500 */
[----:B------:R-:W2:Y:S01]  /*10820*/  LDL R5, [R1+0xafc] ;  /* 0x000afc0001057983 */ /* 0x000ea20000100800 */
[----:B------:R-:W-:Y:S01]  /*10830*/  PRMT R2, RZ, 0x7610, R2 ;  /* 0x00007610ff027816 */ /* 0x000fe20000000002 */
[----:B0-----:R-:W-:-:S05]  /*10840*/  @!P0 IMAD.MOV.U32 R4, RZ, RZ, R23 ;  /* 0x000000ffff048224 */ /* 0x001fca00078e0017 */
[----:B--2---:R-:W2:Y:S04]  /*10850*/  @!P0 LDG.E.U16 R2, desc[UR8][R4.64] ;  /* 0x0000000804028981 */ /* 0x004ea8000c1e1500 */
[----:B------:R-:W-:Y:S04]  /*10860*/  STL [R1+0x2344], R21 ;  /* 0x0023441501007387 */ /* 0x000fe80000100800 */
[----:B------:R-:W3:Y:S04]  /*10870*/  LDL.LU R23, [R1+0x20] ;  /* 0x0000200001177983 */ /* 0x000ee80000300800 */
[----:B--2---:R0:W-:Y:S04]  /*10880*/  STL [R1+0xac], R2 ;  /* 0x0000ac0201007387 */ /* 0x0041e80000100800 */
[----:B0-----:R-:W2:Y:S04]  /*10890*/  LDL.LU R2, [R1+0x243c] ;  /* 0x00243c0001027983 */ /* 0x001ea80000300800 */
[----:B------:R-:W2:Y:S04]  /*108a0*/  LDL R4, [R1+0xee4] ;  /* 0x000ee40001047983 */ /* 0x000ea80000100800 */
[----:B------:R-:W2:Y:S01]  /*108b0*/  LDL R5, [R1+0x1040] ;  /* 0x0010400001057983 */ /* 0x000ea20000100800 */
[----:B------:R-:W-:-:S02]  /*108c0*/  PRMT R26, RZ, 0x7610, R26 ;  /* 0x00007610ff1a7816 */ /* 0x000fc4000000001a */
[----:B--2---:R-:W-:-:S04]  /*108d0*/  @!P0 LOP3.LUT R5, R5, R4, RZ, 0x3c, !PT ;  /* 0x0000000405058212 */ /* 0x004fc800078e3cff */
[----:B------:R-:W-:-:S04]  /*108e0*/  @!P0 LOP3.LUT R4, R5, R4, RZ, 0x3c, !PT ;  /* 0x0000000405048212 */ /* 0x000fc800078e3cff */
[----:B------:R-:W-:-:S05]  /*108f0*/  @!P0 LOP3.LUT R5, R5, R4, RZ, 0x3c, !PT ;  /* 0x0000000405058212 */ /* 0x000fca00078e3cff */
[----:B------:R0:W2:Y:S04]  /*10900*/  @!P0 LDG.E.U16 R26, desc[UR8][R4.64] ;  /* 0x00000008041a8981 */ /* 0x0000a8000c1e1500 */
[----:B------:R-:W0:Y:S04]  /*10910*/  LDL R4, [R1+0x1024] ;  /* 0x0010240001047983 */ /* 0x000e280000100800 */
[----:B------:R-:W0:Y:S01]  /*10920*/  LDL R5, [R1+0x1028] ;  /* 0x0010280001057983 */ /* 0x000e220000100800 */
[----:B------:R-:W-:Y:S02]  /*10930*/  PRMT R2, RZ, 0x7610, R2 ;  /* 0x00007610ff027816 */ /* 0x000fe40000000002 */
[----:B0-----:R-:W-:-:S04]  /*10940*/  @!P0 LOP3.LUT R5, R5, R4, RZ, 0x3c, !PT ;  /* 0x0000000405058212 */ /* 0x001fc800078e3cff */
[----:B------:R-:W-:-:S04]  /*10950*/  @!P0 LOP3.LUT R4, R5, R4, RZ, 0x3c, !PT ;  /* 0x0000000405048212 */ /* 0x000fc800078e3cff */
[----:B------:R-:W-:-:S05]  /*10960*/  @!P0 LOP3.LUT R5, R5, R4, RZ, 0x3c, !PT ;  /* 0x0000000405058212 */ /* 0x000fca00078e3cff */
[----:B------:R-:W3:Y:S04]  /*10970*/  @!P0 LDG.E.U16 R2, desc[UR8][R4.64] ;  /* 0x0000000804028981 */ /* 0x000ee8000c1e1500 */
[----:B--2---:R0:W-:Y:S04]  /*10980*/  STL [R1+0xa8], R26 ;  /* 0x0000a81a01007387 */ /* 0x0041e80000100800 */
[----:B0-----:R-:W2:Y:S04]  /*10990*/  LDL.LU R26, [R1+0x24] ;  /* 0x00002400011a7983 */ /* 0x001ea80000300800 */
[----:B---3--:R0:W-:Y:S04]  /*109a0*/  STL [R1+0xa4], R2 ;  /* 0x0000a40201007387 */ /* 0x0081e80000100800 */
[----:B0-----:R-:W3:Y:S04]  /*109b0*/  LDL.LU R2, [R1+0x2438] ;  /* 0x0024380001027983 */ /* 0x001ee80000300800 */
[----:B------:R-:W2:Y:S04]  /*109c0*/  LDL R4, [R1+0x1004] ;  /* 0x0010040001047983 */ /* 0x000ea80000100800 */
[----:B------:R-:W2:Y:S01]  /*109d0*/  LDL R5, [R1+0x1008] ;  /* 0x0010080001057983 */ /* 0x000ea20000100800 */
[----:B---3--:R-:W-:-:S02]  /*109e0*/  PRMT R2, RZ, 0x7610, R2 ;  /* 0x00007610ff027816 */ /* 0x008fc40000000002 */
[----:B--2---:R-:W-:-:S04]  /*109f0*/  @!P0 LOP3.LUT R5, R5, R4, RZ, 0x3c, !PT ;  /* 0x0000000405058212 */ /* 0x004fc800078e3cff */
[----:B------:R-:W-:-:S04]  /*10a00*/  @!P0 LOP3.LUT R4, R5, R4, RZ, 0x3c, !PT ;  /* 0x0000000405048212 */ /* 0x000fc800078e3cff */
[----:B------:R-:W-:-:S05]  /*10a10*/  @!P0 LOP3.LUT R5, R5, R4, RZ, 0x3c, !PT ;  /* 0x0000000405058212 */ /* 0x000fca00078e3cff */
[----:B------:R-:W2:Y:S04]  /*10a20*/  @!P0 LDG.E.U16 R2, desc[UR8][R4.64] ;  /* 0x0000000804028981 */ /* 0x000ea8000c1e1500 */
[----:B--2---:R0:W-:Y:S04]  /*10a30*/  STL [R1+0xa0], R2 ;  /* 0x0000a00201007387 */ /* 0x0041e80000100800 */
[----:B0-----:R-:W2:Y:S04]  /*10a40*/  LDL.LU R2, [R1+0x2434] ;  /* 0x0024340001027983 */ /* 0x001ea80000300800 */
[----:B------:R-:W3:Y:S04]  /*10a50*/  LDL R4, [R1+0xfe4] ;  /* 0x000fe40001047983 */ /* 0x000ee80000100800 */
[----:B------:R-:W3:Y:S01]  /*10a60*/  LDL R5, [R1+0xfe8] ;  /* 0x000fe80001057983 */ /* 0x000ee20000100800 */
[----:B--2---:R-:W-:-:S02]  /*10a70*/  PRMT R2, RZ, 0x7610, R2 ;  /* 0x00007610ff027816 */ /* 0x004fc40000000002 */
[----:B---3--:R-:W-:-:S04]  /*10a80*/  @!P0 LOP3.LUT R5, R5, R4, RZ, 0x3c, !PT ;  /* 0x0000000405058212 */ /* 0x008fc800078e3cff */
        /* <DEDUP_REMOVED lines=22> */
[----:B------:R-:W2:Y:S04]  /*10bf0*/  LDL R4, [R1+0xf84] ;  /* 0x000f840001047983 */ /* 0x000ea80000100800 */
[----:B------:R-:W2:Y:S01]  /*10c00*/  LDL R5, [R1+0xf88] ;  /* 0x000f880001057983 */ /* 0x000ea20000100800 */
[----:B0-----:R-:W0:Y:S02]  /*10c10*/  S2R R2, SR_TID.X ;  /* 0x0000000000027919 */ /* 0x001e240000002100 */
[----:B0-----:R-:W-:-:S05]  /*10c20*/  LOP3.LUT R2, R2, 0x3f, RZ, 0xc0, !PT ;  /* 0x0000003f02027812 */ /* 0x001fca00078ec0ff */
[----:B------:R-:W-:-:S05]  /*10c30*/  IMAD.SHL.U32 R2, R2, 0x2, RZ ;  /* 0x0000000202027824 */ /* 0x000fca00078e00ff */
[----:B------:R0:W-:Y:S02]  /*10c40*/  STS.U16 [R2+UR5], R22 ;  /* 0x0000001602007988 */ /* 0x0001e40008000405 */
[----:B0-----:R-:W-:Y:S02]  /*10c50*/  PRMT R2, RZ, 0x7610, R2 ;  /* 0x00007610ff027816 */ /* 0x001fe40000000002 */
[----:B------:R-:W3:Y:S01]  /*10c60*/  LDL.LU R22, [R1+0x2428] ;  /* 0x0024280001167983 */ /* 0x000ee20000300800 */
[----:B--2---:R-:W-:-:S04]  /*10c70*/  @!P0 LOP3.LUT R5, R5, R4, RZ, 0x3c, !PT ;  /* 0x0000000405058212 */ /* 0x004fc800078e3cff */
        /* <DEDUP_REMOVED lines=9> */
[----:B----4-:R0:W-:Y:S02]  /*10d10*/  STS.U16 [R2+UR5+0x80], R27 ;  /* 0x0000801b02007988 */ /* 0x0101e40008000405 */
[----:B0-----:R-:W-:Y:S02]  /*10d20*/  PRMT R2, RZ, 0x7610, R2 ;  /* 0x00007610ff027816 */ /* 0x001fe40000000002 */
[----:B------:R-:W4:Y:S01]  /*10d30*/  LDL.LU R27, [R1+0x2424] ;  /* 0x00242400011b7983 */ /* 0x000f220000300800 */
        /* <DEDUP_REMOVED lines=10> */
[----:B------:R0:W-:Y:S02]  /*10de0*/  STS.U16 [R2+UR5+0x100], R23 ;  /* 0x0001001702007988 */ /* 0x0001e40008000405 */
[----:B0-----:R-:W-:Y:S02]  /*10df0*/  PRMT R2, RZ, 0x7610, R2 ;  /* 0x00007610ff027816 */ /* 0x001fe40000000002 */
[----:B------:R-:W3:Y:S01]  /*10e00*/  LDL R23, [R1+0x109c] ;  /* 0x00109c0001177983 */ /* 0x000ee20000100800 */
        /* <DEDUP_REMOVED lines=23> */
[----:B---3--:R0:W-:Y:S02]  /*10f80*/  STS.U16 [R2+UR5+0x1000], R26 ;  /* 0x0010001a02007988 */ /* 0x0081e40008000405 */
[----:B0-----:R-:W-:Y:S02]  /*10f90*/  PRMT R2, RZ, 0x7610, R2 ;  /* 0x00007610ff027816 */ /* 0x001fe40000000002 */
        /* <DEDUP_REMOVED lines=12> */
[----:B--2---:R-:W-:-:S04]  /*11060*/  @!P0 LOP3.LUT R5, R5, R4, RZ, 0x3c, !PT ;  /* 0x0000000405058212 */ /* 0x004fc800078e3cff */
[----:B------:R-:W-:-:S04]  /*11070*/  @!P0 LOP3.LUT R4, R5, R4, RZ, 0x3c, !PT ;  /* 0x0000000405048212 */ /* 0x000fc800078e3cff */
[----:B------:R-:W-:-:S05]  /*11080*/  @!P0 LOP3.LUT R5, R5, R4, RZ, 0x3c, !PT ;  /* 0x0000000405058212 */ /* 0x000fca00078e3cff */
[----:B------:R-:W2:Y:S04]  /*11090*/  @!P0 LDG.E.U16 R2, desc[UR8][R4.64] ;  /* 0x0000000804028981 */ /* 0x000ea8000c1e1500 */
[----:B--2---:R0:W-:Y:S04]  /*110a0*/  STL [R1+0x7c], R2 ;  /* 0x00007c0201007387 */ /* 0x0041e80000100800 */
[----:B------:R-:W2:Y:S04]  /*110b0*/  LDL.LU R4, [R1] ;  /* 0x0000000001047983 */ /* 0x000ea80000300800 */
[----:B------:R-:W3:Y:S01]  /*110c0*/  LDL R5, [R1+0x1060] ;  /* 0x0010600001057983 */ /* 0x000ee20000100800 */
[----:B0-----:R-:W0:Y:S02]  /*110d0*/  S2R R2, SR_TID.X ;  /* 0x0000000000027919 */ /* 0x001e240000002100 */
[----:B0-----:R-:W-:-:S05]  /*110e0*/  LOP3.LUT R2, R2, 0x3f, RZ, 0xc0, !PT ;  /* 0x0000003f02027812 */ /* 0x001fca00078ec0ff */
[----:B------:R-:W-:-:S05]  /*110f0*/  IMAD.SHL.U32 R2, R2, 0x2, RZ ;  /* 0x0000000202027824 */ /* 0x000fca00078e00ff */
[----:B--2---:R0:W-:Y:S02]  /*11100*/  STS.U16 [R2+UR5+0x1100], R4 ;  /* 0x0011000402007988 */ /* 0x0041e40008000405 */
[----:B0-----:R-:W-:Y:S01]  /*11110*/  PRMT R2, RZ, 0x7610, R2 ;  /* 0x00007610ff027816 */ /* 0x001fe20000000002 */
[----:B------:R-:W-:Y:S02]  /*11120*/  @!P0 IMAD.MOV.U32 R4, RZ, RZ, R23 ;  /* 0x000000ffff048224 */ /* 0x000fe400078e0017 */
[----:B------:R-:W2:Y:S04]  /*11130*/  LDL R23, [R1+0x103c] ;  /* 0x00103c0001177983 */ /* 0x000ea80000100800 */
[----:B---3--:R-:W3:Y:S04]  /*11140*/  @!P0 LDG.E.U16 R2, desc[UR8][R4.64] ;  /* 0x0000000804028981 */ /* 0x008ee8000c1e1500 */
[----:B---3--:R0:W-:Y:S04]  /*11150*/  STL [R1+0x78], R2 ;  /* 0x0000780201007387 */ /* 0x0081e80000100800 */
[----:B------:R-:W3:Y:S04]  /*11160*/  LDL R4, [R1+0x1080] ;  /* 0x0010800001047983 */ /* 0x000ee80000100800 */
[----:B------:R-:W3:Y:S01]  /*11170*/  LDL R5, [R1+0x10bc] ;  /* 0x0010bc0001057983 */ /* 0x000ee20000100800 */
[----:B0-----:R-:W0:Y:S02]  /*11180*/  S2R R2, SR_TID.X ;  /* 0x0000000000027919 */ /* 0x001e240000002100 */
[----:B0-----:R-:W-:-:S05]  /*11190*/  LOP3.LUT R2, R2, 0x3f, RZ, 0xc0, !PT ;  /* 0x0000003f02027812 */ /* 0x001fca00078ec0ff */
[----:B------:R-:W-:-:S05]  /*111a0*/  IMAD.SHL.U32 R2, R2, 0x2, RZ ;  /* 0x0000000202027824 */ /* 0x000fca00078e00ff */
[----:B------:R0:W-:Y:S02]  /*111b0*/  STS.U16 [R2+UR5+0x1180], R22 ;  /* 0x0011801602007988 */ /* 0x0001e40008000405 */
[----:B0-----:R-:W-:Y:S02]  /*111c0*/  PRMT R2, RZ, 0x7610, R2 ;  /* 0x00007610ff027816 */ /* 0x001fe40000000002 */
[----:B------:R-:W4:Y:S01]  /*111d0*/  LDL.LU R22, [R1+0x241c] ;  /* 0x00241c0001167983 */ /* 0x000f220000300800 */
[----:B---3--:R-:W-:-:S04]  /*111e0*/  @!P0 LOP3.LUT R5, R5, R4, RZ, 0x3c, !PT ;  /* 0x0000000405058212 */ /* 0x008fc800078e3cff */
[----:B------:R-:W-:-:S04]  /*111f0*/  @!P0 LOP3.LUT R4, R5, R4, RZ, 0x3c, !PT ;  /* 0x0000000405048212 */ /* 0x000fc800078e3cff */
[----:B------:R-:W-:-:S05]  /*11200*/  @!P0 LOP3.LUT R5, R5, R4, RZ, 0x3c, !PT ;  /* 0x0000000405058212 */ /* 0x000fca00078e3cff */
[----:B------:R-:W3:Y:S04]  /*11210*/  @!P0 LDG.E.U16 R2, desc[UR8][R4.64] ;  /* 0x0000000804028981 */ /* 0x000ee8000c1e1500 */
        /* <DEDUP_REMOVED lines=8> */
[----:B---3--:R-:W-:-:S04]  /*112a0*/  @!P0 LOP3.LUT R5, R5, R4, RZ, 0x3c, !PT ;  /* 0x0000000405058212 */ /* 0x008fc800078e3cff */
[----:B------:R-:W-:-:S04]  /*112b0*/  @!P0 LOP3.LUT R4, R5, R4, RZ, 0x3c, !PT ;  /* 0x0000000405048212 */ /* 0x000fc800078e3cff */
[----:B------:R-:W-:-:S05]  /*112c0*/  @!P0 LOP3.LUT R5, R5, R4, RZ, 0x3c, !PT ;  /* 0x0000000405058212 */ /* 0x000fca00078e3cff */
[----:B------:R-:W3:Y:S04]  /*112d0*/  @!P0 LDG.E.U16 R2, desc[UR8][R4.64] ;  /* 0x0000000804028981 */ /* 0x000ee8000c1e1500 */
[----:B---3--:R-:W-:Y:S04]  /*112e0*/  STL [R1+0x70], R2 ;  /* 0x0000700201007387 */ /* 0x008fe80000100800 */
[----:B------:R-:W3:Y:S04]  /*112f0*/  LDL R4, [R1+0xef0] ;  /* 0x000ef00001047983 */ /* 0x000ee80000100800 */
[----:B------:R-:W3:Y:S01]  /*11300*/  LDL R5, [R1+0x104c] ;  /* 0x00104c0001057983 */ /* 0x000ee20000100800 */
[----:B------:R-:W-:-:S02]  /*11310*/  PRMT R0, RZ, 0x7610, R0 ;  /* 0x00007610ff007816 */ /* 0x000fc40000000000 */
[----:B---3--:R-:W-:-:S04]  /*11320*/  @!P0 LOP3.LUT R5, R5, R4, RZ, 0x3c, !PT ;  /* 0x0000000405058212 */ /* 0x008fc800078e3cff */
[----:B------:R-:W-:-:S04]  /*11330*/  @!P0 LOP3.LUT R4, R5, R4, RZ, 0x3c, !PT ;  /* 0x0000000405048212 */ /* 0x000fc800078e3cff */
[----:B------:R-:W-:-:S05]  /*11340*/  @!P0 LOP3.LUT R5, R5, R4, RZ, 0x3c, !PT ;  /* 0x0000000405058212 */ /* 0x000fca00078e3cff */
[----:B------:R2:W3:Y:S04]  /*11350*/  @!P0 LDG.E.U16 R0, desc[UR8][R4.64] ;  /* 0x0000000804008981 */ /* 0x0004e8000c1e1500 */
[----:B------:R-:W4:Y:S01]  /*11360*/  LDL R5, [R1+0xee0] ;  /* 0x000ee00001057983 */ /* 0x000f220000100800 */
[----:B------:R-:W-:Y:S01]  /*11370*/  PRMT R28, RZ, 0x7610, R28 ;  /* 0x00007610ff1c7816 */ /* 0x000fe2000000001c */
[----:B--2---:R-:W-:Y:S02]  /*11380*/  @!P0 IMAD.MOV.U32 R4, RZ, RZ, R23 ;  /* 0x000000ffff048224 */ /* 0x004fe400078e0017 */
[----:B---3--:R0:W-:Y:S04]  /*11390*/  STL [R1+0x6c], R0 ;  /* 0x00006c0001007387 */ /* 0x0081e80000100800 */
[----:B0-----:R-:W2:Y:S04]  /*113a0*/  LDL.LU R0, [R1+0x28] ;  /* 0x0000280001007983 */ /* 0x001ea80000300800 */
[----:B------:R-:W3:Y:S04]  /*113b0*/  LDL.LU R23, [R1+0x2c] ;  /* 0x00002c0001177983 */ /* 0x000ee80000300800 */
[----:B----4-:R-:W4:Y:S04]  /*113c0*/  @!P0 LDG.E.U16 R28, desc[UR8][R4.64] ;  /* 0x00000008041c8981 */ /* 0x010f28000c1e1500 */
[----:B------:R-:W2:Y:S04]  /*113d0*/  LDL R4, [R1+0x101c] ;  /* 0x00101c0001047983 */ /* 0x000ea80000100800 */
[----:B------:R-:W2:Y:S01]  /*113e0*/  LDL R5, [R1+0x1020] ;  /* 0x0010200001057983 */ /* 0x000ea20000100800 */
[----:B------:R-:W-:Y:S01]  /*113f0*/  PRMT R29, RZ, 0x7610, R29 ;  /* 0x00007610ff1d7816 */ /* 0x000fe2000000001d */
[----:B------:R-:W0:Y:S02]  /*11400*/  S2R R2, SR_TID.X ;  /* 0x0000000000027919 */ /* 0x000e240000002100 */
[----:B----4-:R1:W-:Y:S04]  /*11410*/  STL [R1+0x68], R28 ;  /* 0x0000681c01007387 */ /* 0x0103e80000100800 */
[----:B-1----:R-:W4:Y:S01]  /*11420*/  LDL.LU R28, [R1+0x30] ;  /* 0x00003000011c7983 */ /* 0x002f220000300800 */
[----:B--2---:R-:W-:-:S04]  /*11430*/  @!P0 LOP3.LUT R5, R5, R4, RZ, 0x3c, !PT ;  /* 0x0000000405058212 */ /* 0x004fc800078e3cff */
[----:B------:R-:W-:-:S04]  /*11440*/  @!P0 LOP3.LUT R4, R5, R4, RZ, 0x3c, !PT ;  /* 0x0000000405048212 */ /* 0x000fc800078e3cff */
[----:B------:R-:W-:-:S05]  /*11450*/  @!P0 LOP3.LUT R5, R5, R4, RZ, 0x3c, !PT ;  /* 0x0000000405058212 */ /* 0x000fca00078e3cff */
[----:B------:R1:W2:Y:S04]  /*11460*/  @!P0 LDG.E.U16 R29, desc[UR8][R4.64] ;  /* 0x00000008041d8981 */ /* 0x0002a8000c1e1500 */
[----:B------:R-:W1:Y:S04]  /*11470*/  LDL R4, [R1+0xffc] ;  /* 0x000ffc0001047983 */ /* 0x000e680000100800 */
[----:B------:R-:W1:Y:S01]  /*11480*/  LDL R5, [R1+0x1000] ;  /* 0x0010000001057983 */ /* 0x000e620000100800 */
[----:B0-----:R-:W-:-:S05]  /*11490*/  LOP3.LUT R2, R2, 0x3f, RZ, 0xc0, !PT ;  /* 0x0000003f02027812 */ /* 0x001fca00078ec0ff */
[----:B------:R-:W-:-:S05]  /*114a0*/  IMAD.SHL.U32 R2, R2, 0x2, RZ ;  /* 0x0000000202027824 */ /* 0x000fca00078e00ff */
[----:B------:R-:W-:Y:S04]  /*114b0*/  STS.U16 [R2+UR5+0x2080], R15 ;  /* 0x0020800f02007988 */ /* 0x000fe80008000405 */
[----:B------:R-:W-:Y:S04]  /*114c0*/  STS.U16 [R2+UR5+0x2100], R16 ;  /* 0x0021001002007988 */ /* 0x000fe80008000405 */
[----:B------:R-:W-:Y:S04]  /*114d0*/  STS.U16 [R2+UR5+0x2180], R17 ;  /* 0x0021801102007988 */ /* 0x000fe80008000405 */
[----:B------:R0:W-:Y:S02]  /*114e0*/  STS.U16 [R2+UR5+0x3000], R9 ;  /* 0x0030000902007988 */ /* 0x0001e40008000405 */
[----:B0-----:R-:W-:-:S02]  /*114f0*/  PRMT R2, RZ, 0x7610, R2 ;  /* 0x00007610ff027816 */ /* 0x001fc40000000002 */
[----:B-1----:R-:W-:-:S04]  /*11500*/  @!P0 LOP3.LUT R5, R5, R4, RZ, 0x3c, !PT ;  /* 0x0000000405058212 */ /* 0x002fc800078e3cff */
[----:B------:R-:W-:-:S04]  /*11510*/  @!P0 LOP3.LUT R4, R5, R4, RZ, 0x3c, !PT ;  /* 0x0000000405048212 */ /* 0x000fc800078e3cff */
[----:B------:R-:W-:-:S05]  /*11520*/  @!P0 LOP3.LUT R5, R5, R4, RZ, 0x3c, !PT ;  /* 0x0000000405058212 */ /* 0x000fca00078e3cff */
[----:B------:R-:W3:Y:S04]  /*11530*/  @!P0 LDG.E.U16 R2, desc[UR8][R4.64] ;  /* 0x0000000804028981 */ /* 0x000ee8000c1e1500 */
[----:B--2---:R0:W-:Y:S04]  /*11540*/  STL [R1+0x64], R29 ;  /* 0x0000641d01007387 */ /* 0x0041e80000100800 */
[----:B0-----:R-:W2:Y:S04]  /*11550*/  LDL.LU R29, [R1+0x34] ;  /* 0x00003400011d7983 */ /* 0x001ea80000300800 */
        /* <DEDUP_REMOVED lines=12> */
[----:B---3--:R0:W-:Y:S04]  /*11620*/  STL [R1+0x5c], R2 ;  /* 0x00005c0201007387 */ /* 0x0081e80000100800 */
[----:B------:R-:W3:Y:S04]  /*11630*/  LDL R4, [R1+0xfbc] ;  /* 0x000fbc0001047983 */ /* 0x000ee80000100800 */
[----:B------:R-:W3:Y:S01]  /*11640*/  LDL R5, [R1+0xfc0] ;  /* 0x000fc00001057983 */ /* 0x000ee20000100800 */
[----:B------:R-:W-:-:S02]  /*11650*/  PRMT R22, RZ, 0x7610, R22 ;  /* 0x00007610ff167816 */ /* 0x000fc40000000016 */
[----:B---3--:R-:W-:-:S04]  /*11660*/  @!P0 LOP3.LUT R5, R5, R4, RZ, 0x3c, !PT ;  /* 0x0000000405058212 */ /* 0x008fc800078e3cff */
[----:B------:R-:W-:-:S04]  /*11670*/  @!P0 LOP3.LUT R4, R5, R4, RZ, 0x3c, !PT ;  /* 0x0000000405048212 */ /* 0x000fc800078e3cff */
[----:B------:R-:W-:-:S05]  /*11680*/  @!P0 LOP3.LUT R5, R5, R4, RZ, 0x3c, !PT ;  /* 0x0000000405058212 */ /* 0x000fca00078e3cff */
[----:B------:R1:W3:Y:S04]  /*11690*/  @!P0 LDG.E.U16 R22, desc[UR8][R4.64] ;  /* 0x0000000804168981 */ /* 0x0002e8000c1e1500 */
[----:B------:R-:W1:Y:S04]  /*116a0*/  LDL R4, [R1+0xf9c] ;  /* 0x000f9c0001047983 */ /* 0x000e680000100800 */
[----:B------:R-:W1:Y:S01]  /*116b0*/  LDL R5, [R1+0xfa0] ;  /* 0x000fa00001057983 */ /* 0x000e620000100800 */
[----:B------:R-:W-:Y:S01]  /*116c0*/  PRMT R19, RZ, 0x7610, R19 ;  /* 0x00007610ff137816 */ /* 0x000fe20000000013 */
[----:B0-----:R-:W0:Y:S01]  /*116d0*/  S2R R2, SR_TID.X ;  /* 0x0000000000027919 */ /* 0x001e220000002100 */
[----:B-1----:R-:W-:-:S04]  /*116e0*/  @!P0 LOP3.LUT R5, R5, R4, RZ, 0x3c, !PT ;  /* 0x0000000405058212 */ /* 0x002fc800078e3cff */
[----:B------:R-:W-:-:S04]  /*116f0*/  @!P0 LOP3.LUT R4, R5, R4, RZ, 0x3c, !PT ;  /* 0x0000000405048212 */ /* 0x000fc800078e3cff */
[----:B------:R-:W-:-:S05]  /*11700*/  @!P0 LOP3.LUT R5, R5, R4, RZ, 0x3c, !PT ;  /* 0x0000000405058212 */ /* 0x000fca00078e3cff */
[----:B------:R-:W2:Y:S01]  /*11710*/  @!P0 LDG.E.U16 R19, desc[UR8][R4.64] ;  /* 0x0000000804138981 */ /* 0x000ea2000c1e1500 */
[----:B0-----:R-:W-:-:S03]  /*11720*/  LOP3.LUT R2, R2, 0x3f, RZ, 0xc0, !PT ;  /* 0x0000003f02027812 */ /* 0x001fc600078ec0ff */
[----:B---3--:R0:W-:Y:S02]  /*11730*/  STL [R1+0x58], R22 ;  /* 0x0000581601007387 */ /* 0x0081e40000100800 */
[----:B------:R-:W-:-:S05]  /*11740*/  IMAD.SHL.U32 R2, R2, 0x2, RZ ;  /* 0x0000000202027824 */ /* 0x000fca00078e00ff */
[----:B0-----:R-:W-:Y:S01]  /*11750*/  LOP3.LUT R22, R2, 0x10, RZ, 0x3c, !PT ;  /* 0x0000001002167812 */ /* 0x001fe200078e3cff */
[----:B------:R-:W-:Y:S04]  /*11760*/  STS.U16 [R2+UR5+0x3100], R7 ;  /* 0x0031000702007988 */ /* 0x000fe80008000405 */
[----:B------:R-:W-:Y:S04]  /*11770*/  STS.U16 [R2+UR5+0x3180], R6 ;  /* 0x0031800602007988 */ /* 0x000fe80008000405 */
[----:B------:R-:W-:Y:S04]  /*11780*/  STS.U16 [R22+UR5+0x200], R0 ;  /* 0x0002000016007988 */ /* 0x000fe80008000405 */
[----:B--2---:R0:W-:Y:S04]  /*11790*/  STL [R1+0x54], R19 ;  /* 0x0000541301007387 */ /* 0x0041e80000100800 */
[----:B0-----:R-:W2:Y:S04]  /*117a0*/  LDL.LU R19, [R1+0x2418] ;  /* 0x0024180001137983 */ /* 0x001ea80000300800 */
[----:B------:R-:W3:Y:S04]  /*117b0*/  LDL R4, [R1+0xf7c] ;  /* 0x000f7c0001047983 */ /* 0x000ee80000100800 */
[----:B------:R-:W3:Y:S04]  /*117c0*/  LDL R5, [R1+0xf80] ;  /* 0x000f800001057983 */ /* 0x000ee80000100800 */
[----:B------:R-:W2:Y:S01]  /*117d0*/  LDL.LU R0, [R1+0x2414] ;  /* 0x0024140001007983 */ /* 0x000ea20000300800 */
[----:B---3--:R-:W-:-:S04]  /*117e0*/  @!P0 LOP3.LUT R5, R5, R4, RZ, 0x3c, !PT ;  /* 0x0000000405058212 */ /* 0x008fc800078e3cff */
[C---:B------:R-:W-:Y:S02]  /*117f0*/  @!P0 LOP3.LUT R4, R5.reuse, R4, RZ, 0x3c, !PT ;  /* 0x0000000405048212 */ /* 0x040fe400078e3cff */
[----:B--2---:R-:W-:Y:S02]  /*11800*/  PRMT R0, RZ, 0x7610, R0 ;  /* 0x00007610ff007816 */ /* 0x004fe40000000000 */
[----:B------:R-:W-:-:S05]  /*11810*/  @!P0 LOP3.LUT R5, R5, R4, RZ, 0x3c, !PT ;  /* 0x0000000405058212 */ /* 0x000fca00078e3cff */
[----:B------:R-:W2:Y:S04]  /*11820*/  @!P0 LDG.E.U16 R0, desc[UR8][R4.64] ;  /* 0x0000000804008981 */ /* 0x000ea8000c1e1500 */
        /* <DEDUP_REMOVED lines=11> */
[----:B----4-:R-:W-:Y:S04]  /*118e0*/  STS.U16 [R22+UR5+0x300], R28 ;  /* 0x0003001c16007988 */ /* 0x010fe80008000405 */
[----:B--2---:R0:W-:Y:S04]  /*118f0*/  STL [R1+0x4c], R23 ;  /* 0x00004c1701007387 */ /* 0x0041e80000100800 */
[----:B0-----:R-:W2:Y:S04]  /*11900*/  LDL.LU R23, [R1+0x2408] ;  /* 0x0024080001177983 */ /* 0x001ea80000300800 */
[----:B------:R-:W3:Y:S04]  /*11910*/  LDL R4, [R1+0xf3c] ;  /* 0x000f3c0001047983 */ /* 0x000ee80000100800 */
[----:B------:R-:W3:Y:S04]  /*11920*/  LDL R5, [R1+0xf40] ;  /* 0x000f400001057983 */ /* 0x000ee80000100800 */
[----:B------:R-:W4:Y:S01]  /*11930*/  LDL.LU R28, [R1+0x2404] ;  /* 0x00240400011c7983 */ /* 0x000f220000300800 */
[----:B---3--:R-:W-:-:S04]  /*11940*/  @!P0 LOP3.LUT R5, R5, R4, RZ, 0x3c, !PT ;  /* 0x0000000405058212 */ /* 0x008fc800078e3cff */
[C---:B------:R-:W-:Y:S02]  /*11950*/  @!P0 LOP3.LUT R4, R5.reuse, R4, RZ, 0x3c, !PT ;  /* 0x0000000405048212 */ /* 0x040fe400078e3cff */
[----:B----4-:R-:W-:Y:S02]  /*11960*/  PRMT R28, RZ, 0x7610, R28 ;  /* 0x00007610ff1c7816 */ /* 0x010fe4000000001c */
[----:B------:R-:W-:-:S05]  /*11970*/  @!P0 LOP3.LUT R5, R5, R4, RZ, 0x3c, !PT ;  /* 0x0000000405058212 */ /* 0x000fca00078e3cff */
[----:B------:R-:W3:Y:S04]  /*11980*/  @!P0 LDG.E.U16 R28, desc[UR8][R4.64] ;  /* 0x00000008041c8981 */ /* 0x000ee8000c1e1500 */
[----:B------:R-:W-:Y:S04]  /*11990*/  STS.U16 [R22+UR5+0x380], R29 ;  /* 0x0003801d16007988 */ /* 0x000fe80008000405 */
[----:B---3--:R0:W-:Y:S04]  /*119a0*/  STL [R1+0x48], R28 ;  /* 0x0000481c01007387 */ /* 0x0081e80000100800 */
[----:B0-----:R-:W3:Y:S04]  /*119b0*/  LDL.LU R28, [R1+0x2400] ;  /* 0x00240000011c7983 */ /* 0x001ee80000300800 */
[----:B------:R-:W4:Y:S04]  /*119c0*/  LDL R4, [R1+0xf1c] ;  /* 0x000f1c0001047983 */ /* 0x000f280000100800 */
[----:B------:R-:W4:Y:S04]  /*119d0*/  LDL R5, [R1+0xf20] ;  /* 0x000f200001057983 */ /* 0x000f280000100800 */
[----:B------:R-:W2:Y:S01]  /*119e0*/  LDL.LU R29, [R1+0x23fc] ;  /* 0x0023fc00011d7983 */ /* 0x000ea20000300800 */
[----:B----4-:R-:W-:-:S04]  /*119f0*/  @!P0 LOP3.LUT R5, R5, R4, RZ, 0x3c, !PT ;  /* 0x0000000405058212 */ /* 0x010fc800078e3cff */
[C---:B------:R-:W-:Y:S02]  /*11a00*/  @!P0 LOP3.LUT R4, R5.reuse, R4, RZ, 0x3c, !PT ;  /* 0x0000000405048212 */ /* 0x040fe400078e3cff */
[----:B--2---:R-:W-:Y:S02]  /*11a10*/  PRMT R29, RZ, 0x7610, R29 ;  /* 0x00007610ff1d7816 */ /* 0x004fe4000000001d */
[----:B------:R-:W-:-:S05]  /*11a20*/  @!P0 LOP3.LUT R5, R5, R4, RZ, 0x3c, !PT ;  /* 0x0000000405058212 */ /* 0x000fca00078e3cff */
[----:B------:R-:W2:Y:S04]  /*11a30*/  @!P0 LDG.E.U16 R29, desc[UR8][R4.64] ;  /* 0x00000008041d8981 */ /* 0x000ea8000c1e1500 */
[----:B--2---:R0:W-:Y:S04]  /*11a40*/  STL [R1+0x44], R29 ;  /* 0x0000441d01007387 */ /* 0x0041e80000100800 */
[----:B0-----:R-:W2:Y:S04]  /*11a50*/  LDL.LU R29, [R1+0x23f8] ;  /* 0x0023f800011d7983 */ /* 0x001ea80000300800 */
[----:B------:R-:W4:Y:S04]  /*11a60*/  LDL R4, [R1+0xf08] ;  /* 0x000f080001047983 */ /* 0x000f280000100800 */
[----:B------:R-:W4:Y:S04]  /*11a70*/  LDL R5, [R1+0x1064] ;  /* 0x0010640001057983 */ /* 0x000f280000100800 */
[----:B--2---:R0:W-:Y:S04]  /*11a80*/  STS.U16 [R22+UR5+0x1200], R29 ;  /* 0x0012001d16007988 */ /* 0x0041e80008000405 */
[----:B0-----:R-:W2:Y:S01]  /*11a90*/  LDL.LU R29, [R1+0x23f4] ;  /* 0x0023f400011d7983 */ /* 0x001ea20000300800 */
[----:B----4-:R-:W-:-:S04]  /*11aa0*/  @!P0 LOP3.LUT R5, R5, R4, RZ, 0x3c, !PT ;  /* 0x0000000405058212 */ /* 0x010fc800078e3cff */
[----:B------:R-:W-:-:S04]  /*11ab0*/  @!P0 LOP3.LUT R4, R5, R4, RZ, 0x3c, !PT ;  /* 0x0000000405048212 */ /* 0x000fc800078e3cff */
[----:B------:R-:W-:Y:S02]  /*11ac0*/  @!P0 LOP3.LUT R5, R5, R4, RZ, 0x3c, !PT ;  /* 0x0000000405058212 */ /* 0x000fe400078e3cff */
[----:B--2---:R-:W-:-:S06]  /*11ad0*/  PRMT R29, RZ, 0x7610, R29 ;  /* 0x00007610ff1d7816 */ /* 0x004fcc000000001d */
[----:B------:R-:W2:Y:S04]  /*11ae0*/  @!P0 LDG.E.U16 R29, desc[UR8][R4.64] ;  /* 0x00000008041d8981 */ /* 0x000ea8000c1e1500 */
[----:B---3--:R-:W-:Y:S04]  /*11af0*/  STS.U16 [R22+UR5+0x1280], R28 ;  /* 0x0012801c16007988 */ /* 0x008fe80008000405 */
        /* <DEDUP_REMOVED lines=21> */
[----:B------:R-:W-:Y:S04]  /*11c50*/  STS.U16 [R22+UR5+0x1380], R0 ;  /* 0x0013800016007988 */ /* 0x000fe80008000405 */
[----:B--2---:R0:W-:Y:S04]  /*11c60*/  STL [R1+0x38], R23 ;  /* 0x0000381701007387 */ /* 0x0041e80000100800 */
[----:B0-----:R-:W2:Y:S04]  /*11c70*/  LDL.LU R23, [R1+0x23e0] ;  /* 0x0023e00001177983 */ /* 0x001ea80000300800 */
        /* <DEDUP_REMOVED lines=11> */
[----:B------:R-:W4:Y:S01]  /*11d30*/  LDL R5, [R1+0x10c8] ;  /* 0x0010c80001057983 */ /* 0x000f220000100800 */
[----:B--2---:R-:W-:-:S02]  /*11d40*/  PRMT R0, RZ, 0x7610, R0 ;  /* 0x00007610ff007816 */ /* 0x004fc40000000000 */
[----:B----4-:R-:W-:-:S04]  /*11d50*/  @!P0 LOP3.LUT R5, R5, R4, RZ, 0x3c, !PT ;  /* 0x0000000405058212 */ /* 0x010fc800078e3cff */
[----:B------:R-:W-:-:S04]  /*11d60*/  @!P0 LOP3.LUT R4, R5, R4, RZ, 0x3c, !PT ;  /* 0x0000000405048212 */ /* 0x000fc800078e3cff */
        /* <DEDUP_REMOVED lines=42> */
[----:B------:R-:W-:-:S02]  /*12010*/  PRMT R2, RZ, 0x7610, R2 ;  /* 0x00007610ff027816 */ /* 0x000fc40000000002 */
[----:B----4-:R-:W-:-:S04]  /*12020*/  @!P0 LOP3.LUT R5, R5, R4, RZ, 0x3c, !PT ;  /* 0x0000000405058212 */ /* 0x010fc800078e3cff */
[----:B------:R-:W-:-:S04]  /*12030*/  @!P0 LOP3.LUT R4, R5, R4, RZ, 0x3c, !PT ;  /* 0x0000000405048212 */ /* 0x000fc800078e3cff */
[----:B------:R-:W-:-:S05]  /*12040*/  @!P0 LOP3.LUT R5, R5, R4, RZ, 0x3c, !PT ;  /* 0x0000000405058212 */ /* 0x000fca00078e3cff */
[----:B------:R-:W4:Y:S04]  /*12050*/  @!P0 LDG.E.U16 R2, desc[UR8][R4.64] ;  /* 0x0000000804028981 */ /* 0x000f28000c1e1500 */
[----:B----4-:R0:W-:Y:S04]  /*12060*/  STL [R1+0x1c], R2 ;  /* 0x00001c0201007387 */ /* 0x0101e80000100800 */
[----:B------:R-:W4:Y:S04]  /*12070*/  LDL R4, [R1+0xfb4] ;  /* 0x000fb40001047983 */ /* 0x000f280000100800 */
[----:B------:R-:W4:Y:S01]  /*12080*/  LDL R5, [R1+0xfb8] ;  /* 0x000fb80001057983 */ /* 0x000f220000100800 */
[----:B------:R-:W-:-:S02]  /*12090*/  PRMT R21, RZ, 0x7610, R21 ;  /* 0x00007610ff157816 */ /* 0x000fc40000000015 */
[----:B----4-:R-:W-:-:S04]  /*120a0*/  @!P0 LOP3.LUT R5, R5, R4, RZ, 0x3c, !PT ;  /* 0x0000000405058212 */ /* 0x010fc800078e3cff */
[----:B------:R-:W-:-:S04]  /*120b0*/  @!P0 LOP3.LUT R4, R5, R4, RZ, 0x3c, !PT ;  /* 0x0000000405048212 */ /* 0x000fc800078e3cff */
[----:B------:R-:W-:-:S05]  /*120c0*/  @!P0 LOP3.LUT R5, R5, R4, RZ, 0x3c, !PT ;  /* 0x0000000405058212 */ /* 0x000fca00078e3cff */
[----:B------:R1:W4:Y:S04]  /*120d0*/  @!P0 LDG.E.U16 R21, desc[UR8][R4.64] ;  /* 0x0000000804158981 */ /* 0x000328000c1e1500 */
[----:B------:R-:W1:Y:S04]  /*120e0*/  LDL R4, [R1+0xf94] ;  /* 0x000f940001047983 */ /* 0x000e680000100800 */
[----:B------:R-:W1:Y:S01]  /*120f0*/  LDL R5, [R1+0xf98] ;  /* 0x000f980001057983 */ /* 0x000e620000100800 */
[----:B--2---:R-:W-:Y:S01]  /*12100*/  PRMT R0, RZ, 0x7610, R0 ;  /* 0x00007610ff007816 */ /* 0x004fe20000000000 */
[----:B0-----:R-:W0:Y:S01]  /*12110*/  S2R R2, SR_TID.X ;  /* 0x0000000000027919 */ /* 0x001e220000002100 */
[----:B-1----:R-:W-:-:S04]  /*12120*/  @!P0 LOP3.LUT R5, R5, R4, RZ, 0x3c, !PT ;  /* 0x0000000405058212 */ /* 0x002fc800078e3cff */
[----:B------:R-:W-:-:S04]  /*12130*/  @!P0 LOP3.LUT R4, R5, R4, RZ, 0x3c, !PT ;  /* 0x0000000405048212 */ /* 0x000fc800078e3cff */
[----:B------:R-:W-:-:S05]  /*12140*/  @!P0 LOP3.LUT R5, R5, R4, RZ, 0x3c, !PT ;  /* 0x0000000405058212 */ /* 0x000fca00078e3cff */
[----:B------:R-:W2:Y:S01]  /*12150*/  @!P0 LDG.E.U16 R0, desc[UR8][R4.64] ;  /* 0x0000000804008981 */ /* 0x000ea2000c1e1500 */
[----:B0-----:R-:W-:-:S03]  /*12160*/  LOP3.LUT R2, R2, 0x3f, RZ, 0xc0, !PT ;  /* 0x0000003f02027812 */ /* 0x001fc600078ec0ff */
[----:B------:R-:W-:Y:S02]  /*12170*/  STS.U16 [R22+UR5+0x2200], R19 ;  /* 0x0022001316007988 */ /* 0x000fe40008000405 */
[----:B------:R-:W-:Y:S02]  /*12180*/  IMAD.SHL.U32 R2, R2, 0x2, RZ ;  /* 0x0000000202027824 */ /* 0x000fe400078e00ff */
[----:B------:R-:W-:Y:S04]  /*12190*/  STS.U16 [R22+UR5+0x2280], R25 ;  /* 0x0022801916007988 */ /* 0x000fe80008000405 */
[----:B------:R-:W-:Y:S04]  /*121a0*/  STS.U16 [R22+UR5+0x2300], R18 ;  /* 0x0023001216007988 */ /* 0x000fe80008000405 */
[----:B------:R-:W-:Y:S04]  /*121b0*/  STS.U16 [R22+UR5+0x2380], R24 ;  /* 0x0023801816007988 */ /* 0x000fe80008000405 */
[----:B------:R-:W-:Y:S04]  /*121c0*/  STS.U16 [R22+UR5+0x3200], R10 ;  /* 0x0032000a16007988 */ /* 0x000fe80008000405 */
[----:B------:R-:W-:Y:S04]  /*121d0*/  STS.U16 [R22+UR5+0x3280], R11 ;  /* 0x0032800b16007988 */ /* 0x000fe80008000405 */
[----:B------:R-:W-:Y:S04]  /*121e0*/  STS.U16 [R22+UR5+0x3300], R12 ;  /* 0x0033000c16007988 */ /* 0x000fe80008000405 */
[----:B----4-:R0:W-:Y:S04]  /*121f0*/  STL [R1+0x2348], R21 ;  /* 0x0023481501007387 */ /* 0x0101e80000100800 */
[----:B------:R1:W-:Y:S04]  /*12200*/  STS.U16 [R22+UR5+0x3380], R13 ;  /* 0x0033800d16007988 */ /* 0x0003e80008000405 */
[----:B0-----:R-:W4:Y:S01]  /*12210*/  LDL.LU R21, [R1+0x964] ;  /* 0x0009640001157983 */ /* 0x001f220000300800 */
[----:B-1----:R-:W-:-:S03]  /*12220*/  LOP3.LUT R22, R2, 0x20, RZ, 0x3c, !PT ;  /* 0x0000002002167812 */ /* 0x002fc600078e3cff */
[----:B------:R-:W3:Y:S04]  /*12230*/  LDL.LU R2, [R1+0x968] ;  /* 0x0009680001027983 */ /* 0x000ee80000300800 */
[----:B------:R-:W3:Y:S04]  /*12240*/  LDL R4, [R1+0xf74] ;  /* 0x000f740001047983 */ /* 0x000ee80000100800 */
[----:B------:R-:W3:Y:S04]  /*12250*/  LDL R5, [R1+0xf78] ;  /* 0x000f780001057983 */ /* 0x000ee80000100800 */
[----:B------:R-:W-:Y:S04]  /*12260*/  STS.U16 [R22+UR5+0x400], R23 ;  /* 0x0004001716007988 */ /* 0x000fe80008000405 */
[----:B--2---:R0:W-:Y:S04]  /*12270*/  STL [R1+0x234c], R0 ;  /* 0x00234c0001007387 */ /* 0x0041e80000100800 */
[----:B0-----:R-:W2:Y:S04]  /*12280*/  LDL.LU R0, [R1+0x9d0] ;  /* 0x0009d00001007983 */ /* 0x001ea80000300800 */
[----:B------:R-:W2:Y:S01]  /*12290*/  LDL.LU R23, [R1+0x23c0] ;  /* 0x0023c00001177983 */ /* 0x000ea20000300800 */
[----:B---3--:R-:W-:-:S04]  /*122a0*/  @!P0 LOP3.LUT R5, R5, R4, RZ, 0x3c, !PT ;  /* 0x0000000405058212 */ /* 0x008fc800078e3cff */
[----:B------:R-:W-:-:S04]  /*122b0*/  @!P0 LOP3.LUT R4, R5, R4, RZ, 0x3c, !PT ;  /* 0x0000000405048212 */ /* 0x000fc800078e3cff */
[----:B------:R-:W-:Y:S02]  /*122c0*/  @!P0 LOP3.LUT R5, R5, R4, RZ, 0x3c, !PT ;  /* 0x0000000405058212 */ /* 0x000fe400078e3cff */
[----:B--2---:R-:W-:-:S06]  /*122d0*/  PRMT R23, RZ, 0x7610, R23 ;  /* 0x00007610ff177816 */ /* 0x004fcc0000000017 */
        /* <DEDUP_REMOVED lines=12> */
[----:B--2---:R0:W-:Y:S04]  /*123a0*/  STL [R1+0xc], R28 ;  /* 0x00000c1c01007387 */ /* 0x0041e80000100800 */
[----:B0-----:R-:W2:Y:S04]  /*123b0*/  LDL.LU R28, [R1+0x23b4] ;  /* 0x0023b400011c7983 */ /* 0x001ea80000300800 */
[----:B------:R-:W3:Y:S04]  /*123c0*/  LDL R4, [R1+0xf34] ;  /* 0x000f340001047983 */ /* 0x000ee80000100800 */
[----:B------:R-:W3:Y:S04]  /*123d0*/  LDL R5, [R1+0xf38] ;  /* 0x000f380001057983 */ /* 0x000ee80000100800 */
[----:B------:R0:W-:Y:S04]  /*123e0*/  STS.U16 [R22+UR5+0x500], R29 ;  /* 0x0005001d16007988 */ /* 0x0001e80008000405 */
[----:B0-----:R-:W4:Y:S01]  /*123f0*/  LDL.LU R29, [R1+0x23b0] ;  /* 0x0023b000011d7983 */ /* 0x001f220000300800 */
[----:B--2---:R-:W-:-:S02]  /*12400*/  PRMT R28, RZ, 0x7610, R28 ;  /* 0x00007610ff1c7816 */ /* 0x004fc4000000001c */
[----:B---3--:R-:W-:-:S04]  /*12410*/  @!P0 LOP3.LUT R5, R5, R4, RZ, 0x3c, !PT ;  /* 0x0000000405058212 */ /* 0x008fc800078e3cff */
[----:B------:R-:W-:-:S04]  /*12420*/  @!P0 LOP3.LUT R4, R5, R4, RZ, 0x3c, !PT ;  /* 0x0000000405048212 */ /* 0x000fc800078e3cff */
[----:B------:R-:W-:-:S05]  /*12430*/  @!P0 LOP3.LUT R5, R5, R4, RZ, 0x3c, !PT ;  /* 0x0000000405058212 */ /* 0x000fca00078e3cff */
[----:B------:R-:W2:Y:S04]  /*12440*/  @!P0 LDG.E.U16 R28, desc[UR8][R4.64] ;  /* 0x00000008041c8981 */ /* 0x000ea8000c1e1500 */
[----:B------:R-:W3:Y:S04]  /*12450*/  LDL R4, [R1+0xf14] ;  /* 0x000f140001047983 */ /* 0x000ee80000100800 */
[----:B------:R-:W3:Y:S01]  /*12460*/  LDL R5, [R1+0xf18] ;  /* 0x000f180001057983 */ /* 0x000ee20000100800 */
[----:B----4-:R-:W-:-:S03]  /*12470*/  PRMT R29, RZ, 0x7610, R29 ;  /* 0x00007610ff1d7816 */ /* 0x010fc6000000001d */
[----:B------:R-:W-:Y:S04]  /*12480*/  STS.U16 [R22+UR5+0x580], R0 ;  /* 0x0005800016007988 */ /* 0x000fe80008000405 */
[----:B--2---:R0:W-:Y:S04]  /*12490*/  STL [R1+0x2350], R28 ;  /* 0x0023501c01007387 */ /* 0x0041e80000100800 */
[----:B0-----:R-:W2:Y:S01]  /*124a0*/  LDL R28, [R1+0x106c] ;  /* 0x00106c00011c7983 */ /* 0x001ea20000100800 */
[----:B---3--:R-:W-:-:S03]  /*124b0*/  @!P0 LOP3.LUT R5, R5, R4, RZ, 0x3c, !PT ;  /* 0x0000000405058212 */ /* 0x008fc600078e3cff */
[----:B------:R-:W3:Y:S01]  /*124c0*/  LDL.LU R0, [R1+0x904] ;  /* 0x0009040001007983 */ /* 0x000ee20000300800 */
[----:B------:R-:W-:-:S04]  /*124d0*/  @!P0 LOP3.LUT R4, R5, R4, RZ, 0x3c, !PT ;  /* 0x0000000405048212 */ /* 0x000fc800078e3cff */
[----:B------:R-:W-:-:S05]  /*124e0*/  @!P0 LOP3.LUT R5, R5, R4, RZ, 0x3c, !PT ;  /* 0x0000000405058212 */ /* 0x000fca00078e3cff */
[----:B------:R2:W4:Y:S04]  /*124f0*/  @!P0 LDG.E.U16 R29, desc[UR8][R4.64] ;  /* 0x00000008041d8981 */ /* 0x000528000c1e1500 */
[----:B------:R-:W3:Y:S01]  /*12500*/  LDL R5, [R1+0xf04] ;  /* 0x000f040001057983 */ /* 0x000ee20000100800 */
[----:B------:R-:W-:-:S03]  /*12510*/  PRMT R23, RZ, 0x7610, R23 ;  /* 0x00007610ff177816 */ /* 0x000fc60000000017 */
[----:B------:R-:W-:Y:S01]  /*12520*/  STS.U16 [R22+UR5+0x1400], R21 ;  /* 0x0014001516007988 */ /* 0x000fe20008000405 */
[----:B--2---:R-:W-:-:S03]  /*12530*/  @!P0 IMAD.MOV.U32 R4, RZ, RZ, R28 ;  /* 0x000000ffff048224 */ /* 0x004fc600078e001c */
[----:B----4-:R0:W-:Y:S04]  /*12540*/  STL [R1+0x2354], R29 ;  /* 0x0023541d01007387 */ /* 0x0101e80000100800 */
[----:B0-----:R-:W2:Y:S04]  /*12550*/  LDL.LU R29, [R1+0x970] ;  /* 0x00097000011d7983 */ /* 0x001ea80000300800 */
[----:B------:R-:W4:Y:S04]  /*12560*/  LDL.LU R21, [R1+0x908] ;  /* 0x0009080001157983 */ /* 0x000f280000300800 */
[----:B---3--:R-:W3:Y:S01]  /*12570*/  @!P0 LDG.E.U16 R23, desc[UR8][R4.64] ;  /* 0x0000000804178981 */ /* 0x008ee2000c1e1500 */
[----:B------:R-:W-:-:S03]  /*12580*/  PRMT R27, RZ, 0x7610, R27 ;  /* 0x00007610ff1b7816 */ /* 0x000fc6000000001b */
[----:B------:R-:W2:Y:S04]  /*12590*/  LDL R28, [R1+0x10d4] ;  /* 0x0010d400011c7983 */ /* 0x000ea80000100800 */
[----:B------:R-:W2:Y:S04]  /*125a0*/  LDL R4, [R1+0x1050] ;  /* 0x0010500001047983 */ /* 0x000ea80000100800 */
[----:B------:R-:W2:Y:S04]  /*125b0*/  LDL R5, [R1+0x108c] ;  /* 0x00108c0001057983 */ /* 0x000ea80000100800 */
[----:B---3--:R0:W-:Y:S04]  /*125c0*/  STL [R1+0x2358], R23 ;  /* 0x0023581701007387 */ /* 0x0081e80000100800 */
[----:B0-----:R-:W3:Y:S01]  /*125d0*/  LDL R23, [R1+0x10ac] ;  /* 0x0010ac0001177983 */ /* 0x001ee20000100800 */
[----:B--2---:R-:W-:-:S04]  /*125e0*/  @!P0 LOP3.LUT R5, R5, R4, RZ, 0x3c, !PT ;  /* 0x0000000405058212 */ /* 0x004fc800078e3cff */
[----:B------:R-:W-:-:S04]  /*125f0*/  @!P0 LOP3.LUT R4, R5, R4, RZ, 0x3c, !PT ;  /* 0x0000000405048212 */ /* 0x000fc800078e3cff */
[----:B------:R-:W-:-:S05]  /*12600*/  @!P0 LOP3.LUT R5, R5, R4, RZ, 0x3c, !PT ;  /* 0x0000000405058212 */ /* 0x000fca00078e3cff */
[----:B------:R-:W2:Y:S04]  /*12610*/  @!P0 LDG.E.U16 R27, desc[UR8][R4.64] ;  /* 0x00000008041b8981 */ /* 0x000ea8000c1e1500 */
[----:B------:R-:W3:Y:S04]  /*12620*/  LDL.LU R4, [R1+0x96c] ;  /* 0x00096c0001047983 */ /* 0x000ee80000300800 */
[----:B------:R-:W4:Y:S01]  /*12630*/  LDL R5, [R1+0x1070] ;  /* 0x0010700001057983 */ /* 0x000f220000100800 */
[----:B------:R-:W-:-:S03]  /*12640*/  PRMT R26, RZ, 0x7610, R26 ;  /* 0x00007610ff1a7816 */ /* 0x000fc6000000001a */
[----:B------:R-:W-:Y:S04]  /*12650*/  STS.U16 [R22+UR5+0x1480], R2 ;  /* 0x0014800216007988 */ /* 0x000fe80008000405 */
[----:B--2---:R0:W-:Y:S04]  /*12660*/  STL [R1+0x235c], R27 ;  /* 0x00235c1b01007387 */ /* 0x0041e80000100800 */
[----:B---3--:R1:W-:Y:S04]  /*12670*/  STS.U16 [R22+UR5+0x1500], R4 ;  /* 0x0015000416007988 */ /* 0x0083e80008000405 */
[----:B0-----:R-:W2:Y:S01]  /*12680*/  LDL.LU R27, [R1+0x914] ;  /* 0x00091400011b7983 */ /* 0x001ea20000300800 */
[----:B-1----:R-:W-:-:S05]  /*12690*/  @!P0 IMAD.MOV.U32 R4, RZ, RZ, R23 ;  /* 0x000000ffff048224 */ /* 0x002fca00078e0017 */
[----:B----4-:R0:W3:Y:S04]  /*126a0*/  @!P0 LDG.E.U16 R26, desc[UR8][R4.64] ;  /* 0x00000008041a8981 */ /* 0x0100e8000c1e1500 */
[----:B------:R-:W4:Y:S01]  /*126b0*/  LDL R5, [R1+0x1090] ;  /* 0x0010900001057983 */ /* 0x000f220000100800 */
[----:B------:R-:W-:Y:S01]  /*126c0*/  PRMT R25, RZ, 0x7610, R25 ;  /* 0x00007610ff197816 */ /* 0x000fe20000000019 */
[----:B0-----:R-:W-:Y:S02]  /*126d0*/  @!P0 IMAD.MOV.U32 R4, RZ, RZ, R28 ;  /* 0x000000ffff048224 */ /* 0x001fe400078e001c */
[----:B------:R-:W-:Y:S04]  /*126e0*/  STS.U16 [R22+UR5+0x1580], R29 ;  /* 0x0015801d16007988 */ /* 0x000fe80008000405 */
[----:B---3--:R0:W-:Y:S04]  /*126f0*/  STL [R1+0x2360], R26 ;  /* 0x0023601a01007387 */ /* 0x0081e80000100800 */
[----:B------:R-:W3:Y:S04]  /*12700*/  LDL R23, [R1+0x1044] ;  /* 0x0010440001177983 */ /* 0x000ee80000100800 */
[----:B0-----:R-:W2:Y:S04]  /*12710*/  LDL R26, [R1+0x10c4] ;  /* 0x0010c400011a7983 */ /* 0x001ea80000100800 */
[----:B------:R-:W3:Y:S04]  /*12720*/  LDL.LU R29, [R1+0xcc] ;  /* 0x0000cc00011d7983 */ /* 0x000ee80000300800 */
[----:B----4-:R2:W4:Y:S04]  /*12730*/  @!P0 LDG.E.U16 R25, desc[UR8][R4.64] ;  /* 0x0000000804198981 */ /* 0x010528000c1e1500 */
[----:B------:R-:W3:Y:S01]  /*12740*/  LDL R5, [R1+0x10b0] ;  /* 0x0010b00001057983 */ /* 0x000ee20000100800 */
[----:B------:R-:W-:-:S03]  /*12750*/  PRMT R24, RZ, 0x7610, R24 ;  /* 0x00007610ff187816 */ /* 0x000fc60000000018 */
[----:B------:R0:W-:Y:S01]  /*12760*/  STS.U16 [R22+UR5+0x2400], R0 ;  /* 0x0024000016007988 */ /* 0x0001e20008000405 */
[----:B--2---:R-:W-:-:S03]  /*12770*/  @!P0 IMAD.MOV.U32 R4, RZ, RZ, R26 ;  /* 0x000000ffff048224 */ /* 0x004fc600078e001a */
[----:B----4-:R1:W-:Y:S04]  /*12780*/  STL [R1+0x2364], R25 ;  /* 0x0023641901007387 */ /* 0x0103e80000100800 */
[----:B0-----:R-:W2:Y:S04]  /*12790*/  LDL R0, [R1+0x1030] ;  /* 0x0010300001007983 */ /* 0x001ea80000100800 */
[----:B------:R-:W4:Y:S04]  /*127a0*/  LDL.LU R28, [R1+0x8c0] ;  /* 0x0008c000011c7983 */ /* 0x000f280000300800 */
[----:B---3--:R0:W3:Y:S04]  /*127b0*/  @!P0 LDG.E.U16 R24, desc[UR8][R4.64] ;  /* 0x0000000804188981 */ /* 0x0080e8000c1e1500 */
[----:B------:R-:W2:Y:S01]  /*127c0*/  LDL R5, [R1+0xee8] ;  /* 0x000ee80001057983 */ /* 0x000ea20000100800 */
[----:B------:R-:W-:Y:S01]  /*127d0*/  PRMT R19, RZ, 0x7610, R19 ;  /* 0x00007610ff137816 */ /* 0x000fe20000000013 */
[----:B0-----:R-:W-:-:S02]  /*127e0*/  @!P0 IMAD.MOV.U32 R4, RZ, RZ, R23 ;  /* 0x000000ffff048224 */ /* 0x001fc400078e0017 */
[----:B------:R0:W-:Y:S04]  /*127f0*/  STS.U16 [R22+UR5+0x2480], R21 ;  /* 0x0024801516007988 */ /* 0x0001e80008000405 */
[----:B---3--:R3:W-:Y:S04]  /*12800*/  STL [R1+0x2368], R24 ;  /* 0x0023681801007387 */ /* 0x0087e80000100800 */
[----:B------:R-:W4:Y:S04]  /*12810*/  LDL R26, [R1+0x100c] ;  /* 0x00100c00011a7983 */ /* 0x000f280000100800 */
[----:B-1----:R-:W4:Y:S04]  /*12820*/  LDL R25, [R1+0x1010] ;  /* 0x0010100001197983 */ /* 0x002f280000100800 */
[----:B0-----:R-:W4:Y:S04]  /*12830*/  LDL.LU R21, [R1+0x8c8] ;  /* 0x0008c80001157983 */ /* 0x001f280000300800 */
[----:B---3--:R-:W3:Y:S04]  /*12840*/  LDL R24, [R1+0xfec] ;  /* 0x000fec0001187983 */ /* 0x008ee80000100800 */
[----:B------:R-:W3:Y:S04]  /*12850*/  LDL R23, [R1+0xff0] ;  /* 0x000ff00001177983 */ /* 0x000ee80000100800 */
[----:B--2---:R-:W2:Y:S04]  /*12860*/  @!P0 LDG.E.U16 R19, desc[UR8][R4.64] ;  /* 0x0000000804138981 */ /* 0x004ea8000c1e1500 */
[----:B------:R-:W3:Y:S04]  /*12870*/  LDL.LU R4, [R1+0x910] ;  /* 0x0009100001047983 */ /* 0x000ee80000300800 */
[----:B------:R-:W4:Y:S01]  /*12880*/  LDL R5, [R1+0x102c] ;  /* 0x00102c0001057983 */ /* 0x000f220000100800 */
[----:B------:R-:W-:-:S02]  /*12890*/  PRMT R18, RZ, 0x7610, R18 ;  /* 0x00007610ff127816 */ /* 0x000fc40000000012 */
[----:B------:R-:W-:Y:S01]  /*128a0*/  PRMT R17, RZ, 0x7610, R17 ;  /* 0x00007610ff117816 */ /* 0x000fe20000000011 */
[----:B--2---:R0:W-:Y:S04]  /*128b0*/  STL [R1+0x236c], R19 ;  /* 0x00236c1301007387 */ /* 0x0041e80000100800 */
[----:B---3--:R1:W-:Y:S04]  /*128c0*/  STS.U16 [R22+UR5+0x2500], R4 ;  /* 0x0025000416007988 */ /* 0x0083e80008000405 */
[----:B0-----:R-:W2:Y:S01]  /*128d0*/  LDL R19, [R1+0xfcc] ;  /* 0x000fcc0001137983 */ /* 0x001ea20000100800 */
[----:B-1----:R-:W-:-:S03]  /*128e0*/  @!P0 IMAD.MOV.U32 R4, RZ, RZ, R0 ;  /* 0x000000ffff048224 */ /* 0x002fc600078e0000 */
[----:B------:R-:W3:Y:S04]  /*128f0*/  LDL R0, [R1+0xfd0] ;  /* 0x000fd00001007983 */ /* 0x000ee80000100800 */
[----:B----4-:R0:W4:Y:S02]  /*12900*/  @!P0 LDG.E.U16 R18, desc[UR8][R4.64] ;  /* 0x0000000804128981 */ /* 0x010124000c1e1500 */
[----:B0-----:R-:W-:Y:S02]  /*12910*/  @!P0 IMAD.MOV.U32 R4, RZ, RZ, R25 ;  /* 0x000000ffff048224 */ /* 0x001fe400078e0019 */
[----:B------:R-:W-:-:S05]  /*12920*/  @!P0 IMAD.MOV.U32 R5, RZ, RZ, R26 ;  /* 0x000000ffff058224 */ /* 0x000fca00078e001a */
[----:B------:R0:W4:Y:S01]  /*12930*/  @!P0 LDG.E.U16 R17, desc[UR8][R4.64] ;  /* 0x0000000804118981 */ /* 0x000122000c1e1500 */
[----:B------:R-:W-:Y:S02]  /*12940*/  PRMT R16, RZ, 0x7610, R16 ;  /* 0x00007610ff107816 */ /* 0x000fe40000000010 */
[----:B------:R-:W-:Y:S01]  /*12950*/  PRMT R15, RZ, 0x7610, R15 ;  /* 0x00007610ff0f7816 */ /* 0x000fe2000000000f */
[----:B0-----:R-:W-:Y:S02]  /*12960*/  @!P0 IMAD.MOV.U32 R4, RZ, RZ, R23 ;  /* 0x000000ffff048224 */ /* 0x001fe400078e0017 */
[----:B------:R-:W-:-:S05]  /*12970*/  @!P0 IMAD.MOV.U32 R5, RZ, RZ, R24 ;  /* 0x000000ffff058224 */ /* 0x000fca00078e0018 */
[----:B------:R2:W4:Y:S02]  /*12980*/  @!P0 LDG.E.U16 R16, desc[UR8][R4.64] ;  /* 0x0000000804108981 */ /* 0x000524000c1e1500 */
[----:B--2---:R-:W-:Y:S02]  /*12990*/  @!P0 IMAD.MOV.U32 R5, RZ, RZ, R19 ;  /* 0x000000ffff058224 */ /* 0x004fe400078e0013 */
[----:B---3--:R-:W-:Y:S01]  /*129a0*/  @!P0 IMAD.MOV.U32 R4, RZ, RZ, R0 ;  /* 0x000000ffff048224 */ /* 0x008fe200078e0000 */
[----:B----4-:R0:W-:Y:S04]  /*129b0*/  STL [R1+0x2370], R18 ;  /* 0x0023701201007387 */ /* 0x0101e80000100800 */
[----:B------:R-:W2:Y:S04]  /*129c0*/  @!P0 LDG.E.U16 R15, desc[UR8][R4.64] ;  /* 0x00000008040f8981 */ /* 0x000ea8000c1e1500 */
[----:B0-----:R-:W3:Y:S04]  /*129d0*/  LDL R18, [R1+0xfb0] ;  /* 0x000fb00001127983 */ /* 0x001ee80000100800 */
[----:B------:R0:W-:Y:S04]  /*129e0*/  STL [R1+0x2374], R17 ;  /* 0x0023741101007387 */ /* 0x0001e80000100800 */
[----:B0-----:R-:W4:Y:S04]  /*129f0*/  LDL R17, [R1+0xfac] ;  /* 0x000fac0001117983 */ /* 0x001f280000100800 */
[----:B------:R-:W4:Y:S04]  /*12a00*/  LDL.LU R26, [R1+0x9f4] ;  /* 0x0009f400011a7983 */ /* 0x000f280000300800 */
[----:B------:R0:W-:Y:S04]  /*12a10*/  STS.U16 [R22+UR5+0x2580], R27 ;  /* 0x0025801b16007988 */ /* 0x0001e80008000405 */
[----:B------:R1:W-:Y:S04]  /*12a20*/  STL [R1+0x2378], R16 ;  /* 0x0023781001007387 */ /* 0x0003e80000100800 */
[----:B0-----:R-:W4:Y:S04]  /*12a30*/  LDL.LU R27, [R1+0x9f8] ;  /* 0x0009f800011b7983 */ /* 0x001f280000300800 */
[----:B-1----:R-:W4:Y:S04]  /*12a40*/  LDL R16, [R1+0xf8c] ;  /* 0x000f8c0001107983 */ /* 0x002f280000100800 */
[----:B------:R-:W4:Y:S01]  /*12a50*/  LDL R0, [R1+0xf90] ;  /* 0x000f900001007983 */ /* 0x000f220000100800 */
[----:B------:R-:W-:-:S03]  /*12a60*/  PRMT R14, RZ, 0x7610, R14 ;  /* 0x00007610ff0e7816 */ /* 0x000fc6000000000e */
[----:B--2---:R0:W-:Y:S04]  /*12a70*/  STL [R1+0x237c], R15 ;  /* 0x00237c0f01007387 */ /* 0x0041e80000100800 */
[----:B------:R-:W2:Y:S04]  /*12a80*/  LDL.LU R23, [R1+0xa00] ;  /* 0x000a000001177983 */ /* 0x000ea80000300800 */
[----:B------:R-:W2:Y:S01]  /*12a90*/  LDL R19, [R1+0xf6c] ;  /* 0x000f6c0001137983 */ /* 0x000ea20000100800 */
[----:B---3--:R-:W-:-:S03]  /*12aa0*/  @!P0 IMAD.MOV.U32 R4, RZ, RZ, R18 ;  /* 0x000000ffff048224 */ /* 0x008fc600078e0012 */
[----:B0-----:R-:W3:Y:S01]  /*12ab0*/  LDL R15, [R1+0xf70] ;  /* 0x000f7000010f7983 */ /* 0x001ee20000100800 */
[----:B----4-:R-:W-:-:S05]  /*12ac0*/  @!P0 IMAD.MOV.U32 R5, RZ, RZ, R17 ;  /* 0x000000ffff058224 */ /* 0x010fca00078e0011 */
[----:B------:R0:W4:Y:S01]  /*12ad0*/  @!P0 LDG.E.U16 R14, desc[UR8][R4.64] ;  /* 0x00000008040e8981 */ /* 0x000122000c1e1500 */
[----:B------:R-:W-:Y:S02]  /*12ae0*/  PRMT R13, RZ, 0x7610, R13 ;  /* 0x00007610ff0d7816 */ /* 0x000fe4000000000d */
[----:B------:R-:W-:Y:S01]  /*12af0*/  PRMT R12, RZ, 0x7610, R12 ;  /* 0x00007610ff0c7816 */ /* 0x000fe2000000000c */
[----:B------:R-:W-:Y:S04]  /*12b00*/  STS.U16 [R22+UR5+0x3400], R29 ;  /* 0x0034001d16007988 */ /* 0x000fe80008000405 */
[----:B------:R1:W-:Y:S04]  /*12b10*/  STS.U16 [R22+UR5+0x3480], R28 ;  /* 0x0034801c16007988 */ /* 0x0003e80008000405 */
[----:B-1----:R-:W4:Y:S01]  /*12b20*/  LDL.LU R28, [R1+0xa04] ;  /* 0x000a0400011c7983 */ /* 0x002f220000300800 */
[----:B0-----:R-:W-:-:S02]  /*12b30*/  @!P0 IMAD.MOV.U32 R5, RZ, RZ, R16 ;  /* 0x000000ffff058224 */ /* 0x001fc400078e0010 */
[----:B------:R-:W-:-:S05]  /*12b40*/  @!P0 IMAD.MOV.U32 R4, RZ, RZ, R0 ;  /* 0x000000ffff048224 */ /* 0x000fca00078e0000 */
[----:B------:R2:W4:Y:S02]  /*12b50*/  @!P0 LDG.E.U16 R13, desc[UR8][R4.64] ;  /* 0x00000008040d8981 */ /* 0x000524000c1e1500 */
[----:B--2---:R-:W-:Y:S02]  /*12b60*/  @!P0 IMAD.MOV.U32 R5, RZ, RZ, R19 ;  /* 0x000000ffff058224 */ /* 0x004fe400078e0013 */
[----:B---3--:R-:W-:-:S05]  /*12b70*/  @!P0 IMAD.MOV.U32 R4, RZ, RZ, R15 ;  /* 0x000000ffff048224 */ /* 0x008fca00078e000f */
[----:B------:R-:W2:Y:S04]  /*12b80*/  @!P0 LDG.E.U16 R12, desc[UR8][R4.64] ;  /* 0x00000008040c8981 */ /* 0x000ea8000c1e1500 */
[----:B----4-:R-:W-:Y:S04]  /*12b90*/  STL [R1+0x2380], R14 ;  /* 0x0023800e01007387 */ /* 0x010fe80000100800 */
[----:B------:R-:W3:Y:S04]  /*12ba0*/  LDL R18, [R1+0xf4c] ;  /* 0x000f4c0001127983 */ /* 0x000ee80000100800 */
[----:B------:R-:W4:Y:S04]  /*12bb0*/  LDL R17, [R1+0xf50] ;  /* 0x000f500001117983 */ /* 0x000f280000100800 */
[----:B------:R-:W4:Y:S04]  /*12bc0*/  LDL.LU R29, [R1+0x9ac] ;  /* 0x0009ac00011d7983 */ /* 0x000f280000300800 */
[----:B------:R-:W-:Y:S04]  /*12bd0*/  STL [R1+0x2384], R22 ;  /* 0x0023841601007387 */ /* 0x000fe80000100800 */
[----:B------:R-:W4:Y:S04]  /*12be0*/  LDL R16, [R1+0xf2c] ;  /* 0x000f2c0001107983 */ /* 0x000f280000100800 */
[----:B------:R-:W4:Y:S04]  /*12bf0*/  LDL R0, [R1+0xf30] ;  /* 0x000f300001007983 */ /* 0x000f280000100800 */
[----:B------:R0:W-:Y:S01]  /*12c00*/  STS.U16 [R22+UR5+0x3500], R21 ;  /* 0x0035001516007988 */ /* 0x0001e20008000405 */
[----:B------:R-:W-:-:S03]  /*12c10*/  PRMT R11, RZ, 0x7610, R11 ;  /* 0x00007610ff0b7816 */ /* 0x000fc6000000000b */
[----:B0-----:R-:W4:Y:S04]  /*12c20*/  LDL.LU R21, [R1+0x9b0] ;  /* 0x0009b00001157983 */ /* 0x001f280000300800 */
[----:B------:R0:W-:Y:S04]  /*12c30*/  STL [R1+0x2388], R13 ;  /* 0x0023880d01007387 */ /* 0x0001e80000100800 */
[----:B------:R-:W4:Y:S04]  /*12c40*/  LDL R15, [R1+0xf10] ;  /* 0x000f1000010f7983 */ /* 0x000f280000100800 */
[----:B------:R-:W4:Y:S04]  /*12c50*/  LDL R14, [R1+0x1054] ;  /* 0x00105400010e7983 */ /* 0x000f280000100800 */
[----:B--2---:R1:W-:Y:S04]  /*12c60*/  STL [R1+0x238c], R12 ;  /* 0x00238c0c01007387 */ /* 0x0043e80000100800 */
[----:B0-----:R-:W2:Y:S04]  /*12c70*/  LDL R13, [R1+0xf00] ;  /* 0x000f0000010d7983 */ /* 0x001ea80000100800 */
[----:B-1----:R-:W2:Y:S01]  /*12c80*/  LDL R12, [R1+0x1074] ;  /* 0x00107400010c7983 */ /* 0x002ea20000100800 */
[----:B---3--:R-:W-:-:S02]  /*12c90*/  @!P0 IMAD.MOV.U32 R5, RZ, RZ, R18 ;  /* 0x000000ffff058224 */ /* 0x008fc400078e0012 */
[----:B----4-:R-:W-:-:S05]  /*12ca0*/  @!P0 IMAD.MOV.U32 R4, RZ, RZ, R17 ;  /* 0x000000ffff048224 */ /* 0x010fca00078e0011 */
[----:B------:R0:W3:Y:S01]  /*12cb0*/  @!P0 LDG.E.U16 R11, desc[UR8][R4.64] ;  /* 0x00000008040b8981 */ /* 0x0000e2000c1e1500 */
[----:B------:R-:W-:Y:S02]  /*12cc0*/  PRMT R10, RZ, 0x7610, R10 ;  /* 0x00007610ff0a7816 */ /* 0x000fe4000000000a */
[----:B------:R-:W-:Y:S01]  /*12cd0*/  PRMT R9, RZ, 0x7610, R9 ;  /* 0x00007610ff097816 */ /* 0x000fe20000000009 */
[----:B0-----:R-:W-:Y:S02]  /*12ce0*/  @!P0 IMAD.MOV.U32 R4, RZ, RZ, R0 ;  /* 0x000000ffff048224 */ /* 0x001fe400078e0000 */
[----:B------:R-:W-:-:S05]  /*12cf0*/  @!P0 IMAD.MOV.U32 R5, RZ, RZ, R16 ;  /* 0x000000ffff058224 */ /* 0x000fca00078e0010 */
[----:B------:R0:W4:Y:S01]  /*12d00*/  @!P0 LDG.E.U16 R10, desc[UR8][R4.64] ;  /* 0x00000008040a8981 */ /* 0x000122000c1e1500 */
[----:B------:R-:W-:Y:S01]  /*12d10*/  PRMT R8, RZ, 0x7610, R8 ;  /* 0x00007610ff087816 */ /* 0x000fe20000000008 */
[----:B0-----:R-:W-:Y:S02]  /*12d20*/  @!P0 IMAD.MOV.U32 R4, RZ, RZ, R14 ;  /* 0x000000ffff048224 */ /* 0x001fe400078e000e */
[----:B------:R-:W-:-:S05]  /*12d30*/  @!P0 IMAD.MOV.U32 R5, RZ, RZ, R15 ;  /* 0x000000ffff058224 */ /* 0x000fca00078e000f */
[----:B------:R2:W4:Y:S02]  /*12d40*/  @!P0 LDG.E.U16 R9, desc[UR8][R4.64] ;  /* 0x0000000804098981 */ /* 0x000524000c1e1500 */
[----:B--2---:R-:W-:Y:S02]  /*12d50*/  @!P0 IMAD.MOV.U32 R5, RZ, RZ, R13 ;  /* 0x000000ffff058224 */ /* 0x004fe400078e000d */
[----:B------:R-:W-:-:S05]  /*12d60*/  @!P0 IMAD.MOV.U32 R4, RZ, RZ, R12 ;  /* 0x000000ffff048224 */ /* 0x000fca00078e000c */
[----:B------:R-:W2:Y:S04]  /*12d70*/  @!P0 LDG.E.U16 R8, desc[UR8][R4.64] ;  /* 0x0000000804088981 */ /* 0x000ea8000c1e1500 */
[----:B---3--:R0:W-:Y:S04]  /*12d80*/  STL [R1+0x2390], R11 ;  /* 0x0023900b01007387 */ /* 0x0081e80000100800 */
[----:B------:R-:W3:Y:S04]  /*12d90*/  LDL R0, [R1+0x1094] ;  /* 0x0010940001007983 */ /* 0x000ee80000100800 */
[----:B0-----:R-:W3:Y:S01]  /*12da0*/  LDL R11, [R1+0x1058] ;  /* 0x00105800010b7983 */ /* 0x001ee20000100800 */
[----:B------:R-:W0:Y:S03]  /*12db0*/  S2R R2, SR_TID.X ;  /* 0x0000000000027919 */ /* 0x000e260000002100 */
[----:B------:R1:W-:Y:S04]  /*12dc0*/  STS.U16 [R22+UR5+0x3580], R20 ;  /* 0x0035801416007988 */ /* 0x0003e80008000405 */
[----:B----4-:R-:W-:Y:S01]  /*12dd0*/  STL [R1+0x2394], R10 ;  /* 0x0023940a01007387 */ /* 0x010fe20000100800 */
[----:B0-----:R-:W-:-:S05]  /*12de0*/  LOP3.LUT R2, R2, 0x3f, RZ, 0xc0, !PT ;  /* 0x0000003f02027812 */ /* 0x001fca00078ec0ff */
[----:B------:R-:W-:-:S05]  /*12df0*/  IMAD.SHL.U32 R2, R2, 0x2, RZ ;  /* 0x0000000202027824 */ /* 0x000fca00078e00ff */
[----:B-1----:R-:W-:-:S05]  /*12e00*/  LOP3.LUT R20, R2, 0x30, RZ, 0x3c, !PT ;  /* 0x0000003002147812 */ /* 0x002fca00078e3cff */
[----:B------:R-:W-:Y:S04]  /*12e10*/  STS.U16 [R20+UR5+0x600], R26 ;  /* 0x0006001a14007988 */ /* 0x000fe80008000405 */
[----:B------:R-:W-:Y:S04]  /*12e20*/  STS.U16 [R20+UR5+0x680], R27 ;  /* 0x0006801b14007988 */ /* 0x000fe80008000405 */
[----:B------:R-:W-:Y:S04]  /*12e30*/  STS.U16 [R20+UR5+0x700], R23 ;  /* 0x0007001714007988 */ /* 0x000fe80008000405 */
[----:B------:R0:W-:Y:S04]  /*12e40*/  STS.U16 [R20+UR5+0x780], R28 ;  /* 0x0007801c14007988 */ /* 0x0001e80008000405 */
[----:B------:R-:W-:Y:S04]  /*12e50*/  STS.U16 [R20+UR5+0x1600], R29 ;  /* 0x0016001d14007988 */ /* 0x000fe80008000405 */
[----:B------:R1:W-:Y:S04]  /*12e60*/  STS.U16 [R20+UR5+0x1680], R21 ;  /* 0x0016801514007988 */ /* 0x0003e80008000405 */
[----:B0-----:R-:W4:Y:S04]  /*12e70*/  LDL.LU R28, [R1+0x9b8] ;  /* 0x0009b800011c7983 */ /* 0x001f280000300800 */
[----:B------:R0:W-:Y:S01]  /*12e80*/  STL [R1+0x2398], R9 ;  /* 0x0023980901007387 */ /* 0x0001e20000100800 */
[----:B------:R-:W-:-:S03]  /*12e90*/  PRMT R7, RZ, 0x7610, R7 ;  /* 0x00007610ff077816 */ /* 0x000fc60000000007 */
[----:B--2---:R2:W-:Y:S04]  /*12ea0*/  STL [R1+0x239c], R8 ;  /* 0x00239c0801007387 */ /* 0x0045e80000100800 */
[----:B------:R-:W4:Y:S04]  /*12eb0*/  LDL.LU R10, [R1+0x9bc] ;  /* 0x0009bc00010a7983 */ /* 0x000f280000300800 */
[----:B-1----:R-:W4:Y:S04]  /*12ec0*/  LDL R21, [R1+0x1078] ;  /* 0x0010780001157983 */ /* 0x002f280000100800 */
[----:B0-----:R-:W4:Y:S01]  /*12ed0*/  LDL R9, [R1+0x1098] ;  /* 0x0010980001097983 */ /* 0x001f220000100800 */
[----:B---3--:R-:W-:-:S03]  /*12ee0*/  @!P0 IMAD.MOV.U32 R4, RZ, RZ, R0 ;  /* 0x000000ffff048224 */ /* 0x008fc600078e0000 */
[----:B------:R-:W3:Y:S04]  /*12ef0*/  LDL R0, [R1+0x10b4] ;  /* 0x0010b40001007983 */ /* 0x000ee80000100800 */
[----:B--2---:R-:W2:Y:S01]  /*12f00*/  LDL R8, [R1+0x10d0] ;  /* 0x0010d00001087983 */ /* 0x004ea20000100800 */
[----:B------:R-:W-:Y:S01]  /*12f10*/  @!P0 IMAD.MOV.U32 R5, RZ, RZ, R11 ;  /* 0x000000ffff058224 */ /* 0x000fe200078e000b */
[----:B------:R-:W-:Y:S02]  /*12f20*/  PRMT R6, RZ, 0x7610, R6 ;  /* 0x00007610ff067816 */ /* 0x000fe40000000006 */
[----:B------:R-:W2:Y:S04]  /*12f30*/  LDL.LU R11, [R1+0x960] ;  /* 0x00096000010b7983 */ /* 0x000ea80000300800 */
[----:B------:R0:W2:Y:S04]  /*12f40*/  @!P0 LDG.E.U16 R7, desc[UR8][R4.64] ;  /* 0x0000000804078981 */ /* 0x0000a8000c1e1500 */
[----:B------:R-:W2:Y:S04]  /*12f50*/  LDL.LU R12, [R1+0x95c] ;  /* 0x00095c00010c7983 */ /* 0x000ea80000300800 */
[----:B------:R-:W2:Y:S04]  /*12f60*/  LDL.LU R13, [R1+0x958] ;  /* 0x00095800010d7983 */ /* 0x000ea80000300800 */
[----:B------:R-:W2:Y:S04]  /*12f70*/  LDL.LU R22, [R1+0x954] ;  /* 0x0009540001167983 */ /* 0x000ea80000300800 */
[----:B------:R-:W2:Y:S04]  /*12f80*/  LDL.LU R14, [R1+0x900] ;  /* 0x00090000010e7983 */ /* 0x000ea80000300800 */
[----:B------:R-:W2:Y:S04]  /*12f90*/  LDL.LU R15, [R1+0x8fc] ;  /* 0x0008fc00010f7983 */ /* 0x000ea80000300800 */
[----:B------:R-:W2:Y:S04]  /*12fa0*/  LDL.LU R16, [R1+0x8f8] ;  /* 0x0008f80001107983 */ /* 0x000ea80000300800 */
[----:B------:R-:W2:Y:S01]  /*12fb0*/  LDL.LU R17, [R1+0x8f4] ;  /* 0x0008f40001117983 */ /* 0x000ea20000300800 */
[----:B------:R-:W-:-:S03]  /*12fc0*/  PRMT R3, RZ, 0x7610, R3 ;  /* 0x00007610ff037816 */ /* 0x000fc60000000003 */
[----:B------:R-:W2:Y:S04]  /*12fd0*/  LDL.LU R18, [R1+0xa20] ;  /* 0x000a200001127983 */ /* 0x000ea80000300800 */
[----:B------:R-:W2:Y:S04]  /*12fe0*/  LDL.LU R19, [R1+0xa1c] ;  /* 0x000a1c0001137983 */ /* 0x000ea80000300800 */
[----:B------:R-:W2:Y:S04]  /*12ff0*/  LDL.LU R24, [R1+0xa18] ;  /* 0x000a180001187983 */ /* 0x000ea80000300800 */
[----:B------:R-:W2:Y:S04]  /*13000*/  LDL.LU R25, [R1+0xa14] ;  /* 0x000a140001197983 */ /* 0x000ea80000300800 */
[----:B------:R-:W2:Y:S04]  /*13010*/  LDL.LU R26, [R1+0x9c0] ;  /* 0x0009c000011a7983 */ /* 0x000ea80000300800 */
[----:B------:R-:W2:Y:S04]  /*13020*/  LDL.LU R23, [R1+0x9b4] ;  /* 0x0009b40001177983 */ /* 0x000ea80000300800 */
[----:B------:R-:W2:Y:S04]  /*13030*/  LDL.LU R29, [R1+0x9a8] ;  /* 0x0009a800011d7983 */ /* 0x000ea80000300800 */
[----:B----4-:R1:W-:Y:S01]  /*13040*/  STS.U16 [R20+UR5+0x1700], R28 ;  /* 0x0017001c14007988 */ /* 0x0103e20008000405 */
[----:B0-----:R-:W-:-:S02]  /*13050*/  @!P0 IMAD.MOV.U32 R5, RZ, RZ, R21 ;  /* 0x000000ffff058224 */ /* 0x001fc400078e0015 */
[----:B---3--:R-:W-:-:S05]  /*13060*/  @!P0 IMAD.MOV.U32 R4, RZ, RZ, R0 ;  /* 0x000000ffff048224 */ /* 0x008fca00078e0000 */
[----:B------:R2:W3:Y:S02]  /*13070*/  @!P0 LDG.E.U16 R6, desc[UR8][R4.64] ;  /* 0x0000000804068981 */ /* 0x0004e4000c1e1500 */
[----:B--2---:R-:W-:Y:S02]  /*13080*/  @!P0 IMAD.MOV.U32 R4, RZ, RZ, R8 ;  /* 0x000000ffff048224 */ /* 0x004fe400078e0008 */
[----:B------:R-:W-:Y:S01]  /*13090*/  @!P0 IMAD.MOV.U32 R5, RZ, RZ, R9 ;  /* 0x000000ffff058224 */ /* 0x000fe200078e0009 */
[----:B------:R-:W-:Y:S04]  /*130a0*/  STL [R1+0x23a0], R7 ;  /* 0x0023a00701007387 */ /* 0x000fe80000100800 */
[----:B------:R-:W2:Y:S04]  /*130b0*/  LDL.LU R27, [R1+0x9a4] ;  /* 0x0009a400011b7983 */ /* 0x000ea80000300800 */
[----:B-1----:R-:W4:Y:S04]  /*130c0*/  LDL.LU R28, [R1+0x950] ;  /* 0x00095000011c7983 */ /* 0x002f280000300800 */
[----:B------:R-:W4:Y:S04]  /*130d0*/  LDL.LU R21, [R1+0x94c] ;  /* 0x00094c0001157983 */ /* 0x000f280000300800 */
[----:B------:R0:W4:Y:S04]  /*130e0*/  @!P0 LDG.E.U16 R3, desc[UR8][R4.64] ;  /* 0x0000000804038981 */ /* 0x000128000c1e1500 */
[----:B------:R-:W-:Y:S04]  /*130f0*/  STS.U16 [R20+UR5+0x1780], R10 ;  /* 0x0017800a14007988 */ /* 0x000fe80008000405 */
[----:B------:R-:W-:Y:S04]  /*13100*/  STS.U16 [R20+UR5+0x2600], R11 ;  /* 0x0026000b14007988 */ /* 0x000fe80008000405 */
[----:B------:R-:W-:Y:S04]  /*13110*/  STS.U16 [R20+UR5+0x2680], R12 ;  /* 0x0026800c14007988 */ /* 0x000fe80008000405 */
[----:B------:R-:W-:Y:S04]  /*13120*/  STS.U16 [R20+UR5+0x2700], R13 ;  /* 0x0027000d14007988 */ /* 0x000fe80008000405 */
[----:B------:R-:W-:Y:S04]  /*13130*/  STS.U16 [R20+UR5+0x2780], R22 ;  /* 0x0027801614007988 */ /* 0x000fe80008000405 */
[----:B------:R-:W-:Y:S04]  /*13140*/  STS.U16 [R20+UR5+0x3600], R14 ;  /* 0x0036000e14007988 */ /* 0x000fe80008000405 */
[----:B------:R-:W-:Y:S04]  /*13150*/  STS.U16 [R20+UR5+0x3680], R15 ;  /* 0x0036800f14007988 */ /* 0x000fe80008000405 */
[----:B------:R-:W4:Y:S01]  /*13160*/  LDL.LU R0, [R1+0x948] ;  /* 0x0009480001007983 */ /* 0x000f220000300800 */
[----:B0-----:R-:W-:-:S03]  /*13170*/  LOP3.LUT R4, R2, 0x40, RZ, 0x3c, !PT ;  /* 0x0000004002047812 */ /* 0x001fc600078e3cff */
[----:B------:R-:W-:Y:S04]  /*13180*/  STS.U16 [R20+UR5+0x3700], R16 ;  /* 0x0037001014007988 */ /* 0x000fe80008000405 */
        /* <DEDUP_REMOVED lines=8> */
[----:B---3--:R-:W-:Y:S04]  /*13210*/  STL [R1+0x23a4], R6 ;  /* 0x0023a40601007387 */ /* 0x008fe80000100800 */
[----:B--2---:R-:W-:Y:S04]  /*13220*/  STS.U16 [R4+UR5+0x1980], R27 ;  /* 0x0019801b04007988 */ /* 0x004fe80008000405 */
[----:B----4-:R0:W-:Y:S04]  /*13230*/  STL [R1+0x23a8], R3 ;  /* 0x0023a80301007387 */ /* 0x0101e80000100800 */
[----:B------:R1:W-:Y:S04]  /*13240*/  STL [R1+0x23ac], R20 ;  /* 0x0023ac1401007387 */ /* 0x0003e80000100800 */
[----:B------:R-:W-:Y:S04]  /*13250*/  STS.U16 [R4+UR5+0x2800], R28 ;  /* 0x0028001c04007988 */ /* 0x000fe80008000405 */
[----:B------:R2:W-:Y:S04]  /*13260*/  STS.U16 [R4+UR5+0x2880], R21 ;  /* 0x0028801504007988 */ /* 0x0005e80008000405 */
[----:B0-----:R-:W3:Y:S04]  /*13270*/  LDL.LU R3, [R1+0x944] ;  /* 0x0009440001037983 */ /* 0x001ee80000300800 */
[----:B------:R-:W4:Y:S04]  /*13280*/  LDL.LU R23, [R1+0x8f0] ;  /* 0x0008f00001177983 */ /* 0x000f280000300800 */
[----:B------:R-:W4:Y:S04]  /*13290*/  LDL.LU R29, [R1+0x8ec] ;  /* 0x0008ec00011d7983 */ /* 0x000f280000300800 */
[----:B-1----:R-:W4:Y:S04]  /*132a0*/  LDL.LU R20, [R1+0x8e8] ;  /* 0x0008e80001147983 */ /* 0x002f280000300800 */
[----:B--2---:R-:W2:Y:S04]  /*132b0*/  LDL.LU R21, [R1+0x8e4] ;  /* 0x0008e40001157983 */ /* 0x004ea80000300800 */
[----:B------:R-:W2:Y:S04]  /*132c0*/  LDL.LU R5, [R1+0xa10] ;  /* 0x000a100001057983 */ /* 0x000ea80000300800 */
        /* <DEDUP_REMOVED lines=19> */
[----:B------:R0:W-:Y:S04]  /*13400*/  STS.U16 [R4+UR5+0x2900], R0 ;  /* 0x0029000004007988 */ /* 0x0001e80008000405 */
[----:B------:R-:W2:Y:S04]  /*13410*/  LDL.LU R28, [R1+0x990] ;  /* 0x00099000011c7983 */ /* 0x000ea80000300800 */
[----:B0-----:R-:W2:Y:S04]  /*13420*/  LDL.LU R0, [R1+0x98c] ;  /* 0x00098c0001007983 */ /* 0x001ea80000300800 */
[----:B---3--:R-:W-:Y:S04]  /*13430*/  STS.U16 [R4+UR5+0x2980], R3 ;  /* 0x0029800304007988 */ /* 0x008fe80008000405 */
[----:B----4-:R0:W-:Y:S04]  /*13440*/  STS.U16 [R4+UR5+0x3800], R23 ;  /* 0x0038001704007988 */ /* 0x0101e80008000405 */
[----:B------:R1:W-:Y:S04]  /*13450*/  STS.U16 [R4+UR5+0x3880], R29 ;  /* 0x0038801d04007988 */ /* 0x0003e80008000405 */
[----:B------:R-:W-:Y:S04]  /*13460*/  STS.U16 [R4+UR5+0x3900], R20 ;  /* 0x0039001404007988 */ /* 0x000fe80008000405 */
[----:B--2---:R2:W-:Y:S04]  /*13470*/  STS.U16 [R4+UR5+0x3980], R21 ;  /* 0x0039801504007988 */ /* 0x0045e80008000405 */
[----:B0-----:R-:W3:Y:S04]  /*13480*/  LDL.LU R23, [R1+0x988] ;  /* 0x0009880001177983 */ /* 0x001ee80000300800 */
[----:B-1----:R-:W4:Y:S04]  /*13490*/  LDL.LU R29, [R1+0x984] ;  /* 0x00098400011d7983 */ /* 0x002f280000300800 */
[----:B--2---:R-:W2:Y:S01]  /*134a0*/  LDL.LU R21, [R1+0x930] ;  /* 0x0009300001157983 */ /* 0x004ea20000300800 */
[----:B------:R-:W-:-:S02]  /*134b0*/  LOP3.LUT R3, R2, 0x50, RZ, 0x3c, !PT ;  /* 0x0000005002037812 */ /* 0x000fc400078e3cff */
[----:B------:R-:W-:Y:S02]  /*134c0*/  LOP3.LUT R4, R2, 0x60, RZ, 0x3c, !PT ;  /* 0x0000006002047812 */ /* 0x000fe400078e3cff */
[----:B------:R-:W2:Y:S04]  /*134d0*/  LDL.LU R2, [R1+0x92c] ;  /* 0x00092c0001027983 */ /* 0x000ea80000300800 */
        /* <DEDUP_REMOVED lines=20> */
[----:B------:R0:W-:Y:S04]  /*13620*/  STS.U16 [R4+UR5+0x1c00], R28 ;  /* 0x001c001c04007988 */ /* 0x0001e80008000405 */
[----:B------:R1:W-:Y:S04]  /*13630*/  STS.U16 [R4+UR5+0x1c80], R0 ;  /* 0x001c800004007988 */ /* 0x0003e80008000405 */
[----:B0-----:R-:W2:Y:S04]  /*13640*/  LDL.LU R28, [R1+0x928] ;  /* 0x00092800011c7983 */ /* 0x001ea80000300800 */
[----:B-1----:R-:W2:Y:S04]  /*13650*/  LDL.LU R0, [R1+0x924] ;  /* 0x0009240001007983 */ /* 0x002ea80000300800 */
[----:B------:R-:W2:Y:S04]  /*13660*/  LDL.LU R20, [R1+0x8d0] ;  /* 0x0008d00001147983 */ /* 0x000ea80000300800 */
[----:B------:R-:W2:Y:S04]  /*13670*/  LDL.LU R3, [R1+0x8c4] ;  /* 0x0008c40001037983 */ /* 0x000ea80000300800 */
[----:B---3--:R-:W-:Y:S04]  /*13680*/  STS.U16 [R4+UR5+0x1d00], R23 ;  /* 0x001d001704007988 */ /* 0x008fe80008000405 */
[----:B----4-:R-:W-:Y:S04]  /*13690*/  STS.U16 [R4+UR5+0x1d80], R29 ;  /* 0x001d801d04007988 */ /* 0x010fe80008000405 */
[----:B--2---:R0:W-:Y:S04]  /*136a0*/  STS.U16 [R4+UR5+0x2c00], R21 ;  /* 0x002c001504007988 */ /* 0x0041e80008000405 */
[----:B0-----:R-:W2:Y:S04]  /*136b0*/  LDL.LU R21, [R1+0xc8] ;  /* 0x0000c80001157983 */ /* 0x001ea80000300800 */
[----:B------:R-:W3:Y:S04]  /*136c0*/  LDL.LU R5, [R1+0xc4] ;  /* 0x0000c40001057983 */ /* 0x000ee80000300800 */
[----:B------:R-:W4:Y:S04]  /*136d0*/  LDL.LU R6, [R1+0x9e0] ;  /* 0x0009e00001067983 */ /* 0x000f280000300800 */
        /* <DEDUP_REMOVED lines=18> */
[----:B------:R0:W-:Y:S04]  /*13800*/  STS.U16 [R4+UR5+0x2c80], R2 ;  /* 0x002c800204007988 */ /* 0x0001e80008000405 */
[----:B------:R-:W4:Y:S04]  /*13810*/  LDL.LU R23, [R1+0xa0] ;  /* 0x0000a00001177983 */ /* 0x000f280000300800 */
[----:B------:R-:W4:Y:S01]  /*13820*/  LDL.LU R29, [R1+0x9c] ;  /* 0x00009c00011d7983 */ /* 0x000f220000300800 */
[----:B0-----:R-:W0:Y:S03]  /*13830*/  S2R R2, SR_TID.X ;  /* 0x0000000000027919 */ /* 0x001e260000002100 */
[----:B------:R1:W-:Y:S04]  /*13840*/  STS.U16 [R4+UR5+0x2d00], R28 ;  /* 0x002d001c04007988 */ /* 0x0003e80008000405 */
[----:B------:R1:W-:Y:S04]  /*13850*/  STS.U16 [R4+UR5+0x2d80], R0 ;  /* 0x002d800004007988 */ /* 0x0003e80008000405 */
[----:B------:R-:W-:Y:S04]  /*13860*/  STS.U16 [R4+UR5+0x3c00], R20 ;  /* 0x003c001404007988 */ /* 0x000fe80008000405 */
[----:B------:R0:W-:Y:S04]  /*13870*/  STS.U16 [R4+UR5+0x3c80], R3 ;  /* 0x003c800304007988 */ /* 0x0001e80008000405 */
[----:B-1----:R-:W4:Y:S04]  /*13880*/  LDL.LU R28, [R1+0x98] ;  /* 0x00009800011c7983 */ /* 0x002f280000300800 */
[----:B------:R-:W4:Y:S01]  /*13890*/  LDL.LU R0, [R1+0x94] ;  /* 0x0000940001007983 */ /* 0x000f220000300800 */
[----:B0-----:R-:W-:-:S05]  /*138a0*/  LOP3.LUT R2, R2, 0x3f, RZ, 0xc0, !PT ;  /* 0x0000003f02027812 */ /* 0x001fca00078ec0ff */
[----:B------:R-:W-:-:S05]  /*138b0*/  IMAD.SHL.U32 R2, R2, 0x2, RZ ;  /* 0x0000000202027824 */ /* 0x000fca00078e00ff */
[C---:B------:R-:W-:Y:S01]  /*138c0*/  LOP3.LUT R3, R2.reuse, 0x70, RZ, 0x3c, !PT ;  /* 0x0000007002037812 */ /* 0x040fe200078e3cff */
[----:B--2---:R0:W-:Y:S04]  /*138d0*/  STS.U16 [R4+UR5+0x3d00], R21 ;  /* 0x003d001504007988 */ /* 0x0041e80008000405 */
[----:B---3--:R1:W-:Y:S04]  /*138e0*/  STS.U16 [R4+UR5+0x3d80], R5 ;  /* 0x003d800504007988 */ /* 0x0083e80008000405 */
[----:B----4-:R-:W-:Y:S04]  /*138f0*/  STS.U16 [R3+UR5+0xe00], R6 ;  /* 0x000e000603007988 */ /* 0x010fe80008000405 */
        /* <DEDUP_REMOVED lines=11> */
[----:B0-----:R-:W2:Y:S04]  /*139b0*/  LDL.LU R21, [R1+0x90] ;  /* 0x0000900001157983 */ /* 0x001ea80000300800 */
[----:B------:R-:W-:Y:S04]  /*139c0*/  STS.U16 [R3+UR5+0x3e00], R17 ;  /* 0x003e001103007988 */ /* 0x000fe80008000405 */
[----:B------:R-:W-:Y:S04]  /*139d0*/  STS.U16 [R3+UR5+0x3e80], R18 ;  /* 0x003e801203007988 */ /* 0x000fe80008000405 */
[----:B------:R-:W3:Y:S04]  /*139e0*/  LDL.LU R20, [R1+0x8c] ;  /* 0x00008c0001147983 */ /* 0x000ee80000300800 */
[----:B------:R-:W-:Y:S04]  /*139f0*/  STS.U16 [R3+UR5+0x3f00], R19 ;  /* 0x003f001303007988 */ /* 0x000fe80008000405 */
[----:B-1----:R-:W4:Y:S04]  /*13a00*/  LDL.LU R4, [R1+0x88] ;  /* 0x0000880001047983 */ /* 0x002f280000300800 */
[----:B------:R0:W-:Y:S04]  /*13a10*/  STS.U16 [R3+UR5+0x3f80], R24 ;  /* 0x003f801803007988 */ /* 0x0001e80008000405 */
[----:B------:R-:W4:Y:S04]  /*13a20*/  LDL.LU R5, [R1+0x84] ;  /* 0x0000840001057983 */ /* 0x000f280000300800 */
[----:B------:R1:W-:Y:S04]  /*13a30*/  STS.U16 [R2+UR5+0x4400], R27 ;  /* 0x0044001b02007988 */ /* 0x0003e80008000405 */
[----:B0-----:R-:W4:Y:S04]  /*13a40*/  LDL.LU R3, [R1+0x80] ;  /* 0x0000800001037983 */ /* 0x001f280000300800 */
[----:B------:R-:W4:Y:S04]  /*13a50*/  LDL.LU R6, [R1+0x7c] ;  /* 0x00007c0001067983 */ /* 0x000f280000300800 */
[----:B-1----:R-:W4:Y:S04]  /*13a60*/  LDL.LU R27, [R1+0x78] ;  /* 0x00007800011b7983 */ /* 0x002f280000300800 */
        /* <DEDUP_REMOVED lines=16> */
[----:B------:R1:W-:Y:S04]  /*13b70*/  STS.U16 [R2+UR5+0x4200], R26 ;  /* 0x0042001a02007988 */ /* 0x0003e80008000405 */
[----:B------:R0:W-:Y:S04]  /*13b80*/  STS.U16 [R2+UR5+0x4600], R23 ;  /* 0x0046001702007988 */ /* 0x0001e80008000405 */
[----:B------:R0:W-:Y:S04]  /*13b90*/  STS.U16 [R2+UR5+0x4800], R29 ;  /* 0x0048001d02007988 */ /* 0x0001e80008000405 */
[----:B------:R1:W-:Y:S04]  /*13ba0*/  STS.U16 [R2+UR5+0x4a00], R28 ;  /* 0x004a001c02007988 */ /* 0x0003e80008000405 */
[----:B------:R1:W-:Y:S04]  /*13bb0*/  STS.U16 [R2+UR5+0x4c00], R0 ;  /* 0x004c000002007988 */ /* 0x0003e80008000405 */
[----:B0-----:R-:W4:Y:S04]  /*13bc0*/  LDL.LU R25, [R1+0x38] ;  /* 0x0000380001197983 */ /* 0x001f280000300800 */
[----:B-1----:R-:W4:Y:S04]  /*13bd0*/  LDL.LU R26, [R1+0x34] ;  /* 0x00003400011a7983 */ /* 0x002f280000300800 */
[----:B------:R-:W4:Y:S04]  /*13be0*/  LDL.LU R23, [R1+0x30] ;  /* 0x0000300001177983 */ /* 0x000f280000300800 */
[----:B------:R-:W4:Y:S04]  /*13bf0*/  LDL.LU R29, [R1+0x2c] ;  /* 0x00002c00011d7983 */ /* 0x000f280000300800 */
[----:B------:R-:W4:Y:S04]  /*13c00*/  LDL.LU R28, [R1+0x28] ;  /* 0x00002800011c7983 */ /* 0x000f280000300800 */
[----:B------:R-:W4:Y:S04]  /*13c10*/  LDL.LU R0, [R1+0x24] ;  /* 0x0000240001007983 */ /* 0x000f280000300800 */
[----:B--2---:R0:W-:Y:S04]  /*13c20*/  STS.U16 [R2+UR5+0x4e00], R21 ;  /* 0x004e001502007988 */ /* 0x0041e80008000405 */
[----:B---3--:R1:W-:Y:S04]  /*13c30*/  STS.U16 [R2+UR5+0x5000], R20 ;  /* 0x0050001402007988 */ /* 0x0083e80008000405 */
[----:B----4-:R2:W-:Y:S04]  /*13c40*/  STS.U16 [R2+UR5+0x5200], R4 ;  /* 0x0052000402007988 */ /* 0x0105e80008000405 */
[----:B------:R3:W-:Y:S04]  /*13c50*/  STS.U16 [R2+UR5+0x5400], R5 ;  /* 0x0054000502007988 */ /* 0x0007e80008000405 */
[----:B0-----:R-:W4:Y:S04]  /*13c60*/  LDL.LU R21, [R1+0x20] ;  /* 0x0000200001157983 */ /* 0x001f280000300800 */
[----:B-1----:R-:W4:Y:S04]  /*13c70*/  LDL.LU R20, [R1+0x23ac] ;  /* 0x0023ac0001147983 */ /* 0x002f280000300800 */
[----:B--2---:R-:W2:Y:S04]  /*13c80*/  LDL.LU R4, [R1+0x10] ;  /* 0x0000100001047983 */ /* 0x004ea80000300800 */
[----:B------:R0:W-:Y:S04]  /*13c90*/  STS.U16 [R2+UR5+0x5a00], R27 ;  /* 0x005a001b02007988 */ /* 0x0001e80008000405 */
[----:B---3--:R-:W3:Y:S04]  /*13ca0*/  LDL.LU R5, [R1+0xc] ;  /* 0x00000c0001057983 */ /* 0x008ee80000300800 */
[----:B------:R1:W-:Y:S04]  /*13cb0*/  STS.U16 [R2+UR5+0x5600], R3 ;  /* 0x0056000302007988 */ /* 0x0003e80008000405 */
[----:B------:R1:W-:Y:S04]  /*13cc0*/  STS.U16 [R2+UR5+0x5800], R6 ;  /* 0x0058000602007988 */ /* 0x0003e80008000405 */
[----:B------:R1:W-:Y:S04]  /*13cd0*/  STS.U16 [R2+UR5+0x5c00], R7 ;  /* 0x005c000702007988 */ /* 0x0003e80008000405 */
[----:B------:R1:W-:Y:S01]  /*13ce0*/  STS.U16 [R2+UR5+0x5e00], R8 ;  /* 0x005e000802007988 */ /* 0x0003e20008000405 */
[----:B0-----:R-:W-:-:S03]  /*13cf0*/  LOP3.LUT R27, R2, 0x10, RZ, 0x3c, !PT ;  /* 0x00000010021b7812 */ /* 0x001fc600078e3cff */
[----:B-1----:R-:W2:Y:S04]  /*13d00*/  LDL.LU R3, [R1+0x23a8] ;  /* 0x0023a80001037983 */ /* 0x002ea80000300800 */
[----:B------:R-:W2:Y:S04]  /*13d10*/  LDL.LU R6, [R1+0x23a4] ;  /* 0x0023a40001067983 */ /* 0x000ea80000300800 */
[----:B------:R-:W2:Y:S04]  /*13d20*/  LDL.LU R7, [R1+0x23a0] ;  /* 0x0023a00001077983 */ /* 0x000ea80000300800 */
[----:B------:R-:W2:Y:S04]  /*13d30*/  LDL.LU R8, [R1+0x239c] ;  /* 0x00239c0001087983 */ /* 0x000ea80000300800 */
[----:B------:R-:W2:Y:S04]  /*13d40*/  LDL.LU R2, [R1+0x1c] ;  /* 0x00001c0001027983 */ /* 0x000ea80000300800 */
[----:B------:R0:W-:Y:S04]  /*13d50*/  STS.U16 [R27+UR5+0x4080], R9 ;  /* 0x004080091b007988 */ /* 0x0001e80008000405 */
[----:B------:R1:W-:Y:S04]  /*13d60*/  STS.U16 [R27+UR5+0x4280], R10 ;  /* 0x0042800a1b007988 */ /* 0x0003e80008000405 */
[----:B------:R0:W-:Y:S04]  /*13d70*/  STS.U16 [R27+UR5+0x4480], R11 ;  /* 0x0044800b1b007988 */ /* 0x0001e80008000405 */
[----:B------:R0:W-:Y:S04]  /*13d80*/  STS.U16 [R27+UR5+0x4680], R12 ;  /* 0x0046800c1b007988 */ /* 0x0001e80008000405 */
[----:B------:R1:W-:Y:S04]  /*13d90*/  STS.U16 [R27+UR5+0x4880], R13 ;  /* 0x0048800d1b007988 */ /* 0x0003e80008000405 */
[----:B------:R1:W-:Y:S04]  /*13da0*/  STS.U16 [R27+UR5+0x4a80], R22 ;  /* 0x004a80161b007988 */ /* 0x0003e80008000405 */
[----:B0-----:R-:W2:Y:S04]  /*13db0*/  LDL.LU R9, [R1+0x2398] ;  /* 0x0023980001097983 */ /* 0x001ea80000300800 */
        /* <DEDUP_REMOVED lines=11> */
[----:B0-----:R-:W3:Y:S04]  /*13e70*/  LDL.LU R14, [R1+0x2380] ;  /* 0x00238000010e7983 */ /* 0x001ee80000300800 */
[----:B-1----:R-:W3:Y:S04]  /*13e80*/  LDL.LU R15, [R1+0x237c] ;  /* 0x00237c00010f7983 */ /* 0x002ee80000300800 */
[----:B------:R-:W3:Y:S04]  /*13e90*/  LDL.LU R16, [R1+0x2378] ;  /* 0x0023780001107983 */ /* 0x000ee80000300800 */
[----:B------:R-:W3:Y:S04]  /*13ea0*/  LDL.LU R17, [R1+0x2374] ;  /* 0x0023740001117983 */ /* 0x000ee80000300800 */
[----:B------:R-:W3:Y:S04]  /*13eb0*/  LDL.LU R18, [R1+0x2370] ;  /* 0x0023700001127983 */ /* 0x000ee80000300800 */
[----:B------:R-:W3:Y:S04]  /*13ec0*/  LDL.LU R19, [R1+0x236c] ;  /* 0x00236c0001137983 */ /* 0x000ee80000300800 */
        /* <DEDUP_REMOVED lines=9> */
[----:B--2---:R0:W-:Y:S04]  /*13f60*/  STS.U16 [R22+UR5+0x4100], R29 ;  /* 0x0041001d16007988 */ /* 0x0041e80008000405 */
[----:B------:R1:W-:Y:S04]  /*13f70*/  STS.U16 [R22+UR5+0x4300], R28 ;  /* 0x0043001c16007988 */ /* 0x0003e80008000405 */
[----:B------:R2:W-:Y:S04]  /*13f80*/  STS.U16 [R22+UR5+0x4500], R0 ;  /* 0x0045000016007988 */ /* 0x0005e80008000405 */
[----:B----4-:R4:W-:Y:S04]  /*13f90*/  STS.U16 [R22+UR5+0x4700], R21 ;  /* 0x0047001516007988 */ /* 0x0109e80008000405 */
[----:B0-----:R-:W3:Y:S04]  /*13fa0*/  LDL.LU R29, [R1+0x2354] ;  /* 0x00235400011d7983 */ /* 0x001ee80000300800 */
[----:B-1----:R-:W3:Y:S04]  /*13fb0*/  LDL.LU R28, [R1+0x2350] ;  /* 0x00235000011c7983 */ /* 0x002ee80000300800 */
[----:B--2---:R-:W2:Y:S04]  /*13fc0*/  LDL.LU R0, [R1+0x234c] ;  /* 0x00234c0001007983 */ /* 0x004ea80000300800 */
[----:B----4-:R-:W4:Y:S04]  /*13fd0*/  LDL.LU R21, [R1+0x2348] ;  /* 0x0023480001157983 */ /* 0x010f280000300800 */
[----:B------:R-:W-:Y:S04]  /*13fe0*/  STS.U16 [R22+UR5+0x4900], R2 ;  /* 0x0049000216007988 */ /* 0x000fe80008000405 */
[----:B----4-:R0:W-:Y:S04]  /*13ff0*/  STS.U16 [R22+UR5+0x4b00], R21 ;  /* 0x004b001516007988 */ /* 0x0101e80008000405 */
[----:B0-----:R-:W4:Y:S04]  /*14000*/  LDL.LU R21, [R1+0x2344] ;  /* 0x0023440001157983 */ /* 0x001f280000300800 */
[----:B--2---:R0:W-:Y:S04]  /*14010*/  STS.U16 [R22+UR5+0x4d00], R0 ;  /* 0x004d000016007988 */ /* 0x0041e80008000405 */
[----:B------:R-:W-:Y:S04]  /*14020*/  STS.U16 [R22+UR5+0x4f00], R4 ;  /* 0x004f000416007988 */ /* 0x000fe80008000405 */
[----:B---3--:R-:W-:Y:S04]  /*14030*/  STS.U16 [R22+UR5+0x5100], R5 ;  /* 0x0051000516007988 */ /* 0x008fe80008000405 */
[----:B------:R1:W-:Y:S04]  /*14040*/  STS.U16 [R22+UR5+0x5300], R28 ;  /* 0x0053001c16007988 */ /* 0x0003e80008000405 */
[----:B0-----:R-:W2:Y:S04]  /*14050*/  LDL R0, [R1+0xad8] ;  /* 0x000ad80001007983 */ /* 0x001ea80000100800 */
[----:B-1----:R-:W3:Y:S04]  /*14060*/  LDL.LU R28, [R1+0x2340] ;  /* 0x00234000011c7983 */ /* 0x002ee80000300800 */
[----:B------:R-:W-:Y:S04]  /*14070*/  STS.U16 [R22+UR5+0x5500], R29 ;  /* 0x0055001d16007988 */ /* 0x000fe80008000405 */
[----:B------:R-:W-:Y:S04]  /*14080*/  STS.U16 [R22+UR5+0x5700], R23 ;  /* 0x0057001716007988 */ /* 0x000fe80008000405 */
[----:B------:R-:W-:Y:S04]  /*14090*/  STS.U16 [R22+UR5+0x5900], R27 ;  /* 0x0059001b16007988 */ /* 0x000fe80008000405 */
[----:B------:R-:W-:Y:S04]  /*140a0*/  STS.U16 [R22+UR5+0x5b00], R26 ;  /* 0x005b001a16007988 */ /* 0x000fe80008000405 */
[----:B------:R-:W-:Y:S04]  /*140b0*/  STS.U16 [R22+UR5+0x5d00], R25 ;  /* 0x005d001916007988 */ /* 0x000fe80008000405 */
[----:B------:R-:W-:Y:S04]  /*140c0*/  STS.U16 [R22+UR5+0x5f00], R24 ;  /* 0x005f001816007988 */ /* 0x000fe80008000405 */
        /* <DEDUP_REMOVED lines=15> */
[----:B------:R-:W-:Y:S01]  /*141c0*/  STS.U16 [R20+UR5+0x5d80], R3 ;  /* 0x005d800314007988 */ /* 0x000fe20008000405 */
[----:B------:R-:W-:Y:S06]  /*141d0*/  BAR.SYNC.DEFER_BLOCKING 0x0 ;  /* 0x0000000000007b1d */ /* 0x000fec0000010000 */
[----:B---3--:R-:W0:Y:S04]  /*141e0*/  LDSM.16.M88.4 R8, [R28+UR5+0x4000] ;  /* 0x004000051c08783b */ /* 0x008e280008000200 */
[----:B------:R-:W1:Y:S04]  /*141f0*/  LDSM.16.M88.4 R16, [R28+UR5+0x4400] ;  /* 0x004400051c10783b */ /* 0x000e680008000200 */
[----:B------:R-:W-:Y:S04]  /*14200*/  LDSM.16.M88.4 R20, [R28+UR5+0x4600] ;  /* 0x004600051c14783b */ /* 0x000fe80008000200 */
[----:B------:R-:W-:Y:S04]  /*14210*/  LDSM.16.M88.4 R24, [R28+UR5+0x4a00] ;  /* 0x004a00051c18783b */ /* 0x000fe80008000200 */
[----:B--2---:R-:W-:Y:S04]  /*14220*/  LDSM.16.MT88.4 R12, [R0+UR5] ;  /* 0x00000005000c783b */ /* 0x004fe80008004200 */
[----:B0-----:R-:W-:Y:S01]  /*14230*/  STL.64 [R1+0xc0], R8 ;  /* 0x0000c00801007387 */ /* 0x001fe20000100a00 */
[----:B------:R-:W-:-:S03]  /*14240*/  IMAD.MOV.U32 R5, RZ, RZ, R8 ;  /* 0x000000ffff057224 */ /* 0x000fc600078e0008 */
[----:B------:R-:W-:Y:S01]  /*14250*/  STL.64 [R1+0xc8], R10 ;  /* 0x0000c80a01007387 */ /* 0x000fe20000100a00 */
[----:B------:R-:W-:-:S03]  /*14260*/  IMAD.MOV.U32 R4, RZ, RZ, R9 ;  /* 0x000000ffff047224 */ /* 0x000fc600078e0009 */
[----:B------:R-:W0:Y:S01]  /*14270*/  LDSM.16.M88.4 R8, [R28+UR5+0x4200] ;  /* 0x004200051c08783b */ /* 0x000e220008000200 */
[----:B-1----:R-:W-:-:S03]  /*14280*/  IMAD.MOV.U32 R7, RZ, RZ, R17 ;  /* 0x000000ffff077224 */ /* 0x002fc600078e0011 */
[----:B0-----:R0:W-:Y:S04]  /*14290*/  STL.64 [R1+0xb0], R8 ;  /* 0x0000b00801007387 */ /* 0x0011e80000100a00 */
[----:B------:R-:W-:Y:S01]  /*142a0*/  STL.64 [R1+0xb8], R10 ;  /* 0x0000b80a01007387 */ /* 0x000fe20000100a00 */
[----:B------:R-:W-:-:S03]  /*142b0*/  IMAD.MOV.U32 R6, RZ, RZ, R8 ;  /* 0x000000ffff067224 */ /* 0x000fc600078e0008 */
[----:B------:R-:W-:Y:S04]  /*142c0*/  STL.64 [R1+0xa0], R16 ;  /* 0x0000a01001007387 */ /* 0x000fe80000100a00 */
[----:B------:R-:W-:Y:S01]  /*142d0*/  STL.64 [R1+0xa8], R18 ;  /* 0x0000a81201007387 */ /* 0x000fe20000100a00 */
[----:B0-----:R-:W-:-:S03]  /*142e0*/  IMAD.MOV.U32 R8, RZ, RZ, R16 ;  /* 0x000000ffff087224 */ /* 0x001fc600078e0010 */
[----:B------:R-:W0:Y:S04]  /*142f0*/  LDSM.16.M88.4 R16, [R28+UR5+0x4800] ;  /* 0x004800051c10783b */ /* 0x000e280008000200 */
[----:B0-----:R-:W-:Y:S01]  /*14300*/  STL.64 [R1+0x80], R16 ;  /* 0x0000801001007387 */ /* 0x001fe20000100a00 */
[----:B------:R-:W-:-:S03]  /*14310*/  IMAD.MOV.U32 R3, RZ, RZ, R16 ;  /* 0x000000ffff037224 */ /* 0x000fc600078e0010 */
[----:B------:R-:W-:Y:S01]  /*14320*/  STL.64 [R1+0x88], R18 ;  /* 0x0000881201007387 */ /* 0x000fe20000100a00 */
[----:B------:R-:W-:-:S03]  /*14330*/  IMAD.MOV.U32 R2, RZ, RZ, R17 ;  /* 0x000000ffff027224 */ /* 0x000fc600078e0011 */
[----:B------:R-:W0:Y:S04]  /*14340*/  LDSM.16.M88.4 R16, [R28+UR5+0x4c00] ;  /* 0x004c00051c10783b */ /* 0x000e280008000200 */
[----:B------:R-:W-:Y:S04]  /*14350*/  STL.64 [R1+0x90], R20 ;  /* 0x0000901401007387 */ /* 0x000fe80000100a00 */
[----:B------:R-:W-:Y:S04]  /*14360*/  STL.64 [R1+0x70], R24 ;  /* 0x0000701801007387 */ /* 0x000fe80000100a00 */
[----:B------:R-:W-:Y:S04]  /*14370*/  STL.64 [R1+0x78], R26 ;  /* 0x0000781a01007387 */ /* 0x000fe80000100a00 */
[----:B------:R-:W-:Y:S04]  /*14380*/  STL.64 [R1+0x98], R22 ;  /* 0x0000981601007387 */ /* 0x000fe80000100a00 */
[----:B------:R-:W1:Y:S04]  /*14390*/  LDSM.16.M88.4 R24, [R28+UR5+0x4e00] ;  /* 0x004e00051c18783b */ /* 0x000e680008000200 */
[----:B0-----:R-:W-:Y:S04]  /*143a0*/  STL.64 [R1+0x60], R16 ;  /* 0x0000601001007387 */ /* 0x001fe80000100a00 */
[----:B------:R-:W-:Y:S04]  /*143b0*/  STL.64 [R1+0x68], R18 ;  /* 0x0000681201007387 */ /* 0x000fe80000100a00 */
[----:B------:R-:W0:Y:S04]  /*143c0*/  LDSM.16.M88.4 R16, [R28+UR5+0x5000] ;  /* 0x005000051c10783b */ /* 0x000e280008000200 */
[----:B-1----:R-:W-:Y:S04]  /*143d0*/  STL.64 [R1+0x50], R24 ;  /* 0x0000501801007387 */ /* 0x002fe80000100a00 */
[----:B------:R-:W-:Y:S04]  /*143e0*/  STL.64 [R1+0x58], R26 ;  /* 0x0000581a01007387 */ /* 0x000fe80000100a00 */
[----:B------:R-:W1:Y:S04]  /*143f0*/  LDSM.16.M88.4 R24, [R28+UR5+0x5200] ;  /* 0x005200051c18783b */ /* 0x000e680008000200 */
[----:B0-----:R-:W-:Y:S04]  /*14400*/  STL.64 [R1+0x40], R16 ;  /* 0x0000401001007387 */ /* 0x001fe80000100a00 */
[----:B------:R-:W-:Y:S04]  /*14410*/  STL.64 [R1+0x48], R18 ;  /* 0x0000481201007387 */ /* 0x000fe80000100a00 */
[----:B------:R-:W0:Y:S04]  /*14420*/  LDSM.16.M88.4 R16, [R28+UR5+0x5400] ;  /* 0x005400051c10783b */ /* 0x000e280008000200 */
[----:B-1----:R-:W-:Y:S04]  /*14430*/  STL.64 [R1+0x30], R24 ;  /* 0x0000301801007387 */ /* 0x002fe80000100a00 */
[----:B------:R-:W-:Y:S01]  /*14440*/  STL.64 [R1+0x38], R26 ;  /* 0x0000381a01007387 */ /* 0x000fe20000100a00 */
[----:B------:R-:W-:-:S03]  /*14450*/  IMAD.MOV.U32 R0, RZ, RZ, R9 ;  /* 0x000000ffff007224 */ /* 0x000fc600078e0009 */
[----:B------:R-:W-:Y:S01]  /*14460*/  LDSM.16.M88.4 R24, [R28+UR5+0x5a00] ;  /* 0x005a00051c18783b */ /* 0x000fe20008000200 */
[----:B0-----:R-:W-:Y:S02]  /*14470*/  IMAD.MOV.U32 R23, RZ, RZ, R16 ;  /* 0x000000ffff177224 */ /* 0x001fe400078e0010 */
[----:B------:R-:W-:Y:S01]  /*14480*/  IMAD.MOV.U32 R22, RZ, RZ, R17 ;  /* 0x000000ffff167224 */ /* 0x000fe200078e0011 */
[----:B------:R-:W-:Y:S04]  /*14490*/  STL.64 [R1+0x20], R16 ;  /* 0x0000201001007387 */ /* 0x000fe80000100a00 */
[----:B------:R-:W-:Y:S04]  /*144a0*/  STL.64 [R1+0x28], R18 ;  /* 0x0000281201007387 */ /* 0x000fe80000100a00 */
[----:B------:R-:W0:Y:S04]  /*144b0*/  LDSM.16.M88.4 R16, [R28+UR5+0x5600] ;  /* 0x005600051c10783b */ /* 0x000e280008000200 */
[----:B------:R-:W-:Y:S04]  /*144c0*/  STL.64 [R1+0x2300], R22 ;  /* 0x0023001601007387 */ /* 0x000fe80000100a00 */
[----:B------:R1:W-:Y:S02]  /*144d0*/  STL.64 [R1+0x22f8], R20 ;  /* 0x0022f81401007387 */ /* 0x0003e40000100a00 */
[----:B-1----:R-:W-:-:S02]  /*144e0*/  IMAD.MOV.U32 R20, RZ, RZ, R8 ;  /* 0x000000ffff147224 */ /* 0x002fc400078e0008 */
[----:B------:R-:W1:Y:S01]  /*144f0*/  LDSM.16.M88.4 R8, [R28+UR5+0x5800] ;  /* 0x005800051c08783b */ /* 0x000e620008000200 */
[----:B------:R-:W-:-:S05]  /*14500*/  IMAD.MOV.U32 R21, RZ, RZ, R7 ;  /* 0x000000ffff157224 */ /* 0x000fca00078e0007 */
[----:B------:R2:W-:Y:S02]  /*14510*/  STL.64 [R1+0x2310], R20 ;  /* 0x0023101401007387 */ /* 0x0005e40000100a00 */
[----:B--2---:R-:W-:Y:S02]  /*14520*/  IMAD.MOV.U32 R20, RZ, RZ, R6 ;  /* 0x000000ffff147224 */ /* 0x004fe400078e0006 */
[----:B------:R-:W-:-:S05]  /*14530*/  IMAD.MOV.U32 R21, RZ, RZ, R0 ;  /* 0x000000ffff157224 */ /* 0x000fca00078e0000 */
[----:B------:R-:W-:Y:S04]  /*14540*/  STL.64 [R1+0x2328], R20 ;  /* 0x0023281401007387 */ /* 0x000fe80000100a00 */
[----:B------:R-:W2:Y:S04]  /*14550*/  LDL R0, [R1+0x10f8] ;  /* 0x0010f80001007983 */ /* 0x000ea80000100800 */
[----:B0-----:R-:W-:Y:S04]  /*14560*/  STL.64 [R1+0x10], R16 ;  /* 0x0000101001007387 */ /* 0x001fe80000100a00 */
[----:B------:R-:W-:Y:S04]  /*14570*/  STL.64 [R1+0x18], R18 ;  /* 0x0000181201007387 */ /* 0x000fe80000100a00 */
[----:B-1----:R-:W-:Y:S04]  /*14580*/  STL.64 [R1], R8 ;  /* 0x0000000801007387 */ /* 0x002fe80000100a00 */
[----:B------:R-:W-:Y:S04]  /*14590*/  STL.64 [R1+0x8], R10 ;  /* 0x0000080a01007387 */ /* 0x000fe80000100a00 */
[----:B------:R-:W0:Y:S04]  /*145a0*/  LDSM.16.M88.4 R8, [R28+UR5+0x5c00] ;  /* 0x005c00051c08783b */ /* 0x000e280008000200 */
[----:B------:R-:W-:Y:S04]  /*145b0*/  STL [R1+0x1a0c], R26 ;  /* 0x001a0c1a01007387 */ /* 0x000fe80000100800 */
[----:B------:R-:W-:Y:S04]  /*145c0*/  STL [R1+0x1a08], R27 ;  /* 0x001a081b01007387 */ /* 0x000fe80000100800 */
[----:B------:R-:W-:Y:S04]  /*145d0*/  STL.64 [R1+0x2280], R24 ;  /* 0x0022801801007387 */ /* 0x000fe80000100a00 */
[----:B0-----:R-:W-:Y:S04]  /*145e0*/  STL [R1+0x19ec], R10 ;  /* 0x0019ec0a01007387 */ /* 0x001fe80000100800 */
[----:B------:R-:W-:Y:S04]  /*145f0*/  STL [R1+0x19e8], R11 ;  /* 0x0019e80b01007387 */ /* 0x000fe80000100800 */
[----:B------:R0:W-:Y:S02]  /*14600*/  STL.64 [R1+0x2278], R8 ;  /* 0x0022780801007387 */ /* 0x0001e40000100a00 */
[----:B0-----:R-:W-:-:S02]  /*14610*/  IMAD.MOV.U32 R8, RZ, RZ, R3 ;  /* 0x000000ffff087224 */ /* 0x001fc400078e0003 */
[----:B------:R-:W-:-:S05]  /*14620*/  IMAD.MOV.U32 R9, RZ, RZ, R2 ;  /* 0x000000ffff097224 */ /* 0x000fca00078e0002 */
[----:B------:R0:W-:Y:S04]  /*14630*/  STL.64 [R1+0x2308], R8 ;  /* 0x0023080801007387 */ /* 0x0001e80000100a00 */
[----:B0-----:R-:W3:Y:S04]  /*14640*/  LDL.LU.64 R8, [R1+0x620] ;  /* 0x0006200001087983 */ /* 0x001ee80000300a00 */
[----:B------:R-:W4:Y:S01]  /*14650*/  LDL.LU.64 R10, [R1+0x628] ;  /* 0x00062800010a7983 */ /* 0x000f220000300a00 */
[----:B------:R-:W-:Y:S02]  /*14660*/  IMAD.MOV.U32 R20, RZ, RZ, R5 ;  /* 0x000000ffff147224 */ /* 0x000fe400078e0005 */
[----:B------:R-:W-:-:S02]  /*14670*/  IMAD.MOV.U32 R21, RZ, RZ, R4 ;  /* 0x000000ffff157224 */ /* 0x000fc400078e0004 */
[----:B------:R-:W0:Y:S04]  /*14680*/  LDSM.16.M88.4 R4, [R28+UR5+0x5e00] ;  /* 0x005e00051c04783b */ /* 0x000e280008000200 */
[----:B--2---:R-:W1:Y:S04]  /*14690*/  LDSM.16.MT88.4 R16, [R0+UR5] ;  /* 0x000000050010783b */ /* 0x004e680008004200 */
[----:B----4-:R-:W-:Y:S04]  /*146a0*/  STL.64 [R1+0x2320], R10 ;  /* 0x0023200a01007387 */ /* 0x010fe80000100a00 */
[----:B---3--:R2:W-:Y:S04]  /*146b0*/  STL.64 [R1+0x2318], R8 ;  /* 0x0023180801007387 */ /* 0x0085e80000100a00 */
[----:B--2---:R-:W2:Y:S04]  /*146c0*/  LDL.LU.64 R8, [R1+0x790] ;  /* 0x0007900001087983 */ /* 0x004ea80000300a00 */
[----:B------:R-:W3:Y:S04]  /*146d0*/  LDL.LU.64 R10, [R1+0x798] ;  /* 0x00079800010a7983 */ /* 0x000ee80000300a00 */
[----:B---3--:R-:W-:Y:S04]  /*146e0*/  STL.64 [R1+0x2338], R10 ;  /* 0x0023380a01007387 */ /* 0x008fe80000100a00 */
[----:B--2---:R2:W-:Y:S04]  /*146f0*/  STL.64 [R1+0x2330], R8 ;  /* 0x0023300801007387 */ /* 0x0045e80000100a00 */
[----:B--2---:R-:W2:Y:S04]  /*14700*/  LDL.LU.64 R8, [R1+0x8a0] ;  /* 0x0008a00001087983 */ /* 0x004ea80000300a00 */
[----:B------:R-:W2:Y:S04]  /*14710*/  LDL.LU.64 R10, [R1+0x8a8] ;  /* 0x0008a800010a7983 */ /* 0x000ea80000300a00 */
[----:B0-----:R-:W-:Y:S04]  /*14720*/  STL [R1+0x1ae4], R6 ;  /* 0x001ae40601007387 */ /* 0x001fe80000100800 */
[----:B------:R-:W-:Y:S04]  /*14730*/  STL [R1+0x1ae0], R7 ;  /* 0x001ae00701007387 */ /* 0x000fe80000100800 */
[----:B------:R0:W-:Y:S04]  /*14740*/  STL.64 [R1+0x22f0], R4 ;  /* 0x0022f00401007387 */ /* 0x0001e80000100a00 */
[----:B------:R-:W-:Y:S04]  /*14750*/  STL [R1+0x10fc], R28 ;  /* 0x0010fc1c01007387 */ /* 0x000fe80000100800 */
[----:B0-----:R-:W3:Y:S04]  /*14760*/  LDL.LU.64 R4, [R1+0x600] ;  /* 0x0006000001047983 */ /* 0x001ee80000300a00 */
[----:B------:R-:W3:Y:S04]  /*14770*/  LDL.LU.64 R6, [R1+0x608] ;  /* 0x0006080001067983 */ /* 0x000ee80000300a00 */
[----:B------:R-:W4:Y:S04]  /*14780*/  LDL.64 R24, [R1+0x70] ;  /* 0x0000700001187983 */ /* 0x000f280000100a00 */
[----:B-1----:R-:W-:Y:S04]  /*14790*/  STL.64 [R1+0x2270], R18 ;  /* 0x0022701201007387 */ /* 0x002fe80000100a00 */
[----:B------:R0:W-:Y:S04]  /*147a0*/  STL.64 [R1+0x2268], R16 ;  /* 0x0022681001007387 */ /* 0x0001e80000100a00 */
[----:B0-----:R-:W3:Y:S04]  /*147b0*/  LDL.LU.64 R16, [R1+0x610] ;  /* 0x0006100001107983 */ /* 0x001ee80000300a00 */
[----:B------:R-:W3:Y:S01]  /*147c0*/  LDL.LU.64 R18, [R1+0x618] ;  /* 0x0006180001127983 */ /* 0x000ee20000300a00 */
[----:B--2---:R-:W-:Y:S03]  /*147d0*/  HMMA.16816.F32.BF16 R20, R12, R20, R8 ;  /* 0x000000140c14723c */ /* 0x004fe60000041808 */
[----:B------:R-:W2:Y:S04]  /*147e0*/  LDL.LU.64 R10, [R1+0x2338] ;  /* 0x00233800010a7983 */ /* 0x000ea80000300a00 */
[----:B------:R-:W2:-:S12]  /*147f0*/  LDL.LU.64 R8, [R1+0x2330] ;  /* 0x0023300001087983 */ /* 0x000e980000300a00 */
[----:B------:R0:W-:Y:S04]  /*14800*/  STL.64 [R1+0x8a0], R20 ;  /* 0x0008a01401007387 */ /* 0x0001e80000100a00 */
[----:B------:R2:W-:Y:S04]  /*14810*/  STL.64 [R1+0x8a8], R22 ;  /* 0x0008a81601007387 */ /* 0x0005e80000100a00 */
[----:B0-----:R-:W2:Y:S02]  /*14820*/  LDL.LU.64 R20, [R1+0x2328] ;  /* 0x0023280001147983 */ /* 0x001ea40000300a00 */
[----:B--2---:R-:W-:Y:S02]  /*14830*/  HMMA.16816.F32.BF16 R20, R12, R20, R8 ;  /* 0x000000140c14723c */ /* 0x004fe40000041808 */
[----:B------:R-:W2:Y:S04]  /*14840*/  LDL.LU.64 R10, [R1+0x2320] ;  /* 0x00232000010a7983 */ /* 0x000ea80000300a00 */
[----:B------:R-:W2:-:S13]  /*14850*/  LDL.LU.64 R8, [R1+0x2318] ;  /* 0x0023180001087983 */ /* 0x000e9a0000300a00 */
[----:B------:R0:W-:Y:S04]  /*14860*/  STL.64 [R1+0x790], R20 ;  /* 0x0007901401007387 */ /* 0x0001e80000100a00 */
[----:B------:R2:W-:Y:S04]  /*14870*/  STL.64 [R1+0x798], R22 ;  /* 0x0007981601007387 */ /* 0x0005e80000100a00 */
[----:B0-----:R-:W2:Y:S02]  /*14880*/  LDL.LU.64 R20, [R1+0x2310] ;  /* 0x0023100001147983 */ /* 0x001ea40000300a00 */
[----:B--2---:R-:W-:Y:S02]  /*14890*/  HMMA.16816.F32.BF16 R20, R12, R20, R8 ;  /* 0x000000140c14723c */ /* 0x004fe40000041808 */
[----:B------:R-:W2:-:S15]  /*148a0*/  LDL.LU.64 R8, [R1+0x2308] ;  /* 0x0023080001087983 */ /* 0x000e9e0000300a00 */
[----:B------:R-:W-:Y:S02]  /*148b0*/  NOP ;  /* 0x0000000000007918 */ /* 0x000fe40000000000 */
[----:B------:R-:W-:Y:S02]  /*148c0*/  IMAD.MOV.U32 R3, RZ, RZ, R22 ;  /* 0x000000ffff037224 */ /* 0x000fe400078e0016 */
[----:B------:R-:W-:Y:S02]  /*148d0*/  IMAD.MOV.U32 R2, RZ, RZ, R23 ;  /* 0x000000ffff027224 */ /* 0x000fe400078e0017 */
[----:B------:R-:W-:Y:S02]  /*148e0*/  IMAD.MOV.U32 R29, RZ, RZ, R20 ;  /* 0x000000ffff1d7224 */ /* 0x000fe400078e0014 */
[----:B------:R-:W-:Y:S01]  /*148f0*/  IMAD.MOV.U32 R28, RZ, RZ, R21 ;  /* 0x000000ffff1c7224 */ /* 0x000fe200078e0015 */
[----:B------:R-:W2:Y:S04]  /*14900*/  LDL.LU.64 R22, [R1+0x2300] ;  /* 0x0023000001167983 */ /* 0x000ea80000300a00 */
[----:B------:R-:W3:Y:S04]  /*14910*/  LDL.LU.64 R20, [R1+0x22f8] ;  /* 0x0022f80001147983 */ /* 0x000ee80000300a00 */
[----:B------:R-:W-:Y:S04]  /*14920*/  STL [R1+0x1b14], R2 ;  /* 0x001b140201007387 */ /* 0x000fe80000100800 */
[----:B------:R-:W-:Y:S04]  /*14930*/  STL [R1+0x1b10], R3 ;  /* 0x001b100301007387 */ /* 0x000fe80000100800 */
[----:B------:R-:W-:Y:S04]  /*14940*/  STL [R1+0x1b0c], R28 ;  /* 0x001b0c1c01007387 */ /* 0x000fe80000100800 */
[----:B------:R-:W-:Y:S01]  /*14950*/  STL [R1+0x1b08], R29 ;  /* 0x001b081d01007387 */ /* 0x000fe20000100800 */
[C---:B---3--:R-:W-:Y:S08]  /*14960*/  HMMA.16816.F32.BF16 R16, R12.reuse, R20, R16 ;  /* 0x000000140c10723c */ /* 0x048ff00000041810 */
[----:B--2---:R-:W-:Y:S11]  /*14970*/  HMMA.16816.F32.BF16 R8, R12, R8, R4 ;  /* 0x000000080c08723c */ /* 0x004ff60000041804 */
[----:B------:R0:W-:Y:S04]  /*14980*/  STL.64 [R1+0x610], R16 ;  /* 0x0006101001007387 */ /* 0x0001e80000100a00 */
[----:B------:R1:W-:Y:S04]  /*14990*/  STL.64 [R1+0x618], R18 ;  /* 0x0006181201007387 */ /* 0x0003e80000100a00 */
[----:B0-----:R-:W4:Y:S04]  /*149a0*/  LDL.LU.64 R16, [R1+0x5f0] ;  /* 0x0005f00001107983 */ /* 0x001f280000300a00 */
[----:B-1----:R-:W4:Y:S04]  /*149b0*/  LDL.LU.64 R18, [R1+0x5f8] ;  /* 0x0005f80001127983 */ /* 0x002f280000300a00 */
[----:B------:R-:W-:Y:S04]  /*149c0*/  STL [R1+0x2228], R20 ;  /* 0x0022281401007387 */ /* 0x000fe80000100800 */
[----:B------:R0:W-:Y:S04]  /*149d0*/  STL [R1+0x2224], R21 ;  /* 0x0022241501007387 */ /* 0x0001e80000100800 */
[----:B------:R-:W2:Y:S04]  /*149e0*/  LDL.LU.64 R4, [R1+0x22f0] ;  /* 0x0022f00001047983 */ /* 0x000ea80000300a00 */
[----:B0-----:R-:W3:Y:S01]  /*149f0*/  LDL.64 R20, [R1+0x50] ;  /* 0x0000500001147983 */ /* 0x001ee20000100a00 */
[----:B------:R-:W-:-:S02]  /*14a00*/  IMAD.MOV.U32 R2, RZ, RZ, R8 ;  /* 0x000000ffff027224 */ /* 0x000fc400078e0008 */
[----:B------:R-:W-:Y:S02]  /*14a10*/  IMAD.MOV.U32 R3, RZ, RZ, R9 ;  /* 0x000000ffff037224 */ /* 0x000fe400078e0009 */
[----:B------:R-:W-:Y:S01]  /*14a20*/  IMAD.MOV.U32 R29, RZ, RZ, R11 ;  /* 0x000000ffff1d7224 */ /* 0x000fe200078e000b */
[----:B---3--:R0:W-:Y:S04]  /*14a30*/  STL.64 [R1+0x22e0], R20 ;  /* 0x0022e01401007387 */ /* 0x0081e80000100a00 */
[----:B------:R-:W3:Y:S01]  /*14a40*/  LDL.64 R8, [R1+0x40] ;  /* 0x0000400001087983 */ /* 0x000ee20000100a00 */
[----:B----4-:R-:W-:Y:S01]  /*14a50*/  HMMA.16816.F32.BF16 R16, R12, R24, R16 ;  /* 0x000000180c10723c */ /* 0x010fe20000041810 */
[----:B------:R-:W-:Y:S02]  /*14a60*/  IMAD.MOV.U32 R28, RZ, RZ, R10 ;  /* 0x000000ffff1c7224 */ /* 0x000fe400078e000a */
[----:B0-----:R-:W4:Y:S01]  /*14a70*/  LDL.64 R20, [R1+0x60] ;  /* 0x0000600001147983 */ /* 0x001f220000100a00 */
[----:B------:R-:W-:-:S03]  /*14a80*/  IMAD.MOV.U32 R0, RZ, RZ, R25 ;  /* 0x000000ffff007224 */ /* 0x000fc600078e0019 */
[----:B---3--:R-:W-:Y:S04]  /*14a90*/  STL.64 [R1+0x22e8], R8 ;  /* 0x0022e80801007387 */ /* 0x008fe80000100a00 */
[----:B------:R-:W-:Y:S04]  /*14aa0*/  STL [R1+0x1c00], R29 ;  /* 0x001c001d01007387 */ /* 0x000fe80000100800 */
[----:B------:R-:W-:Y:S04]  /*14ab0*/  STL [R1+0x1bfc], R28 ;  /* 0x001bfc1c01007387 */ /* 0x000fe80000100800 */
[----:B------:R-:W-:Y:S04]  /*14ac0*/  STL [R1+0x1bf8], R3 ;  /* 0x001bf80301007387 */ /* 0x000fe80000100800 */
[----:B------:R0:W-:Y:S04]  /*14ad0*/  STL [R1+0x1b88], R2 ;  /* 0x001b880201007387 */ /* 0x0001e80000100800 */
[----:B0-----:R-:W3:Y:S04]  /*14ae0*/  LDL R2, [R1+0xad8] ;  /* 0x000ad80001027983 */ /* 0x001ee80000100800 */
[----:B------:R-:W-:Y:S04]  /*14af0*/  STL.64 [R1+0x5f0], R16 ;  /* 0x0005f01001007387 */ /* 0x000fe80000100a00 */
[----:B------:R-:W4:Y:S01]  /*14b00*/  LDL.LU.64 R8, [R1+0x5e0] ;  /* 0x0005e00001087983 */ /* 0x000f220000300a00 */
[----:B------:R-:W-:-:S03]  /*14b10*/  IMAD.MOV.U32 R3, RZ, RZ, R24 ;  /* 0x000000ffff037224 */ /* 0x000fc600078e0018 */
[----:B------:R-:W4:Y:S04]  /*14b20*/  LDL.LU.64 R10, [R1+0x5e8] ;  /* 0x0005e800010a7983 */ /* 0x000f280000300a00 */
[----:B------:R-:W2:Y:S04]  /*14b30*/  LDL R24, [R1] ;  /* 0x0000000001187983 */ /* 0x000ea80000100800 */
[----:B------:R-:W2:Y:S04]  /*14b40*/  LDL R25, [R1+0x4] ;  /* 0x0000040001197983 */ /* 0x000ea80000100800 */
[----:B--2---:R0:W-:Y:S04]  /*14b50*/  STL.64 [R1+0x2298], R24 ;  /* 0x0022981801007387 */ /* 0x0041e80000100a00 */
[----:B0-----:R-:W2:Y:S01]  /*14b60*/  LDL.64 R24, [R1+0x10] ;  /* 0x0000100001187983 */ /* 0x001ea20000100a00 */
[----:B------:R-:W-:-:S02]  /*14b70*/  IMAD.MOV.U32 R6, RZ, RZ, R18 ;  /* 0x000000ffff067224 */ /* 0x000fc400078e0012 */
[----:B------:R-:W-:Y:S01]  /*14b80*/  IMAD.MOV.U32 R7, RZ, RZ, R19 ;  /* 0x000000ffff077224 */ /* 0x000fe200078e0013 */
[----:B----4-:R-:W-:Y:S01]  /*14b90*/  HMMA.16816.F32.BF16 R8, R12, R20, R8 ;  /* 0x000000140c08723c */ /* 0x010fe20000041808 */
[----:B--2---:R0:W-:Y:S04]  /*14ba0*/  STL.64 [R1+0x22b0], R24 ;  /* 0x0022b01801007387 */ /* 0x0041e80000100a00 */
[----:B------:R-:W2:Y:S04]  /*14bb0*/  LDL.LU.64 R16, [R1+0x5c0] ;  /* 0x0005c00001107983 */ /* 0x000ea80000300a00 */
[----:B------:R-:W2:Y:S01]  /*14bc0*/  LDL.LU.64 R18, [R1+0x5c8] ;  /* 0x0005c80001127983 */ /* 0x000ea20000300a00 */
[----:B0-----:R-:W-:-:S02]  /*14bd0*/  IMAD.MOV.U32 R24, RZ, RZ, R23 ;  /* 0x000000ffff187224 */ /* 0x001fc400078e0017 */
[----:B------:R-:W-:-:S05]  /*14be0*/  IMAD.MOV.U32 R25, RZ, RZ, R22 ;  /* 0x000000ffff197224 */ /* 0x000fca00078e0016 */
[----:B------:R0:W-:Y:S04]  /*14bf0*/  STL.64 [R1+0x22c8], R24 ;  /* 0x0022c81801007387 */ /* 0x0001e80000100a00 */
[----:B0-----:R-:W4:Y:S04]  /*14c00*/  LDL.64 R24, [R1+0x30] ;  /* 0x0000300001187983 */ /* 0x001f280000100a00 */
[----:B------:R-:W-:Y:S04]  /*14c10*/  STL [R1+0x2230], R0 ;  /* 0x0022300001007387 */ /* 0x000fe80000100800 */
[----:B------:R-:W-:Y:S04]  /*14c20*/  STL [R1+0x222c], R3 ;  /* 0x00222c0301007387 */ /* 0x000fe80000100800 */
[----:B------:R-:W2:Y:S04]  /*14c30*/  LDL R29, [R1+0x10f8] ;  /* 0x0010f800011d7983 */ /* 0x000ea80000100800 */
[----:B--2---:R-:W-:Y:S04]  /*14c40*/  STL [R1+0x2220], R29 ;  /* 0x0022201d01007387 */ /* 0x004fe80000100800 */
[----:B------:R0:W-:Y:S04]  /*14c50*/  STL [R1+0x1c08], R7 ;  /* 0x001c080701007387 */ /* 0x0001e80000100800 */
[----:B------:R1:W-:Y:S04]  /*14c60*/  STL [R1+0x1c04], R6 ;  /* 0x001c040601007387 */ /* 0x0003e80000100800 */
[----:B------:R2:W-:Y:S04]  /*14c70*/  STL.64 [R1+0x5e0], R8 ;  /* 0x0005e00801007387 */ /* 0x0005e80000100a00 */
[----:B------:R-:W-:Y:S01]  /*14c80*/  STL.64 [R1+0x5e8], R10 ;  /* 0x0005e80a01007387 */ /* 0x000fe20000100a00 */
[----:B0-----:R-:W-:-:S02]  /*14c90*/  IMAD.MOV.U32 R7, RZ, RZ, R20 ;  /* 0x000000ffff077224 */ /* 0x001fc400078e0014 */
[----:B-1----:R-:W-:Y:S01]  /*14ca0*/  IMAD.MOV.U32 R6, RZ, RZ, R21 ;  /* 0x000000ffff067224 */ /* 0x002fe200078e0015 */
[----:B--2---:R-:W2:Y:S04]  /*14cb0*/  LDL.LU.64 R8, [R1+0x22e8] ;  /* 0x0022e80001087983 */ /* 0x004ea80000300a00 */
[----:B------:R-:W2:Y:S04]  /*14cc0*/  LDL.LU.64 R20, [R1+0x22e0] ;  /* 0x0022e00001147983 */ /* 0x000ea80000300a00 */
[----:B------:R-:W-:Y:S04]  /*14cd0*/  STL.64 [R1+0x2290], R6 ;  /* 0x0022900601007387 */ /* 0x000fe80000100a00 */
[----:B------:R0:W-:Y:S04]  /*14ce0*/  STL.64 [R1+0x2288], R4 ;  /* 0x0022880401007387 */ /* 0x0001e80000100a00 */
[----:B0-----:R-:W2:Y:S04]  /*14cf0*/  LDL.LU.64 R4, [R1+0x5d0] ;  /* 0x0005d00001047983 */ /* 0x001ea80000300a00 */
[----:B------:R-:W2:Y:S02]  /*14d00*/  LDL.LU.64 R6, [R1+0x5d8] ;  /* 0x0005d80001067983 */ /* 0x000ea40000300a00 */
[----:B--2---:R-:W-:-:S15]  /*14d10*/  HMMA.16816.F32.BF16 R4, R12, R20, R4 ;  /* 0x000000140c04723c */ /* 0x004fde0000041804 */
[----:B------:R-:W-:-:S04]  /*14d20*/  NOP ;  /* 0x0000000000007918 */ /* 0x000fc80000000000 */
[----:B------:R-:W-:Y:S04]  /*14d30*/  STL.64 [R1+0x5d0], R4 ;  /* 0x0005d00401007387 */ /* 0x000fe80000100a00 */
[----:B------:R0:W-:Y:S02]  /*14d40*/  STL.64 [R1+0x5d8], R6 ;  /* 0x0005d80601007387 */ /* 0x0001e40000100a00 */
[----:B0-----:R-:W-:-:S15]  /*14d50*/  HMMA.16816.F32.BF16 R4, R12, R8, R16 ;  /* 0x000000080c04723c */ /* 0x001fde0000041810 */
[----:B------:R-:W-:-:S04]  /*14d60*/  NOP ;  /* 0x0000000000007918 */ /* 0x000fc80000000000 */
[----:B------:R0:W-:Y:S04]  /*14d70*/  STL.64 [R1+0x5c0], R4 ;  /* 0x0005c00401007387 */ /* 0x0001e80000100a00 */
[----:B------:R1:W-:Y:S04]  /*14d80*/  STL.64 [R1+0x5c8], R6 ;  /* 0x0005c80601007387 */ /* 0x0003e80000100a00 */
[----:B0-----:R-:W2:Y:S04]  /*14d90*/  LDL.LU.64 R4, [R1+0x580] ;  /* 0x0005800001047983 */ /* 0x001ea80000300a00 */
[----:B-1----:R-:W2:Y:S04]  /*14da0*/  LDL.LU.64 R6, [R1+0x588] ;  /* 0x0005880001067983 */ /* 0x002ea80000300a00 */
[----:B--2---:R-:W-:Y:S04]  /*14db0*/  STL.64 [R1+0x22a8], R6 ;  /* 0x0022a80601007387 */ /* 0x004fe80000100a00 */
[----:B------:R0:W-:Y:S04]  /*14dc0*/  STL.64 [R1+0x22a0], R4 ;  /* 0x0022a00401007387 */ /* 0x0001e80000100a00 */
[----:B0-----:R-:W2:Y:S04]  /*14dd0*/  LDL.LU.64 R4, [R1+0x590] ;  /* 0x0005900001047983 */ /* 0x001ea80000300a00 */
[----:B------:R-:W2:Y:S04]  /*14de0*/  LDL.LU.64 R6, [R1+0x598] ;  /* 0x0005980001067983 */ /* 0x000ea80000300a00 */
[----:B--2---:R-:W-:Y:S04]  /*14df0*/  STL.64 [R1+0x22c0], R6 ;  /* 0x0022c00601007387 */ /* 0x004fe80000100a00 */
[----:B------:R0:W-:Y:S04]  /*14e00*/  STL.64 [R1+0x22b8], R4 ;  /* 0x0022b80401007387 */ /* 0x0001e80000100a00 */
[----:B0-----:R-:W2:Y:S04]  /*14e10*/  LDL.LU.64 R4, [R1+0x5a0] ;  /* 0x0005a00001047983 */ /* 0x001ea80000300a00 */
[----:B------:R-:W2:Y:S01]  /*14e20*/  LDL.LU.64 R6, [R1+0x5a8] ;  /* 0x0005a80001067983 */ /* 0x000ea20000300a00 */
[----:B------:R-:W-:-:S02]  /*14e30*/  IMAD.MOV.U32 R29, RZ, RZ, R20 ;  /* 0x000000ffff1d7224 */ /* 0x000fc400078e0014 */
[----:B------:R-:W-:Y:S02]  /*14e40*/  IMAD.MOV.U32 R22, RZ, RZ, R21 ;  /* 0x000000ffff167224 */ /* 0x000fe400078e0015 */
[----:B------:R-:W-:Y:S02]  /*14e50*/  IMAD.MOV.U32 R20, RZ, RZ, R8 ;  /* 0x000000ffff147224 */ /* 0x000fe400078e0008 */
[----:B------:R-:W-:Y:S01]  /*14e60*/  IMAD.MOV.U32 R21, RZ, RZ, R9 ;  /* 0x000000ffff157224 */ /* 0x000fe200078e0009 */
[----:B--2---:R-:W-:Y:S04]  /*14e70*/  STL.64 [R1+0x22d8], R6 ;  /* 0x0022d80601007387 */ /* 0x004fe80000100a00 */
[----:B------:R0:W-:Y:S04]  /*14e80*/  STL.64 [R1+0x22d0], R4 ;  /* 0x0022d00401007387 */ /* 0x0001e80000100a00 */
[----:B0-----:R-:W2:Y:S04]  /*14e90*/  LDL.LU.64 R4, [R1+0x5b0] ;  /* 0x0005b00001047983 */ /* 0x001ea80000300a00 */
[----:B------:R-:W2:Y:S04]  /*14ea0*/  LDL.LU.64 R6, [R1+0x5b8] ;  /* 0x0005b80001067983 */ /* 0x000ea80000300a00 */
[----:B------:R-:W3:Y:S04]  /*14eb0*/  LDL.LU.64 R8, [R1+0x570] ;  /* 0x0005700001087983 */ /* 0x000ee80000300a00 */
[----:B------:R-:W3:Y:S04]  /*14ec0*/  LDL.LU.64 R10, [R1+0x578] ;  /* 0x00057800010a7983 */ /* 0x000ee80000300a00 */
[----:B------:R-:W3:Y:S04]  /*14ed0*/  LDL.LU.64 R16, [R1+0x560] ;  /* 0x0005600001107983 */ /* 0x000ee80000300a00 */
[----:B------:R-:W3:Y:S04]  /*14ee0*/  LDL.LU.64 R18, [R1+0x568] ;  /* 0x0005680001127983 */ /* 0x000ee80000300a00 */
[----:B------:R-:W-:Y:S04]  /*14ef0*/  STL [R1+0x2240], R22 ;  /* 0x0022401601007387 */ /* 0x000fe80000100800 */
[----:B------:R0:W-:Y:S04]  /*14f00*/  STL.64 [R1+0x2238], R20 ;  /* 0x0022381401007387 */ /* 0x0001e80000100a00 */
[----:B0-----:R-:W3:Y:S01]  /*14f10*/  LDL.64 R20, [R1+0xb0] ;  /* 0x0000b00001147983 */ /* 0x001ee20000100a00 */
[----:B----4-:R-:W-:-:S02]  /*14f20*/  IMAD.MOV.U32 R0, RZ, RZ, R24 ;  /* 0x000000ffff007224 */ /* 0x010fc400078e0018 */
[----:B------:R-:W-:Y:S01]  /*14f30*/  IMAD.MOV.U32 R3, RZ, RZ, R25 ;  /* 0x000000ffff037224 */ /* 0x000fe200078e0019 */
[----:B--2---:R-:W-:Y:S01]  /*14f40*/  HMMA.16816.F32.BF16 R4, R12, R24, R4 ;  /* 0x000000180c04723c */ /* 0x004fe20000041804 */
[----:B---3--:R0:W-:Y:S04]  /*14f50*/  STL.64 [R1+0x2250], R20 ;  /* 0x0022501401007387 */ /* 0x0081e80000100a00 */
[----:B0-----:R-:W2:-:S14]  /*14f60*/  LDL.64 R20, [R1+0xc0] ;  /* 0x0000c00001147983 */ /* 0x001e9c0000100a00 */
[----:B------:R-:W-:Y:S04]  /*14f70*/  STL.64 [R1+0x5b0], R4 ;  /* 0x0005b00401007387 */ /* 0x000fe80000100a00 */
[----:B------:R0:W-:Y:S04]  /*14f80*/  STL.64 [R1+0x5b8], R6 ;  /* 0x0005b80601007387 */ /* 0x0001e80000100a00 */
[----:B0-----:R-:W3:Y:S04]  /*14f90*/  LDL.LU.64 R6, [R1+0x22d8] ;  /* 0x0022d80001067983 */ /* 0x001ee80000300a00 */
[----:B------:R-:W3:Y:S04]  /*14fa0*/  LDL.LU.64 R4, [R1+0x22d0] ;  /* 0x0022d00001047983 */ /* 0x000ee80000300a00 */
[----:B------:R-:W3:Y:S02]  /*14fb0*/  LDL.LU.64 R24, [R1+0x22c8] ;  /* 0x0022c80001187983 */ /* 0x000ee40000300a00 */
[----:B---3--:R-:W-:Y:S02]  /*14fc0*/  HMMA.16816.F32.BF16 R24, R12, R24, R4 ;  /* 0x000000180c18723c */ /* 0x008fe40000041804 */
[----:B------:R-:W3:Y:S04]  /*14fd0*/  LDL.LU.64 R6, [R1+0x22c0] ;  /* 0x0022c00001067983 */ /* 0x000ee80000300a00 */
[----:B------:R-:W3:-:S13]  /*14fe0*/  LDL.LU.64 R4, [R1+0x22b8] ;  /* 0x0022b80001047983 */ /* 0x000eda0000300a00 */
[----:B------:R0:W-:Y:S04]  /*14ff0*/  STL.64 [R1+0x5a0], R24 ;  /* 0x0005a01801007387 */ /* 0x0001e80000100a00 */
[----:B------:R-:W-:Y:S04]  /*15000*/  STL.64 [R1+0x5a8], R26 ;  /* 0x0005a81a01007387 */ /* 0x000fe80000100a00 */
[----:B0-----:R-:W3:Y:S02]  /*15010*/  LDL.LU.64 R24, [R1+0x22b0] ;  /* 0x0022b00001187983 */ /* 0x001ee40000300a00 */
[----:B---3--:R-:W-:Y:S01]  /*15020*/  HMMA.16816.F32.BF16 R4, R12, R24, R4 ;  /* 0x000000180c04723c */ /* 0x008fe20000041804 */
[----:B------:R-:W-:-:S02]  /*15030*/  IMAD.MOV.U32 R23, RZ, RZ, R24 ;  /* 0x000000ffff177224 */ /* 0x000fc400078e0018 */
[----:B------:R-:W-:-:S15]  /*15040*/  IMAD.MOV.U32 R22, RZ, RZ, R25 ;  /* 0x000000ffff167224 */ /* 0x000fde00078e0019 */
[----:B------:R-:W-:Y:S01]  /*15050*/  NOP ;  /* 0x0000000000007918 */ /* 0x000fe20000000000 */
[----:B------:R-:W-:Y:S04]  /*15060*/  STL.64 [R1+0x590], R4 ;  /* 0x0005900401007387 */ /* 0x000fe80000100a00 */
[----:B------:R0:W-:Y:S04]  /*15070*/  STL.64 [R1+0x598], R6 ;  /* 0x0005980601007387 */ /* 0x0001e80000100a00 */
[----:B0-----:R-:W3:Y:S04]  /*15080*/  LDL.LU.64 R6, [R1+0x22a8] ;  /* 0x0022a80001067983 */ /* 0x001ee80000300a00 */
[----:B------:R-:W3:Y:S04]  /*15090*/  LDL.LU.64 R4, [R1+0x22a0] ;  /* 0x0022a00001047983 */ /* 0x000ee80000300a00 */
[----:B------:R-:W3:Y:S02]  /*150a0*/  LDL.LU.64 R24, [R1+0x2298] ;  /* 0x0022980001187983 */ /* 0x000ee40000300a00 */
[----:B---3--:R-:W-:Y:S02]  /*150b0*/  HMMA.16816.F32.BF16 R24, R12, R24, R4 ;  /* 0x000000180c18723c */ /* 0x008fe40000041804 */
[----:B------:R-:W3:Y:S04]  /*150c0*/  LDL.LU.64 R6, [R1+0x2290] ;  /* 0x0022900001067983 */ /* 0x000ee80000300a00 */
[----:B------:R-:W4:-:S13]  /*150d0*/  LDL.LU.64 R4, [R1+0x2288] ;  /* 0x0022880001047983 */ /* 0x000f1a0000300a00 */
[----:B------:R0:W-:Y:S04]  /*150e0*/  STL.64 [R1+0x580], R24 ;  /* 0x0005801801007387 */ /* 0x0001e80000100a00 */
[----:B------:R-:W-:Y:S04]  /*150f0*/  STL.64 [R1+0x588], R26 ;  /* 0x0005881a01007387 */ /* 0x000fe80000100a00 */
[----:B0-----:R-:W2:Y:S02]  /*15100*/  LDL.LU.64 R24, [R1+0x2280] ;  /* 0x0022800001187983 */ /* 0x001ea40000300a00 */
[----:B--2---:R-:W-:-:S15]  /*15110*/  HMMA.16816.F32.BF16 R8, R12, R24, R8 ;  /* 0x000000180c08723c */ /* 0x004fde0000041808 */
[----:B------:R-:W-:-:S04]  /*15120*/  NOP ;  /* 0x0000000000007918 */ /* 0x000fc80000000000 */
[----:B------:R0:W-:Y:S04]  /*15130*/  STL.64 [R1+0x570], R8 ;  /* 0x0005700801007387 */ /* 0x0001e80000100a00 */
[----:B------:R-:W-:Y:S04]  /*15140*/  STL.64 [R1+0x578], R10 ;  /* 0x0005780a01007387 */ /* 0x000fe80000100a00 */
[----:B0-----:R-:W2:Y:S02]  /*15150*/  LDL.LU.64 R8, [R1+0x2278] ;  /* 0x0022780001087983 */ /* 0x001ea40000300a00 */
[----:B--2---:R-:W-:-:S15]  /*15160*/  HMMA.16816.F32.BF16 R16, R12, R8, R16 ;  /* 0x000000080c10723c */ /* 0x004fde0000041810 */
[----:B------:R-:W-:-:S04]  /*15170*/  NOP ;  /* 0x0000000000007918 */ /* 0x000fc80000000000 */
[----:B------:R-:W-:Y:S04]  /*15180*/  STL.64 [R1+0x560], R16 ;  /* 0x0005601001007387 */ /* 0x000fe80000100a00 */
[----:B------:R0:W-:Y:S01]  /*15190*/  STL [R1+0x568], R18 ;  /* 0x0005681201007387 */ /* 0x0001e20000100800 */
[----:B------:R-:W-:-:S03]  /*151a0*/  IMAD.MOV.U32 R26, RZ, RZ, R19 ;  /* 0x000000ffff1a7224 */ /* 0x000fc600078e0013 */
[----:B0-----:R-:W2:Y:S04]  /*151b0*/  LDL.LU.64 R18, [R1+0x2270] ;  /* 0x0022700001127983 */ /* 0x001ea80000300a00 */
[----:B------:R-:W2:Y:S04]  /*151c0*/  LDL.LU.64 R16, [R1+0x2268] ;  /* 0x0022680001107983 */ /* 0x000ea80000300a00 */
[----:B------:R0:W-:Y:S04]  /*151d0*/  STL.64 [R1+0x2248], R8 ;  /* 0x0022480801007387 */ /* 0x0001e80000100a00 */
[----:B0-----:R-:W4:Y:S04]  /*151e0*/  LDL.LU.64 R8, [R1+0x4d0] ;  /* 0x0004d00001087983 */ /* 0x001f280000300a00 */
[----:B------:R-:W4:Y:S02]  /*151f0*/  LDL.LU.64 R10, [R1+0x4d8] ;  /* 0x0004d800010a7983 */ /* 0x000f240000300a00 */
[----:B----4-:R-:W-:-:S15]  /*15200*/  HMMA.16816.F32.BF16 R12, R12, R4, R8 ;  /* 0x000000040c0c723c */ /* 0x010fde0000041808 */
[----:B------:R-:W-:-:S04]  /*15210*/  NOP ;  /* 0x0000000000007918 */ /* 0x000fc80000000000 */
[----:B------:R-:W-:Y:S04]  /*15220*/  STL [R1+0x4d4], R13 ;  /* 0x0004d40d01007387 */ /* 0x000fe80000100800 */
[----:B------:R-:W-:Y:S04]  /*15230*/  STL.64 [R1+0x4d8], R14 ;  /* 0x0004d80e01007387 */ /* 0x000fe80000100a00 */
[----:B------:R-:W4:Y:S04]  /*15240*/  LDL.LU.64 R8, [R1+0x1b0] ;  /* 0x0001b00001087983 */ /* 0x000f280000300a00 */
[----:B------:R-:W2:Y:S01]  /*15250*/  LDL.LU.64 R10, [R1+0x1b8] ;  /* 0x0001b800010a7983 */ /* 0x000ea20000300a00 */
[----:B------:R-:W-:-:S03]  /*15260*/  IMAD.MOV.U32 R27, RZ, RZ, R12 ;  /* 0x000000ffff1b7224 */ /* 0x000fc600078e000c */
[----:B------:R-:W0:Y:S04]  /*15270*/  LDSM.16.MT88.4 R12, [R2+UR5+0x80] ;  /* 0x00008005020c783b */ /* 0x000e280008004200 */
[----:B--2---:R-:W-:Y:S04]  /*15280*/  STL.64 [R1+0x2260], R10 ;  /* 0x0022600a01007387 */ /* 0x004fe80000100a00 */
[----:B----4-:R1:W-:Y:S04]  /*15290*/  STL.64 [R1+0x2258], R8 ;  /* 0x0022580801007387 */ /* 0x0103e80000100a00 */
[----:B-1----:R-:W2:Y:S04]  /*152a0*/  LDL.LU.64 R8, [R1+0x1c0] ;  /* 0x0001c00001087983 */ /* 0x002ea80000300a00 */
[----:B------:R-:W2:Y:S04]  /*152b0*/  LDL.LU.64 R10, [R1+0x1c8] ;  /* 0x0001c800010a7983 */ /* 0x000ea80000300a00 */
[----:B------:R-:W-:Y:S04]  /*152c0*/  STL.64 [R1+0x2178], R4 ;  /* 0x0021780401007387 */ /* 0x000fe80000100a00 */
[----:B------:R-:W-:Y:S04]  /*152d0*/  STL.64 [R1+0x2170], R26 ;  /* 0x0021701a01007387 */ /* 0x000fe80000100a00 */
[----:B------:R1:W-:Y:S04]  /*152e0*/  STL.64 [R1+0x2168], R24 ;  /* 0x0021681801007387 */ /* 0x0003e80000100a00 */
[----:B-1----:R-:W4:Y:S01]  /*152f0*/  LDL.64 R24, [R1] ;  /* 0x0000000001187983 */ /* 0x002f220000100a00 */
[----:B------:R-:W-:Y:S01]  /*15300*/  IMAD.MOV.U32 R28, RZ, RZ, R21 ;  /* 0x000000ffff1c7224 */ /* 0x000fe200078e0015 */
[C---:B--2---:R-:W-:Y:S02]  /*15310*/  HMMA.16816.F32.BF16 R8, R16.reuse, R20, R8 ;  /* 0x000000141008723c */ /* 0x044fe40000041808 */
[----:B----4-:R-:W-:Y:S04]  /*15320*/  STL.64 [R1+0x2180], R24 ;  /* 0x0021801801007387 */ /* 0x010fe80000100a00 */
[----:B------:R-:W2:Y:S04]  /*15330*/  LDL.64 R4, [R1+0x80] ;  /* 0x0000800001047983 */ /* 0x000ea80000100a00 */
[----:B0-----:R-:W-:Y:S04]  /*15340*/  STL.64 [R1+0x2160], R14 ;  /* 0x0021600e01007387 */ /* 0x001fe80000100a00 */
[----:B------:R0:W-:Y:S04]  /*15350*/  STL.64 [R1+0x2158], R12 ;  /* 0x0021580c01007387 */ /* 0x0001e80000100a00 */
[----:B0-----:R-:W4:Y:S04]  /*15360*/  LDL.64 R12, [R1+0xa0] ;  /* 0x0000a000010c7983 */ /* 0x001f280000100a00 */
[----:B------:R-:W-:Y:S04]  /*15370*/  STL [R1+0x205c], R2 ;  /* 0x00205c0201007387 */ /* 0x000fe80000100800 */
[----:B------:R-:W-:Y:S04]  /*15380*/  STL.64 [R1+0xa30], R8 ;  /* 0x000a300801007387 */ /* 0x000fe80000100a00 */
[----:B------:R0:W-:Y:S04]  /*15390*/  STL.64 [R1+0xa38], R10 ;  /* 0x000a380a01007387 */ /* 0x0001e80000100a00 */
[----:B0-----:R-:W2:Y:S04]  /*153a0*/  LDL.LU.64 R10, [R1+0x2260] ;  /* 0x00226000010a7983 */ /* 0x001ea80000300a00 */
[----:B------:R-:W2:Y:S04]  /*153b0*/  LDL.LU.64 R8, [R1+0x2258] ;  /* 0x0022580001087983 */ /* 0x000ea80000300a00 */
[----:B------:R-:W2:Y:S02]  /*153c0*/  LDL.LU.64 R20, [R1+0x2250] ;  /* 0x0022500001147983 */ /* 0x000ea40000300a00 */
[----:B--2---:R-:W-:-:S15]  /*153d0*/  HMMA.16816.F32.BF16 R8, R16, R20, R8 ;  /* 0x000000141008723c */ /* 0x004fde0000041808 */
[----:B------:R-:W-:-:S04]  /*153e0*/  NOP ;  /* 0x0000000000007918 */ /* 0x000fc80000000000 */
[----:B------:R0:W-:Y:S04]  /*153f0*/  STL.64 [R1+0xa20], R8 ;  /* 0x000a200801007387 */ /* 0x0001e80000100a00 */
[----:B------:R1:W-:Y:S04]  /*15400*/  STL.64 [R1+0xa28], R10 ;  /* 0x000a280a01007387 */ /* 0x0003e80000100a00 */
[----:B0-----:R-:W2:Y:S01]  /*15410*/  LDL.LU.64 R8, [R1+0x2248] ;  /* 0x0022480001087983 */ /* 0x001ea20000300a00 */
[----:B-1----:R-:W-:Y:S02]  /*15420*/  IMAD.MOV.U32 R11, RZ, RZ, R20 ;  /* 0x000000ffff0b7224 */ /* 0x002fe400078e0014 */
[----:B------:R-:W-:-:S02]  /*15430*/  IMAD.MOV.U32 R10, RZ, RZ, R21 ;  /* 0x000000ffff0a7224 */ /* 0x000fc400078e0015 */
[----:B------:R-:W-:Y:S02]  /*15440*/  IMAD.MOV.U32 R25, RZ, RZ, R22 ;  /* 0x000000ffff197224 */ /* 0x000fe400078e0016 */
[----:B------:R-:W3:Y:S04]  /*15450*/  LDL.LU R22, [R1+0x2240] ;  /* 0x0022400001167983 */ /* 0x000ee80000300800 */
[----:B------:R-:W3:Y:S04]  /*15460*/  LDL.LU.64 R20, [R1+0x2238] ;  /* 0x0022380001147983 */ /* 0x000ee80000300a00 */
[----:B------:R-:W-:Y:S04]  /*15470*/  STL.64 [R1+0x2190], R10 ;  /* 0x0021900a01007387 */ /* 0x000fe80000100a00 */
[----:B--2---:R0:W-:Y:S04]  /*15480*/  STL.64 [R1+0x2188], R8 ;  /* 0x0021880801007387 */ /* 0x0041e80000100a00 */
[----:B0-----:R-:W2:Y:S04]  /*15490*/  LDL.LU.64 R8, [R1+0x1a0] ;  /* 0x0001a00001087983 */ /* 0x001ea80000300a00 */
[----:B------:R-:W2:Y:S01]  /*154a0*/  LDL.LU.64 R10, [R1+0x1a8] ;  /* 0x0001a800010a7983 */ /* 0x000ea20000300a00 */
[----:B----4-:R-:W-:-:S02]  /*154b0*/  IMAD.MOV.U32 R26, RZ, RZ, R12 ;  /* 0x000000ffff1a7224 */ /* 0x010fc400078e000c */
[----:B------:R-:W-:Y:S01]  /*154c0*/  IMAD.MOV.U32 R24, RZ, RZ, R23 ;  /* 0x000000ffff187224 */ /* 0x000fe200078e0017 */
[----:B--2---:R-:W-:-:S15]  /*154d0*/  HMMA.16816.F32.BF16 R8, R16, R12, R8 ;  /* 0x0000000c1008723c */ /* 0x004fde0000041808 */
[----:B------:R-:W-:-:S04]  /*154e0*/  NOP ;  /* 0x0000000000007918 */ /* 0x000fc80000000000 */
[----:B------:R0:W-:Y:S04]  /*154f0*/  STL.64 [R1+0xa10], R8 ;  /* 0x000a100801007387 */ /* 0x0001e80000100a00 */
[----:B------:R1:W-:Y:S04]  /*15500*/  STL.64 [R1+0xa18], R10 ;  /* 0x000a180a01007387 */ /* 0x0003e80000100a00 */
[----:B0-----:R-:W2:Y:S04]  /*15510*/  LDL.LU.64 R8, [R1+0x180] ;  /* 0x0001800001087983 */ /* 0x001ea80000300a00 */
[----:B-1----:R-:W2:Y:S04]  /*15520*/  LDL.LU.64 R10, [R1+0x188] ;  /* 0x00018800010a7983 */ /* 0x002ea80000300a00 */
[----:B------:R-:W-:Y:S04]  /*15530*/  STL [R1+0x21a0], R26 ;  /* 0x0021a01a01007387 */ /* 0x000fe80000100800 */
[----:B------:R0:W-:Y:S04]  /*15540*/  STL.64 [R1+0x2198], R24 ;  /* 0x0021981801007387 */ /* 0x0001e80000100a00 */
[----:B0-----:R-:W4:Y:S04]  /*15550*/  LDL.64 R24, [R1+0x20] ;  /* 0x0000200001187983 */ /* 0x001f280000100a00 */
[----:B----4-:R0:W-:Y:S02]  /*15560*/  STL.64 [R1+0x21b8], R24 ;  /* 0x0021b81801007387 */ /* 0x0101e40000100a00 */
[----:B0-----:R-:W-:-:S02]  /*15570*/  IMAD.MOV.U32 R24, RZ, RZ, R0 ;  /* 0x000000ffff187224 */ /* 0x001fc400078e0000 */
[----:B------:R-:W-:Y:S01]  /*15580*/  IMAD.MOV.U32 R25, RZ, RZ, R3 ;  /* 0x000000ffff197224 */ /* 0x000fe200078e0003 */
[----:B------:R-:W4:Y:S04]  /*15590*/  LDL.LU R0, [R1+0x2230] ;  /* 0x0022300001007983 */ /* 0x000f280000300800 */
[----:B------:R-:W4:Y:S04]  /*155a0*/  LDL.LU R3, [R1+0x222c] ;  /* 0x00222c0001037983 */ /* 0x000f280000300800 */
[----:B------:R3:W-:Y:S02]  /*155b0*/  STL.64 [R1+0x21d0], R24 ;  /* 0x0021d01801007387 */ /* 0x0007e40000100a00 */
[----:B---3--:R-:W-:-:S02]  /*155c0*/  IMAD.MOV.U32 R24, RZ, RZ, R20 ;  /* 0x000000ffff187224 */ /* 0x008fc400078e0014 */
[----:B------:R-:W-:Y:S01]  /*155d0*/  IMAD.MOV.U32 R25, RZ, RZ, R21 ;  /* 0x000000ffff197224 */ /* 0x000fe200078e0015 */
[----:B------:R-:W3:Y:S04]  /*155e0*/  LDL.LU R20, [R1+0x2228] ;  /* 0x0022280001147983 */ /* 0x000ee80000300800 */
[----:B------:R-:W3:Y:S04]  /*155f0*/  LDL.LU R21, [R1+0x2224] ;  /* 0x0022240001157983 */ /* 0x000ee80000300800 */
[----:B------:R0:W-:Y:S02]  /*15600*/  STL.64 [R1+0x21e8], R24 ;  /* 0x0021e81801007387 */ /* 0x0001e40000100a00 */
[----:B0-----:R-:W-:-:S02]  /*15610*/  IMAD.MOV.U32 R24, RZ, RZ, R29 ;  /* 0x000000ffff187224 */ /* 0x001fc400078e001d */
[----:B------:R-:W-:Y:S01]  /*15620*/  IMAD.MOV.U32 R25, RZ, RZ, R22 ;  /* 0x000000ffff197224 */ /* 0x000fe200078e0016 */
[----:B------:R-:W3:Y:S04]  /*15630*/  LDL.LU R29, [R1+0x2220] ;  /* 0x00222000011d7983 */ /* 0x000ee80000300800 */
[----:B------:R0:W-:Y:S02]  /*15640*/  STL.64 [R1+0x2200], R24 ;  /* 0x0022001801007387 */ /* 0x0001e40000100a00 */
[----:B0-----:R-:W-:Y:S02]  /*15650*/  IMAD.MOV.U32 R24, RZ, RZ, R7 ;  /* 0x000000ffff187224 */ /* 0x001fe400078e0007 */
[----:B------:R-:W-:-:S05]  /*15660*/  IMAD.MOV.U32 R25, RZ, RZ, R6 ;  /* 0x000000ffff197224 */ /* 0x000fca00078e0006 */
[----:B------:R0:W-:Y:S04]  /*15670*/  STL.64 [R1+0x2218], R24 ;  /* 0x0022181801007387 */ /* 0x0001e80000100a00 */
[----:B0-----:R-:W3:Y:S04]  /*15680*/  LDL.LU.64 R24, [R1+0x190] ;  /* 0x0001900001187983 */ /* 0x001ee80000300a00 */
[----:B------:R-:W3:Y:S01]  /*15690*/  LDL.LU.64 R26, [R1+0x198] ;  /* 0x00019800011a7983 */ /* 0x000ee20000300a00 */
[C---:B--2---:R-:W-:Y:S08]  /*156a0*/  HMMA.16816.F32.BF16 R8, R16.reuse, R4, R8 ;  /* 0x000000041008723c */ /* 0x044ff00000041808 */
[----:B---3--:R-:W-:-:S15]  /*156b0*/  HMMA.16816.F32.BF16 R24, R16, R20, R24 ;  /* 0x000000141018723c */ /* 0x008fde0000041818 */
[----:B------:R-:W-:-:S04]  /*156c0*/  NOP ;  /* 0x0000000000007918 */ /* 0x000fc80000000000 */
[----:B------:R0:W-:Y:S04]  /*156d0*/  STL.64 [R1+0xa00], R24 ;  /* 0x000a001801007387 */ /* 0x0001e80000100a00 */
[----:B------:R1:W-:Y:S04]  /*156e0*/  STL.64 [R1+0xa08], R26 ;  /* 0x000a081a01007387 */ /* 0x0003e80000100a00 */
[----:B------:R2:W-:Y:S04]  /*156f0*/  STL.64 [R1+0x9f0], R8 ;  /* 0x0009f00801007387 */ /* 0x0005e80000100a00 */
[----:B------:R3:W-:Y:S04]  /*15700*/  STL.64 [R1+0x9f8], R10 ;  /* 0x0009f80a01007387 */ /* 0x0007e80000100a00 */
[----:B0-----:R-:W4:Y:S04]  /*15710*/  LDL.LU.64 R24, [R1+0x170] ;  /* 0x0001700001187983 */ /* 0x001f280000300a00 */
[----:B-1----:R-:W4:Y:S04]  /*15720*/  LDL.LU.64 R26, [R1+0x178] ;  /* 0x00017800011a7983 */ /* 0x002f280000300a00 */
[----:B--2---:R-:W2:Y:S04]  /*15730*/  LDL.LU.64 R8, [R1+0x110] ;  /* 0x0001100001087983 */ /* 0x004ea80000300a00 */
[----:B---3--:R-:W3:Y:S04]  /*15740*/  LDL.LU.64 R10, [R1+0x118] ;  /* 0x00011800010a7983 */ /* 0x008ee80000300a00 */
[----:B---3--:R-:W-:Y:S04]  /*15750*/  STL.64 [R1+0x21b0], R10 ;  /* 0x0021b00a01007387 */ /* 0x008fe80000100a00 */
[----:B--2---:R0:W-:Y:S04]  /*15760*/  STL.64 [R1+0x21a8], R8 ;  /* 0x0021a80801007387 */ /* 0x0041e80000100a00 */
[----:B0-----:R-:W2:Y:S04]  /*15770*/  LDL.LU.64 R8, [R1+0x120] ;  /* 0x0001200001087983 */ /* 0x001ea80000300a00 */
[----:B------:R-:W3:Y:S04]  /*15780*/  LDL.LU.64 R10, [R1+0x128] ;  /* 0x00012800010a7983 */ /* 0x000ee80000300a00 */
        /* <DEDUP_REMOVED lines=11> */
[----:B------:R-:W3:Y:S01]  /*15840*/  LDL.LU.64 R10, [R1+0x158] ;  /* 0x00015800010a7983 */ /* 0x000ee20000300a00 */
[----:B------:R-:W-:-:S02]  /*15850*/  IMAD.MOV.U32 R23, RZ, RZ, R13 ;  /* 0x000000ffff177224 */ /* 0x000fc400078e000d */
[----:B----4-:R-:W-:Y:S02]  /*15860*/  IMAD.MOV.U32 R12, RZ, RZ, R3 ;  /* 0x000000ffff0c7224 */ /* 0x010fe400078e0003 */
[----:B------:R-:W-:Y:S02]  /*15870*/  IMAD.MOV.U32 R13, RZ, RZ, R0 ;  /* 0x000000ffff0d7224 */ /* 0x000fe400078e0000 */
[----:B------:R-:W-:Y:S02]  /*15880*/  IMAD.MOV.U32 R22, RZ, RZ, R4 ;  /* 0x000000ffff167224 */ /* 0x000fe400078e0004 */
[----:B------:R-:W-:-:S03]  /*15890*/  IMAD.MOV.U32 R3, RZ, RZ, R5 ;  /* 0x000000ffff037224 */ /* 0x000fc600078e0005 */
[C---:B------:R-:W-:Y:S01]  /*158a0*/  HMMA.16816.F32.BF16 R12, R16.reuse, R12, R24 ;  /* 0x0000000c100c723c */ /* 0x040fe20000041818 */
[----:B---3--:R-:W-:Y:S04]  /*158b0*/  STL.64 [R1+0x2210], R10 ;  /* 0x0022100a01007387 */ /* 0x008fe80000100a00 */
[----:B--2---:R0:W-:Y:S04]  /*158c0*/  STL.64 [R1+0x2208], R8 ;  /* 0x0022080801007387 */ /* 0x0041e80000100a00 */
[----:B0-----:R-:W2:Y:S04]  /*158d0*/  LDL.LU.64 R8, [R1+0x160] ;  /* 0x0001600001087983 */ /* 0x001ea80000300a00 */
[----:B------:R-:W2:Y:S04]  /*158e0*/  LDL.LU.64 R10, [R1+0x168] ;  /* 0x00016800010a7983 */ /* 0x000ea80000300a00 */
[----:B------:R-:W3:Y:S04]  /*158f0*/  LDL.LU.64 R4, [R1+0x100] ;  /* 0x0001000001047983 */ /* 0x000ee80000300a00 */
[----:B------:R-:W3:Y:S04]  /*15900*/  LDL.LU.64 R6, [R1+0x108] ;  /* 0x0001080001067983 */ /* 0x000ee80000300a00 */
[----:B------:R-:W-:Y:S04]  /*15910*/  STL [R1+0x2128], R22 ;  /* 0x0021281601007387 */ /* 0x000fe80000100800 */
[----:B------:R-:W-:Y:S04]  /*15920*/  STL.64 [R1+0x2120], R20 ;  /* 0x0021201401007387 */ /* 0x000fe80000100a00 */
[----:B------:R-:W2:Y:S04]  /*15930*/  LDL.LU.64 R24, [R1+0x2218] ;  /* 0x0022180001187983 */ /* 0x000ea80000300a00 */
[----:B------:R0:W-:Y:S04]  /*15940*/  STL.64 [R1+0x9e0], R12 ;  /* 0x0009e00c01007387 */ /* 0x0001e80000100a00 */
[----:B------:R1:W-:Y:S04]  /*15950*/  STL.64 [R1+0x9e8], R14 ;  /* 0x0009e80e01007387 */ /* 0x0003e80000100a00 */
[----:B0-----:R-:W4:Y:S04]  /*15960*/  LDL.LU.64 R12, [R1+0xf0] ;  /* 0x0000f000010c7983 */ /* 0x001f280000300a00 */
[----:B-1----:R-:W4:Y:S01]  /*15970*/  LDL.LU.64 R14, [R1+0xf8] ;  /* 0x0000f800010e7983 */ /* 0x002f220000300a00 */
        /* <DEDUP_REMOVED lines=22> */
[----:B------:R-:W-:Y:S04]  /*15ae0*/  STL.64 [R1+0xa98], R26 ;  /* 0x000a981a01007387 */ /* 0x000fe80000100a00 */
[----:B0-----:R-:W2:Y:S02]  /*15af0*/  LDL.LU.64 R24, [R1+0x21b8] ;  /* 0x0021b80001187983 */ /* 0x001ea40000300a00 */
[----:B--2---:R-:W-:Y:S01]  /*15b00*/  HMMA.16816.F32.BF16 R8, R16, R24, R8 ;  /* 0x000000181008723c */ /* 0x004fe20000041808 */
[----:B------:R-:W-:-:S02]  /*15b10*/  IMAD.MOV.U32 R2, RZ, RZ, R24 ;  /* 0x000000ffff027224 */ /* 0x000fc400078e0018 */
[----:B------:R-:W-:-:S15]  /*15b20*/  IMAD.MOV.U32 R0, RZ, RZ, R25 ;  /* 0x000000ffff007224 */ /* 0x000fde00078e0019 */
[----:B------:R-:W-:Y:S01]  /*15b30*/  NOP ;  /* 0x0000000000007918 */ /* 0x000fe20000000000 */
[----:B------:R-:W-:Y:S04]  /*15b40*/  STL.64 [R1+0xa80], R8 ;  /* 0x000a800801007387 */ /* 0x000fe80000100a00 */
[----:B------:R0:W-:Y:S04]  /*15b50*/  STL.64 [R1+0xa88], R10 ;  /* 0x000a880a01007387 */ /* 0x0001e80000100a00 */
[----:B0-----:R-:W2:Y:S04]  /*15b60*/  LDL.LU.64 R10, [R1+0x21b0] ;  /* 0x0021b000010a7983 */ /* 0x001ea80000300a00 */
[----:B------:R-:W2:Y:S04]  /*15b70*/  LDL.LU.64 R8, [R1+0x21a8] ;  /* 0x0021a80001087983 */ /* 0x000ea80000300a00 */
[----:B------:R-:W2:Y:S04]  /*15b80*/  LDL.LU R26, [R1+0x21a0] ;  /* 0x0021a000011a7983 */ /* 0x000ea80000300800 */
[----:B------:R-:W3:Y:S01]  /*15b90*/  LDL.LU.64 R24, [R1+0x2198] ;  /* 0x0021980001187983 */ /* 0x000ee20000300a00 */
[----:B------:R-:W-:-:S02]  /*15ba0*/  IMAD.MOV.U32 R21, RZ, RZ, R23 ;  /* 0x000000ffff157224 */ /* 0x000fc400078e0017 */
[----:B--2---:R-:W-:Y:S02]  /*15bb0*/  IMAD.MOV.U32 R20, RZ, RZ, R26 ;  /* 0x000000ffff147224 */ /* 0x004fe400078e001a */
[C---:B---3--:R-:W-:Y:S03]  /*15bc0*/  HMMA.16816.F32.BF16 R24, R16.reuse, R24, R8 ;  /* 0x000000181018723c */ /* 0x048fe60000041808 */
[----:B------:R0:W-:Y:S04]  /*15bd0*/  STL.64 [R1+0x2140], R20 ;  /* 0x0021401401007387 */ /* 0x0001e80000100a00 */
[----:B0-----:R-:W2:Y:S04]  /*15be0*/  LDL.LU.64 R20, [R1+0xd0] ;  /* 0x0000d00001147983 */ /* 0x001ea80000300a00 */
[----:B------:R-:W2:Y:S04]  /*15bf0*/  LDL.LU.64 R22, [R1+0xd8] ;  /* 0x0000d80001167983 */ /* 0x000ea80000300a00 */
[----:B------:R-:W3:Y:S04]  /*15c00*/  LDL.LU.64 R10, [R1+0x2190] ;  /* 0x00219000010a7983 */ /* 0x000ee80000300a00 */
[----:B------:R-:W2:Y:S04]  /*15c10*/  LDL.LU.64 R8, [R1+0x2188] ;  /* 0x0021880001087983 */ /* 0x000ea80000300a00 */
[----:B------:R0:W-:Y:S04]  /*15c20*/  STL.64 [R1+0xa70], R24 ;  /* 0x000a701801007387 */ /* 0x0001e80000100a00 */
[----:B------:R-:W-:Y:S04]  /*15c30*/  STL.64 [R1+0xa78], R26 ;  /* 0x000a781a01007387 */ /* 0x000fe80000100a00 */
[----:B0-----:R-:W2:Y:S02]  /*15c40*/  LDL.LU.64 R24, [R1+0x2180] ;  /* 0x0021800001187983 */ /* 0x001ea40000300a00 */
[----:B--2---:R-:W-:-:S15]  /*15c50*/  HMMA.16816.F32.BF16 R4, R16, R24, R4 ;  /* 0x000000181004723c */ /* 0x004fde0000041804 */
[----:B------:R-:W-:-:S04]  /*15c60*/  NOP ;  /* 0x0000000000007918 */ /* 0x000fc80000000000 */
[----:B------:R0:W-:Y:S04]  /*15c70*/  STL.64 [R1+0xa60], R4 ;  /* 0x000a600401007387 */ /* 0x0001e80000100a00 */
[----:B------:R1:W-:Y:S04]  /*15c80*/  STL.64 [R1+0xa68], R6 ;  /* 0x000a680601007387 */ /* 0x0003e80000100a00 */
[----:B0-----:R-:W2:Y:S01]  /*15c90*/  LDL.LU.64 R4, [R1+0x2178] ;  /* 0x0021780001047983 */ /* 0x001ea20000300a00 */
[----:B-1----:R-:W-:Y:S02]  /*15ca0*/  IMAD.MOV.U32 R7, RZ, RZ, R24 ;  /* 0x000000ffff077224 */ /* 0x002fe400078e0018 */
[----:B------:R-:W-:Y:S01]  /*15cb0*/  IMAD.MOV.U32 R6, RZ, RZ, R25 ;  /* 0x000000ffff067224 */ /* 0x000fe200078e0019 */
[----:B------:R-:W2:Y:S04]  /*15cc0*/  LDL.LU.64 R26, [R1+0x2170] ;  /* 0x00217000011a7983 */ /* 0x000ea80000300a00 */
[----:B------:R-:W4:Y:S02]  /*15cd0*/  LDL.LU.64 R24, [R1+0x2168] ;  /* 0x0021680001187983 */ /* 0x000f240000300a00 */
[----:B----4-:R-:W-:-:S15]  /*15ce0*/  HMMA.16816.F32.BF16 R12, R16, R24, R12 ;  /* 0x00000018100c723c */ /* 0x010fde000004180c */
[----:B------:R-:W-:-:S04]  /*15cf0*/  NOP ;  /* 0x0000000000007918 */ /* 0x000fc80000000000 */
[----:B------:R-:W-:Y:S04]  /*15d00*/  STL.64 [R1+0xa50], R12 ;  /* 0x000a500c01007387 */ /* 0x000fe80000100a00 */
[----:B------:R0:W-:Y:S04]  /*15d10*/  STL.64 [R1+0xa58], R14 ;  /* 0x000a580e01007387 */ /* 0x0001e80000100a00 */
[----:B0-----:R-:W4:Y:S04]  /*15d20*/  LDL.LU.64 R14, [R1+0x2160] ;  /* 0x00216000010e7983 */ /* 0x001f280000300a00 */
[----:B------:R-:W4:Y:S04]  /*15d30*/  LDL.LU.64 R12, [R1+0x2158] ;  /* 0x00215800010c7983 */ /* 0x000f280000300a00 */
[----:B--2---:R-:W-:Y:S04]  /*15d40*/  STL.64 [R1+0x2080], R26 ;  /* 0x0020801a01007387 */ /* 0x004fe80000100a00 */
[----:B------:R0:W-:Y:S04]  /*15d50*/  STL.64 [R1+0x2078], R24 ;  /* 0x0020781801007387 */ /* 0x0001e80000100a00 */
[----:B0-----:R-:W2:Y:S04]  /*15d60*/  LDL.LU.64 R24, [R1+0xe0] ;  /* 0x0000e00001187983 */ /* 0x001ea80000300a00 */
[----:B------:R-:W2:Y:S04]  /*15d70*/  LDL.LU.64 R26, [R1+0xe8] ;  /* 0x0000e800011a7983 */ /* 0x000ea80000300a00 */
[----:B---3--:R-:W-:Y:S04]  /*15d80*/  STL.64 [R1+0x2150], R10 ;  /* 0x0021500a01007387 */ /* 0x008fe80000100a00 */
[----:B------:R0:W-:Y:S01]  /*15d90*/  STL.64 [R1+0x2148], R8 ;  /* 0x0021480801007387 */ /* 0x0001e20000100a00 */
[C---:B--2---:R-:W-:Y:S08]  /*15da0*/  HMMA.16816.F32.BF16 R24, R16.reuse, R8, R24 ;  /* 0x000000081018723c */ /* 0x044ff00000041818 */
[----:B------:R-:W-:Y:S11]  /*15db0*/  HMMA.16816.F32.BF16 R16, R16, R4, R20 ;  /* 0x000000041010723c */ /* 0x000ff60000041814 */
[----:B------:R1:W-:Y:S04]  /*15dc0*/  STL.64 [R1+0xa40], R24 ;  /* 0x000a401801007387 */ /* 0x0003e80000100a00 */
[----:B------:R2:W-:Y:S04]  /*15dd0*/  STL.64 [R1+0xa48], R26 ;  /* 0x000a481a01007387 */ /* 0x0005e80000100a00 */
[----:B0-----:R-:W4:Y:S04]  /*15de0*/  LDL.LU.64 R8, [R1+0x430] ;  /* 0x0004300001087983 */ /* 0x001f280000300a00 */
[----:B------:R-:W4:Y:S04]  /*15df0*/  LDL.LU.64 R10, [R1+0x438] ;  /* 0x00043800010a7983 */ /* 0x000f280000300a00 */
[----:B------:R-:W-:Y:S04]  /*15e00*/  STL.64 [R1+0x9c0], R16 ;  /* 0x0009c01001007387 */ /* 0x000fe80000100a00 */
[----:B------:R-:W-:Y:S04]  /*15e10*/  STL.64 [R1+0x9c8], R18 ;  /* 0x0009c81201007387 */ /* 0x000fe80000100a00 */
[----:B------:R-:W3:Y:S04]  /*15e20*/  LDL.LU.64 R20, [R1+0x420] ;  /* 0x0004200001147983 */ /* 0x000ee80000300a00 */
[----:B------:R-:W3:Y:S04]  /*15e30*/  LDL.LU.64 R22, [R1+0x428] ;  /* 0x0004280001167983 */ /* 0x000ee80000300a00 */
[----:B------:R-:W0:Y:S04]  /*15e40*/  LDSM.16.MT88.4 R16, [R29+UR5+0x80] ;  /* 0x000080051d10783b */ /* 0x000e280008004200 */
[----:B-1----:R-:W3:Y:S04]  /*15e50*/  LDL.LU.64 R24, [R1+0x400] ;  /* 0x0004000001187983 */ /* 0x002ee80000300a00 */
[----:B--2---:R-:W2:Y:S04]  /*15e60*/  LDL.LU.64 R26, [R1+0x408] ;  /* 0x00040800011a7983 */ /* 0x004ea80000300a00 */
[----:B--2---:R-:W-:Y:S04]  /*15e70*/  STL.64 [R1+0x2138], R26 ;  /* 0x0021381a01007387 */ /* 0x004fe80000100a00 */
[----:B---3--:R1:W-:Y:S04]  /*15e80*/  STL.64 [R1+0x2130], R24 ;  /* 0x0021301801007387 */ /* 0x0083e80000100a00 */
[----:B-1----:R-:W2:Y:S04]  /*15e90*/  LDL.LU.64 R24, [R1+0x410] ;  /* 0x0004100001187983 */ /* 0x002ea80000300a00 */
[----:B------:R-:W2:Y:S04]  /*15ea0*/  LDL.LU.64 R26, [R1+0x418] ;  /* 0x00041800011a7983 */ /* 0x000ea80000300a00 */
[----:B------:R-:W-:Y:S04]  /*15eb0*/  STL.64 [R1+0x2118], R4 ;  /* 0x0021180401007387 */ /* 0x000fe80000100a00 */
[----:B0-----:R-:W-:Y:S04]  /*15ec0*/  STL [R1+0x2060], R18 ;  /* 0x0020601201007387 */ /* 0x001fe80000100800 */
[----:B------:R-:W-:Y:S04]  /*15ed0*/  STL [R1+0x2058], R19 ;  /* 0x0020581301007387 */ /* 0x000fe80000100800 */
[----:B------:R0:W-:Y:S04]  /*15ee0*/  STL.64 [R1+0x20c8], R16 ;  /* 0x0020c81001007387 */ /* 0x0001e80000100a00 */
[----:B0-----:R-:W4:Y:S01]  /*15ef0*/  LDL R16, [R1+0xc0] ;  /* 0x0000c00001107983 */ /* 0x001f220000100800 */
[----:B------:R-:W-:-:S03]  /*15f00*/  IMAD.MOV.U32 R17, RZ, RZ, R28 ;  /* 0x000000ffff117224 */ /* 0x000fc600078e001c */
[----:B------:R-:W-:Y:S04]  /*15f10*/  STL [R1+0x1f34], R29 ;  /* 0x001f341d01007387 */ /* 0x000fe80000100800 */
[----:B----4-:R-:W-:Y:S01]  /*15f20*/  HMMA.16816.F32.BF16 R16, R12, R16, R8 ;  /* 0x000000100c10723c */ /* 0x010fe20000041808 */
[----:B------:R-:W3:Y:S04]  /*15f30*/  LDL.LU.64 R10, [R1+0x2150] ;  /* 0x00215000010a7983 */ /* 0x000ee80000300a00 */
[----:B------:R-:W4:-:S14]  /*15f40*/  LDL.LU.64 R8, [R1+0x2148] ;  /* 0x0021480001087983 */ /* 0x000f1c0000300a00 */
[----:B------:R0:W-:Y:S04]  /*15f50*/  STL.64 [R1+0x430], R16 ;  /* 0x0004301001007387 */ /* 0x0001e80000100a00 */
[----:B------:R-:W-:Y:S04]  /*15f60*/  STL.64 [R1+0x438], R18 ;  /* 0x0004381201007387 */ /* 0x000fe80000100a00 */
[----:B0-----:R-:W2:Y:S04]  /*15f70*/  LDL.64 R16, [R1+0x40] ;  /* 0x0000400001107983 */ /* 0x001ea80000100a00 */
[----:B--2---:R0:W-:Y:S04]  /*15f80*/  STL.64 [R1+0x20e0], R16 ;  /* 0x0020e01001007387 */ /* 0x0041e80000100a00 */
[----:B0-----:R-:W2:Y:S04]  /*15f90*/  LDL.64 R16, [R1+0x50] ;  /* 0x0000500001107983 */ /* 0x001ea80000100a00 */
[----:B--2---:R3:W-:Y:S02]  /*15fa0*/  STL.64 [R1+0x20f8], R16 ;  /* 0x0020f81001007387 */ /* 0x0047e40000100a00 */
[----:B---3--:R-:W-:-:S02]  /*15fb0*/  IMAD.MOV.U32 R16, RZ, RZ, R11 ;  /* 0x000000ffff107224 */ /* 0x008fc400078e000b */
[----:B------:R-:W-:-:S07]  /*15fc0*/  IMAD.MOV.U32 R17, RZ, RZ, R10 ;  /* 0x000000ffff117224 */ /* 0x000fce00078e000a */
[----:B------:R-:W-:Y:S01]  /*15fd0*/  HMMA.16816.F32.BF16 R16, R12, R16, R20 ;  /* 0x000000100c10723c */ /* 0x000fe20000041814 */
[----:B------:R-:W2:-:S15]  /*15fe0*/  LDL.LU.64 R20, [R1+0x2140] ;  /* 0x0021400001147983 */ /* 0x000e9e0000300a00 */
[----:B------:R-:W-:-:S03]  /*15ff0*/  NOP ;  /* 0x0000000000007918 */ /* 0x000fc60000000000 */
[----:B------:R0:W-:Y:S04]  /*16000*/  STL.64 [R1+0x420], R16 ;  /* 0x0004201001007387 */ /* 0x0001e80000100a00 */
[----:B0-----:R-:W3:Y:S01]  /*16010*/  LDL.64 R16, [R1+0x60] ;  /* 0x0000600001107983 */ /* 0x001ee20000100a00 */
[----:B------:R-:W-:Y:S02]  /*16020*/  IMAD.MOV.U32 R11, RZ, RZ, R19 ;  /* 0x000000ffff0b7224 */ /* 0x000fe400078e0013 */
[----:B------:R-:W-:Y:S01]  /*16030*/  IMAD.MOV.U32 R10, RZ, RZ, R18 ;  /* 0x000000ffff0a7224 */ /* 0x000fe200078e0012 */
[C---:B--2---:R-:W-:Y:S01]  /*16040*/  HMMA.16816.F32.BF16 R20, R12.reuse, R20, R24 ;  /* 0x000000140c14723c */ /* 0x044fe20000041818 */
[----:B---3--:R0:W-:Y:S04]  /*16050*/  STL.64 [R1+0x2110], R16 ;  /* 0x0021101001007387 */ /* 0x0081e80000100a00 */
[----:B0-----:R-:W2:Y:S04]  /*16060*/  LDL.64 R16, [R1+0x70] ;  /* 0x0000700001107983 */ /* 0x001ea80000100a00 */
[----:B------:R-:W-:Y:S04]  /*16070*/  STL [R1+0x19f4], R11 ;  /* 0x0019f40b01007387 */ /* 0x000fe80000100800 */
[----:B------:R-:W-:Y:S04]  /*16080*/  STL [R1+0x19f0], R10 ;  /* 0x0019f00a01007387 */ /* 0x000fe80000100800 */
[----:B------:R-:W3:Y:S04]  /*16090*/  LDL.LU.64 R26, [R1+0x2138] ;  /* 0x00213800011a7983 */ /* 0x000ee80000300a00 */
[----:B------:R-:W3:Y:S04]  /*160a0*/  LDL.LU.64 R24, [R1+0x2130] ;  /* 0x0021300001187983 */ /* 0x000ee80000300a00 */
[----:B------:R-:W-:Y:S04]  /*160b0*/  STL.64 [R1+0x410], R20 ;  /* 0x0004101401007387 */ /* 0x000fe80000100a00 */
[----:B------:R0:W-:Y:S04]  /*160c0*/  STL.64 [R1+0x418], R22 ;  /* 0x0004181601007387 */ /* 0x0001e80000100a00 */
[----:B0-----:R-:W2:Y:S04]  /*160d0*/  LDL.LU R22, [R1+0x2128] ;  /* 0x0021280001167983 */ /* 0x001ea80000300800 */
[----:B------:R-:W3:Y:S02]  /*160e0*/  LDL.LU.64 R20, [R1+0x2120] ;  /* 0x0021200001147983 */ /* 0x000ee40000300a00 */
[----:B---3--:R-:W-:-:S15]  /*160f0*/  HMMA.16816.F32.BF16 R24, R12, R20, R24 ;  /* 0x000000140c18723c */ /* 0x008fde0000041818 */
[----:B------:R-:W-:-:S04]  /*16100*/  NOP ;  /* 0x0000000000007918 */ /* 0x000fc80000000000 */
[----:B------:R0:W-:Y:S04]  /*16110*/  STL.64 [R1+0x400], R24 ;  /* 0x0004001801007387 */ /* 0x0001e80000100a00 */
[----:B------:R-:W3:Y:S01]  /*16120*/  LDL.LU.64 R4, [R1+0x3e0] ;  /* 0x0003e00001047983 */ /* 0x000ee20000300a00 */
[----:B0-----:R-:W-:Y:S02]  /*16130*/  IMAD.MOV.U32 R24, RZ, RZ, R7 ;  /* 0x000000ffff187224 */ /* 0x001fe400078e0007 */
[----:B------:R-:W-:Y:S02]  /*16140*/  IMAD.MOV.U32 R25, RZ, RZ, R6 ;  /* 0x000000ffff197224 */ /* 0x000fe400078e0006 */
[----:B------:R-:W3:Y:S04]  /*16150*/  LDL.LU.64 R6, [R1+0x3e8] ;  /* 0x0003e80001067983 */ /* 0x000ee80000300a00 */
[----:B------:R0:W-:Y:S04]  /*16160*/  STL.64 [R1+0x2098], R24 ;  /* 0x0020981801007387 */ /* 0x0001e80000100a00 */
[----:B0-----:R-:W2:Y:S01]  /*16170*/  LDL.64 R24, [R1+0x10] ;  /* 0x0000100001187983 */ /* 0x001ea20000100a00 */
[----:B------:R-:W-:-:S02]  /*16180*/  IMAD.MOV.U32 R11, RZ, RZ, R26 ;  /* 0x000000ffff0b7224 */ /* 0x000fc400078e001a */
[----:B------:R-:W-:Y:S01]  /*16190*/  IMAD.MOV.U32 R10, RZ, RZ, R27 ;  /* 0x000000ffff0a7224 */ /* 0x000fe200078e001b */
[----:B--2---:R0:W-:Y:S04]  /*161a0*/  STL.64 [R1+0x20b0], R24 ;  /* 0x0020b01801007387 */ /* 0x0041e80000100a00 */
[----:B------:R1:W-:Y:S01]  /*161b0*/  STL.64 [R1+0x2028], R20 ;  /* 0x0020281401007387 */ /* 0x0003e20000100a00 */
[----:B0-----:R-:W-:-:S03]  /*161c0*/  IMAD.MOV.U32 R24, RZ, RZ, R22 ;  /* 0x000000ffff187224 */ /* 0x001fc600078e0016 */
[----:B-1----:R-:W2:Y:S04]  /*161d0*/  LDL.LU.64 R20, [R1+0x3f0] ;  /* 0x0003f00001147983 */ /* 0x002ea80000300a00 */
[----:B------:R-:W2:Y:S04]  /*161e0*/  LDL.LU.64 R22, [R1+0x3f8] ;  /* 0x0003f80001167983 */ /* 0x000ea80000300a00 */
[----:B------:R-:W-:Y:S04]  /*161f0*/  STL [R1+0x1a50], R11 ;  /* 0x001a500b01007387 */ /* 0x000fe80000100800 */
[----:B------:R-:W-:Y:S04]  /*16200*/  STL [R1+0x20d8], R10 ;  /* 0x0020d80a01007387 */ /* 0x000fe80000100800 */
[----:B----4-:R0:W-:Y:S04]  /*16210*/  STL.64 [R1+0x20d0], R8 ;  /* 0x0020d00801007387 */ /* 0x0101e80000100a00 */
[----:B0-----:R-:W4:Y:S04]  /*16220*/  LDL.LU.64 R8, [R1+0x4a0] ;  /* 0x0004a00001087983 */ /* 0x001f280000300a00 */
[----:B------:R-:W2:Y:S01]  /*16230*/  LDL.LU.64 R10, [R1+0x4a8] ;  /* 0x0004a800010a7983 */ /* 0x000ea20000300a00 */
[----:B------:R-:W-:Y:S01]  /*16240*/  IMAD.MOV.U32 R25, RZ, RZ, R3 ;  /* 0x000000ffff197224 */ /* 0x000fe200078e0003 */
[C---:B---3--:R-:W-:Y:S02]  /*16250*/  HMMA.16816.F32.BF16 R4, R12.reuse, R16, R4 ;  /* 0x000000100c04723c */ /* 0x048fe40000041804 */
[----:B--2---:R-:W-:Y:S04]  /*16260*/  STL.64 [R1+0x20f0], R10 ;  /* 0x0020f00a01007387 */ /* 0x004fe80000100a00 */
[----:B----4-:R0:W-:Y:S04]  /*16270*/  STL.64 [R1+0x20e8], R8 ;  /* 0x0020e80801007387 */ /* 0x0101e80000100a00 */
[----:B0-----:R-:W2:Y:S04]  /*16280*/  LDL.LU.64 R8, [R1+0x4b0] ;  /* 0x0004b00001087983 */ /* 0x001ea80000300a00 */
[----:B------:R-:W3:Y:S01]  /*16290*/  LDL.LU.64 R10, [R1+0x4b8] ;  /* 0x0004b800010a7983 */ /* 0x000ee20000300a00 */
[----:B------:R-:W-:Y:S03]  /*162a0*/  HMMA.16816.F32.BF16 R20, R12, R24, R20 ;  /* 0x000000180c14723c */ /* 0x000fe60000041814 */
[----:B---3--:R-:W-:Y:S04]  /*162b0*/  STL.64 [R1+0x2108], R10 ;  /* 0x0021080a01007387 */ /* 0x008fe80000100a00 */
[----:B--2---:R0:W-:Y:S04]  /*162c0*/  STL.64 [R1+0x2100], R8 ;  /* 0x0021000801007387 */ /* 0x0041e80000100a00 */
[----:B0-----:R-:W2:Y:S04]  /*162d0*/  LDL.LU.64 R8, [R1+0x4c0] ;  /* 0x0004c00001087983 */ /* 0x001ea80000300a00 */
[----:B------:R-:W2:Y:S04]  /*162e0*/  LDL.LU.64 R10, [R1+0x4c8] ;  /* 0x0004c800010a7983 */ /* 0x000ea80000300a00 */
[----:B------:R0:W-:Y:S04]  /*162f0*/  STL.64 [R1+0x3f0], R20 ;  /* 0x0003f01401007387 */ /* 0x0001e80000100a00 */
[----:B------:R-:W-:Y:S04]  /*16300*/  STL.64 [R1+0x3f8], R22 ;  /* 0x0003f81601007387 */ /* 0x000fe80000100a00 */
[----:B0-----:R-:W3:Y:S04]  /*16310*/  LDL.64 R20, [R1+0x30] ;  /* 0x0000300001147983 */ /* 0x001ee80000100a00 */
[----:B------:R0:W-:Y:S04]  /*16320*/  STL.64 [R1+0x3e0], R4 ;  /* 0x0003e00401007387 */ /* 0x0001e80000100a00 */
[----:B------:R1:W-:Y:S04]  /*16330*/  STL.64 [R1+0x3e8], R6 ;  /* 0x0003e80601007387 */ /* 0x0003e80000100a00 */
[----:B0-----:R-:W4:Y:S01]  /*16340*/  LDL.LU.64 R4, [R1+0x2118] ;  /* 0x0021180001047983 */ /* 0x001f220000300a00 */
[----:B-1----:R-:W-:-:S02]  /*16350*/  IMAD.MOV.U32 R7, RZ, RZ, R16 ;  /* 0x000000ffff077224 */ /* 0x002fc400078e0010 */
[----:B------:R-:W-:Y:S02]  /*16360*/  IMAD.MOV.U32 R6, RZ, RZ, R17 ;  /* 0x000000ffff067224 */ /* 0x000fe400078e0011 */
[----:B------:R-:W2:Y:S04]  /*16370*/  LDL.LU.64 R16, [R1+0x2110] ;  /* 0x0021100001107983 */ /* 0x000ea80000300a00 */
[----:B------:R-:W-:Y:S04]  /*16380*/  STL [R1+0x2044], R6 ;  /* 0x0020440601007387 */ /* 0x000fe80000100800 */
[----:B------:R-:W-:Y:S01]  /*16390*/  STL [R1+0x2040], R7 ;  /* 0x0020400701007387 */ /* 0x000fe20000100800 */
[----:B------:R-:W-:Y:S01]  /*163a0*/  IMAD.MOV.U32 R25, RZ, RZ, R0 ;  /* 0x000000ffff197224 */ /* 0x000fe200078e0000 */
        /* <DEDUP_REMOVED lines=8> */
[----:B------:R-:W2:Y:S02]  /*16430*/  LDL.LU.64 R16, [R1+0x20f8] ;  /* 0x0020f80001107983 */ /* 0x000ea40000300a00 */
        /* <DEDUP_REMOVED lines=15> */
[----:B0-----:R-:W2:Y:S04]  /*16530*/  LDL.LU R10, [R1+0x20d8] ;  /* 0x0020d800010a7983 */ /* 0x001ea80000300800 */
[----:B------:R-:W2:Y:S04]  /*16540*/  LDL.LU.64 R8, [R1+0x20d0] ;  /* 0x0020d00001087983 */ /* 0x000ea80000300a00 */
[----:B------:R-:W3:Y:S04]  /*16550*/  LDL.LU.64 R16, [R1+0x490] ;  /* 0x0004900001107983 */ /* 0x000ee80000300a00 */
[----:B------:R-:W3:Y:S04]  /*16560*/  LDL.LU.64 R18, [R1+0x498] ;  /* 0x0004980001127983 */ /* 0x000ee80000300a00 */
[----:B------:R-:W-:Y:S04]  /*16570*/  STL.64 [R1+0x2070], R6 ;  /* 0x0020700601007387 */ /* 0x000fe80000100a00 */
[----:B----4-:R0:W-:Y:S04]  /*16580*/  STL.64 [R1+0x2068], R4 ;  /* 0x0020680401007387 */ /* 0x0101e80000100a00 */
[----:B0-----:R-:W4:Y:S04]  /*16590*/  LDL.LU.64 R4, [R1+0x450] ;  /* 0x0004500001047983 */ /* 0x001f280000300a00 */
[----:B------:R-:W2:Y:S04]  /*165a0*/  LDL.LU.64 R6, [R1+0x458] ;  /* 0x0004580001067983 */ /* 0x000ea80000300a00 */
[----:B--2---:R-:W-:Y:S04]  /*165b0*/  STL.64 [R1+0x2090], R6 ;  /* 0x0020900601007387 */ /* 0x004fe80000100a00 */
[----:B----4-:R0:W-:Y:S04]  /*165c0*/  STL.64 [R1+0x2088], R4 ;  /* 0x0020880401007387 */ /* 0x0101e80000100a00 */
[----:B0-----:R-:W2:Y:S04]  /*165d0*/  LDL.LU.64 R4, [R1+0x460] ;  /* 0x0004600001047983 */ /* 0x001ea80000300a00 */
[----:B------:R-:W4:Y:S04]  /*165e0*/  LDL.LU.64 R6, [R1+0x468] ;  /* 0x0004680001067983 */ /* 0x000f280000300a00 */
[----:B----4-:R-:W-:Y:S04]  /*165f0*/  STL.64 [R1+0x20a8], R6 ;  /* 0x0020a80601007387 */ /* 0x010fe80000100a00 */
[----:B--2---:R0:W-:Y:S04]  /*16600*/  STL.64 [R1+0x20a0], R4 ;  /* 0x0020a00401007387 */ /* 0x0041e80000100a00 */
[----:B0-----:R-:W2:Y:S04]  /*16610*/  LDL.LU.64 R4, [R1+0x470] ;  /* 0x0004700001047983 */ /* 0x001ea80000300a00 */
[----:B------:R-:W4:Y:S01]  /*16620*/  LDL.LU.64 R6, [R1+0x478] ;  /* 0x0004780001067983 */ /* 0x000f220000300a00 */
[----:B------:R-:W-:Y:S01]  /*16630*/  IMAD.MOV.U32 R24, RZ, RZ, R2 ;  /* 0x000000ffff187224 */ /* 0x000fe200078e0002 */
[----:B---3--:R-:W-:Y:S02]  /*16640*/  HMMA.16816.F32.BF16 R16, R12, R20, R16 ;  /* 0x000000140c10723c */ /* 0x008fe40000041810 */
[----:B----4-:R-:W-:Y:S04]  /*16650*/  STL.64 [R1+0x20c0], R6 ;  /* 0x0020c00601007387 */ /* 0x010fe80000100a00 */
[----:B--2---:R0:W-:Y:S04]  /*16660*/  STL.64 [R1+0x20b8], R4 ;  /* 0x0020b80401007387 */ /* 0x0041e80000100a00 */
[----:B0-----:R-:W2:Y:S04]  /*16670*/  LDL.LU.64 R4, [R1+0x480] ;  /* 0x0004800001047983 */ /* 0x001ea80000300a00 */
[----:B------:R-:W2:Y:S05]  /*16680*/  LDL.LU.64 R6, [R1+0x488] ;  /* 0x0004880001067983 */ /* 0x000eaa0000300a00 */
[----:B------:R0:W-:Y:S04]  /*16690*/  STL.64 [R1+0x490], R16 ;  /* 0x0004901001007387 */ /* 0x0001e80000100a00 */
[----:B------:R1:W-:Y:S01]  /*166a0*/  STL.64 [R1+0x498], R18 ;  /* 0x0004981201007387 */ /* 0x0003e20000100a00 */
[----:B------:R-:W-:-:S03]  /*166b0*/  IMAD.MOV.U32 R11, RZ, RZ, R21 ;  /* 0x000000ffff0b7224 */ /* 0x000fc600078e0015 */
[----:B0-----:R-:W3:Y:S01]  /*166c0*/  LDL.LU.64 R16, [R1+0x20c8] ;  /* 0x0020c80001107983 */ /* 0x001ee20000300a00 */
[----:B-1----:R-:W-:-:S03]  /*166d0*/  IMAD.MOV.U32 R19, RZ, RZ, R20 ;  /* 0x000000ffff137224 */ /* 0x002fc600078e0014 */
[----:B------:R-:W4:Y:S04]  /*166e0*/  LDL.LU.64 R20, [R1+0x3d0] ;  /* 0x0003d00001147983 */ /* 0x000f280000300a00 */
[----:B------:R-:W4:Y:S01]  /*166f0*/  LDL.LU.64 R22, [R1+0x3d8] ;  /* 0x0003d80001167983 */ /* 0x000f220000300a00 */
[----:B--2---:R-:W-:Y:S03]  /*16700*/  HMMA.16816.F32.BF16 R24, R12, R24, R4 ;  /* 0x000000180c18723c */ /* 0x004fe60000041804 */
[----:B------:R-:W2:Y:S04]  /*16710*/  LDL.LU.64 R6, [R1+0x20c0] ;  /* 0x0020c00001067983 */ /* 0x000ea80000300a00 */
[----:B------:R-:W2:-:S12]  /*16720*/  LDL.LU.64 R4, [R1+0x20b8] ;  /* 0x0020b80001047983 */ /* 0x000e980000300a00 */
        /* <DEDUP_REMOVED lines=12> */
[----:B--2---:R-:W-:Y:S02]  /*167f0*/  HMMA.16816.F32.BF16 R24, R12, R24, R4 ;  /* 0x000000180c18723c */ /* 0x004fe40000041804 */
[----:B------:R-:W2:Y:S04]  /*16800*/  LDL.LU.64 R6, [R1+0x2090] ;  /* 0x0020900001067983 */ /* 0x000ea80000300a00 */
[----:B------:R-:W2:-:S13]  /*16810*/  LDL.LU.64 R4, [R1+0x2088] ;  /* 0x0020880001047983 */ /* 0x000e9a0000300a00 */
[----:B------:R-:W-:Y:S04]  /*16820*/  STL.64 [R1+0x460], R24 ;  /* 0x0004601801007387 */ /* 0x000fe80000100a00 */
[----:B------:R0:W-:Y:S04]  /*16830*/  STL.64 [R1+0x468], R26 ;  /* 0x0004681a01007387 */ /* 0x0001e80000100a00 */
[----:B0-----:R-:W2:Y:S04]  /*16840*/  LDL.LU.64 R26, [R1+0x2080] ;  /* 0x00208000011a7983 */ /* 0x001ea80000300a00 */
[----:B------:R-:W2:Y:S02]  /*16850*/  LDL.LU.64 R24, [R1+0x2078] ;  /* 0x0020780001187983 */ /* 0x000ea40000300a00 */
[----:B--2---:R-:W-:-:S15]  /*16860*/  HMMA.16816.F32.BF16 R4, R12, R24, R4 ;  /* 0x000000180c04723c */ /* 0x004fde0000041804 */
[----:B------:R-:W-:-:S04]  /*16870*/  NOP ;  /* 0x0000000000007918 */ /* 0x000fc80000000000 */
[----:B------:R-:W-:Y:S04]  /*16880*/  STL.64 [R1+0x450], R4 ;  /* 0x0004500401007387 */ /* 0x000fe80000100a00 */
[----:B------:R0:W-:Y:S04]  /*16890*/  STL.64 [R1+0x458], R6 ;  /* 0x0004580601007387 */ /* 0x0001e80000100a00 */
[----:B0-----:R-:W2:Y:S04]  /*168a0*/  LDL.LU.64 R6, [R1+0x2070] ;  /* 0x0020700001067983 */ /* 0x001ea80000300a00 */
[----:B------:R-:W4:Y:S04]  /*168b0*/  LDL.LU.64 R4, [R1+0x2068] ;  /* 0x0020680001047983 */ /* 0x000f280000300a00 */
[----:B------:R-:W-:Y:S04]  /*168c0*/  STL.64 [R1+0x1f58], R26 ;  /* 0x001f581a01007387 */ /* 0x000fe80000100a00 */
[----:B------:R0:W-:Y:S04]  /*168d0*/  STL.64 [R1+0x1f50], R24 ;  /* 0x001f501801007387 */ /* 0x0001e80000100a00 */
[----:B0-----:R-:W2:Y:S04]  /*168e0*/  LDL.64 R24, [R1] ;  /* 0x0000000001187983 */ /* 0x001ea80000100a00 */
[----:B--2---:R0:W-:Y:S04]  /*168f0*/  STL.64 [R1+0x1f70], R24 ;  /* 0x001f701801007387 */ /* 0x0041e80000100a00 */
[----:B0-----:R-:W2:Y:S04]  /*16900*/  LDL.LU.64 R24, [R1+0x440] ;  /* 0x0004400001187983 */ /* 0x001ea80000300a00 */
[----:B------:R-:W2:Y:S02]  /*16910*/  LDL.LU.64 R26, [R1+0x448] ;  /* 0x00044800011a7983 */ /* 0x000ea40000300a00 */
[----:B--2---:R-:W-:-:S15]  /*16920*/  HMMA.16816.F32.BF16 R24, R12, R8, R24 ;  /* 0x000000080c18723c */ /* 0x004fde0000041818 */
[----:B------:R-:W-:-:S04]  /*16930*/  NOP ;  /* 0x0000000000007918 */ /* 0x000fc80000000000 */
[----:B------:R0:W-:Y:S04]  /*16940*/  STL.64 [R1+0x440], R24 ;  /* 0x0004401801007387 */ /* 0x0001e80000100a00 */
[----:B------:R-:W-:Y:S01]  /*16950*/  STL.64 [R1+0x448], R26 ;  /* 0x0004481a01007387 */ /* 0x000fe20000100a00 */
[----:B0-----:R-:W-:Y:S02]  /*16960*/  IMAD.MOV.U32 R24, RZ, RZ, R18 ;  /* 0x000000ffff187224 */ /* 0x001fe400078e0012 */
[----:B------:R-:W-:Y:S01]  /*16970*/  IMAD.MOV.U32 R25, RZ, RZ, R2 ;  /* 0x000000ffff197224 */ /* 0x000fe200078e0002 */
[----:B------:R-:W3:Y:S04]  /*16980*/  LDL.LU R18, [R1+0x2060] ;  /* 0x0020600001127983 */ /* 0x000ee80000300800 */
[----:B------:R-:W2:Y:S04]  /*16990*/  LDL.LU R2, [R1+0x205c] ;  /* 0x00205c0001027983 */ /* 0x000ea80000300800 */
[----:B------:R0:W-:Y:S04]  /*169a0*/  STL.64 [R1+0x1f88], R24 ;  /* 0x001f881801007387 */ /* 0x0001e80000100a00 */
[----:B0-----:R-:W2:Y:S01]  /*169b0*/  LDL.64 R24, [R1+0x20] ;  /* 0x0000200001187983 */ /* 0x001ea20000100a00 */
[----:B----4-:R-:W-:Y:S03]  /*169c0*/  HMMA.16816.F32.BF16 R12, R12, R4, R20 ;  /* 0x000000040c0c723c */ /* 0x010fe60000041814 */
[----:B--2---:R-:W-:Y:S04]  /*169d0*/  STL.64 [R1+0x1fa0], R24 ;  /* 0x001fa01801007387 */ /* 0x004fe80000100a00 */
[----:B------:R-:W-:Y:S04]  /*169e0*/  STL [R1+0x1f68], R10 ;  /* 0x001f680a01007387 */ /* 0x000fe80000100800 */
[----:B------:R-:W-:Y:S04]  /*169f0*/  STL.64 [R1+0x1f60], R8 ;  /* 0x001f600801007387 */ /* 0x000fe80000100a00 */
[----:B------:R-:W2:Y:S04]  /*16a00*/  LDL.LU.64 R20, [R1+0x290] ;  /* 0x0002900001147983 */ /* 0x000ea80000300a00 */
[----:B------:R-:W4:Y:S04]  /*16a10*/  LDL.LU.64 R22, [R1+0x298] ;  /* 0x0002980001167983 */ /* 0x000f280000300a00 */
[----:B------:R-:W-:Y:S04]  /*16a20*/  STL.64 [R1+0x3d0], R12 ;  /* 0x0003d00c01007387 */ /* 0x000fe80000100a00 */
[----:B------:R-:W-:Y:S04]  /*16a30*/  STL.64 [R1+0x3d8], R14 ;  /* 0x0003d80e01007387 */ /* 0x000fe80000100a00 */
[----:B------:R-:W0:Y:S04]  /*16a40*/  LDSM.16.MT88.4 R12, [R2+UR5+0x100] ;  /* 0x00010005020c783b */ /* 0x000e280008004200 */
[----:B----4-:R-:W-:Y:S04]  /*16a50*/  STL.64 [R1+0x2038], R22 ;  /* 0x0020381601007387 */ /* 0x010fe80000100a00 */
[----:B--2---:R1:W-:Y:S04]  /*16a60*/  STL.64 [R1+0x2030], R20 ;  /* 0x0020301401007387 */ /* 0x0043e80000100a00 */
[----:B-1----:R-:W2:Y:S04]  /*16a70*/  LDL.LU.64 R20, [R1+0x2a0] ;  /* 0x0002a00001147983 */ /* 0x002ea80000300a00 */
[----:B------:R-:W4:Y:S01]  /*16a80*/  LDL.LU.64 R22, [R1+0x2a8] ;  /* 0x0002a80001167983 */ /* 0x000f220000300a00 */
[----:B------:R-:W-:-:S02]  /*16a90*/  IMAD.MOV.U32 R24, RZ, RZ, R19 ;  /* 0x000000ffff187224 */ /* 0x000fc400078e0013 */
[----:B------:R-:W-:Y:S01]  /*16aa0*/  IMAD.MOV.U32 R25, RZ, RZ, R11 ;  /* 0x000000ffff197224 */ /* 0x000fe200078e000b */
[----:B----4-:R-:W-:Y:S04]  /*16ab0*/  STL.64 [R1+0x2050], R22 ;  /* 0x0020501601007387 */ /* 0x010fe80000100a00 */
[----:B--2---:R1:W-:Y:S04]  /*16ac0*/  STL.64 [R1+0x2048], R20 ;  /* 0x0020481401007387 */ /* 0x0043e80000100a00 */
[----:B-1----:R-:W3:Y:S04]  /*16ad0*/  LDL.LU.64 R20, [R1+0x2b0] ;  /* 0x0002b00001147983 */ /* 0x002ee80000300a00 */
[----:B------:R-:W3:Y:S04]  /*16ae0*/  LDL.LU.64 R22, [R1+0x2b8] ;  /* 0x0002b80001167983 */ /* 0x000ee80000300a00 */
[----:B------:R-:W-:Y:S04]  /*16af0*/  STL.64 [R1+0x2020], R4 ;  /* 0x0020200401007387 */ /* 0x000fe80000100a00 */
[----:B------:R-:W3:Y:S04]  /*16b00*/  LDL.LU R19, [R1+0x2058] ;  /* 0x0020580001137983 */ /* 0x000ee80000300800 */
[----:B------:R-:W2:Y:S04]  /*16b10*/  LDL.LU.64 R8, [R1+0x280] ;  /* 0x0002800001087983 */ /* 0x000ea80000300a00 */
[----:B------:R-:W2:Y:S04]  /*16b20*/  LDL.LU.64 R10, [R1+0x288] ;  /* 0x00028800010a7983 */ /* 0x000ea80000300a00 */
[----:B------:R1:W-:Y:S04]  /*16b30*/  STL.64 [R1+0x1fb8], R24 ;  /* 0x001fb81801007387 */ /* 0x0003e80000100a00 */
[----:B-1----:R-:W3:Y:S04]  /*16b40*/  LDL R24, [R1+0xc0] ;  /* 0x0000c00001187983 */ /* 0x002ee80000100800 */
[----:B------:R-:W3:Y:S04]  /*16b50*/  LDL R25, [R1+0xc4] ;  /* 0x0000c40001197983 */ /* 0x000ee80000100800 */
[----:B0-----:R-:W-:Y:S04]  /*16b60*/  STL [R1+0x1f38], R15 ;  /* 0x001f380f01007387 */ /* 0x001fe80000100800 */
[----:B------:R-:W-:Y:S01]  /*16b70*/  STL [R1+0x1e30], R2 ;  /* 0x001e300201007387 */ /* 0x000fe20000100800 */
[----:B---3--:R-:W-:Y:S03]  /*16b80*/  HMMA.16816.F32.BF16 R24, R16, R24, R20 ;  /* 0x000000181018723c */ /* 0x008fe60000041814 */
[----:B------:R-:W3:Y:S04]  /*16b90*/  LDL.LU.64 R22, [R1+0x2050] ;  /* 0x0020500001167983 */ /* 0x000ee80000300a00 */
[----:B------:R-:W3:-:S12]  /*16ba0*/  LDL.LU.64 R20, [R1+0x2048] ;  /* 0x0020480001147983 */ /* 0x000ed80000300a00 */
[----:B------:R0:W-:Y:S04]  /*16bb0*/  STL.64 [R1+0x9b0], R24 ;  /* 0x0009b01801007387 */ /* 0x0001e80000100a00 */
[----:B------:R-:W-:Y:S01]  /*16bc0*/  STL.64 [R1+0x9b8], R26 ;  /* 0x0009b81a01007387 */ /* 0x000fe20000100a00 */
[----:B0-----:R-:W-:Y:S02]  /*16bd0*/  IMAD.MOV.U32 R24, RZ, RZ, R6 ;  /* 0x000000ffff187224 */ /* 0x001fe400078e0006 */
[----:B------:R-:W-:Y:S01]  /*16be0*/  IMAD.MOV.U32 R25, RZ, RZ, R7 ;  /* 0x000000ffff197224 */ /* 0x000fe200078e0007 */
[----:B------:R-:W4:Y:S04]  /*16bf0*/  LDL.LU R6, [R1+0x2044] ;  /* 0x0020440001067983 */ /* 0x000f280000300800 */
[----:B------:R-:W2:Y:S04]  /*16c00*/  LDL.LU R7, [R1+0x2040] ;  /* 0x0020400001077983 */ /* 0x000ea80000300800 */
[----:B------:R0:W-:Y:S04]  /*16c10*/  STL.64 [R1+0x1fd0], R24 ;  /* 0x001fd01801007387 */ /* 0x0001e80000100a00 */
[----:B0-----:R-:W3:Y:S04]  /*16c20*/  LDL R24, [R1+0xb0] ;  /* 0x0000b00001187983 */ /* 0x001ee80000100800 */
[----:B------:R-:W3:Y:S02]  /*16c30*/  LDL R25, [R1+0xb4] ;  /* 0x0000b40001197983 */ /* 0x000ee40000100800 */
[----:B---3--:R-:W-:Y:S02]  /*16c40*/  HMMA.16816.F32.BF16 R24, R16, R24, R20 ;  /* 0x000000181018723c */ /* 0x008fe40000041814 */
[----:B------:R-:W3:Y:S04]  /*16c50*/  LDL.LU.64 R22, [R1+0x2038] ;  /* 0x0020380001167983 */ /* 0x000ee80000300a00 */
[----:B------:R-:W3:-:S13]  /*16c60*/  LDL.LU.64 R20, [R1+0x2030] ;  /* 0x0020300001147983 */ /* 0x000eda0000300a00 */
[----:B------:R0:W-:Y:S04]  /*16c70*/  STL.64 [R1+0x9a0], R24 ;  /* 0x0009a01801007387 */ /* 0x0001e80000100a00 */
[----:B------:R-:W-:Y:S01]  /*16c80*/  STL.64 [R1+0x9a8], R26 ;  /* 0x0009a81a01007387 */ /* 0x000fe20000100a00 */
[----:B0-----:R-:W-:Y:S02]  /*16c90*/  IMAD.MOV.U32 R24, RZ, RZ, R29 ;  /* 0x000000ffff187224 */ /* 0x001fe400078e001d */
[----:B------:R-:W-:-:S05]  /*16ca0*/  IMAD.MOV.U32 R25, RZ, RZ, R28 ;  /* 0x000000ffff197224 */ /* 0x000fca00078e001c */
[----:B------:R0:W-:Y:S04]  /*16cb0*/  STL.64 [R1+0x1fe8], R24 ;  /* 0x001fe81801007387 */ /* 0x0001e80000100a00 */
[----:B0-----:R-:W3:Y:S02]  /*16cc0*/  LDL.64 R24, [R1+0xa0] ;  /* 0x0000a00001187983 */ /* 0x001ee40000100a00 */
[----:B---3--:R-:W-:-:S15]  /*16cd0*/  HMMA.16816.F32.BF16 R20, R16, R24, R20 ;  /* 0x000000181014723c */ /* 0x008fde0000041814 */
[----:B------:R-:W-:-:S04]  /*16ce0*/  NOP ;  /* 0x0000000000007918 */ /* 0x000fc80000000000 */
[----:B------:R0:W-:Y:S04]  /*16cf0*/  STL.64 [R1+0x990], R20 ;  /* 0x0009901401007387 */ /* 0x0001e80000100a00 */
[----:B------:R-:W-:Y:S04]  /*16d00*/  STL.64 [R1+0x998], R22 ;  /* 0x0009981601007387 */ /* 0x000fe80000100a00 */
[----:B0-----:R-:W3:Y:S01]  /*16d10*/  LDL.LU.64 R20, [R1+0x2028] ;  /* 0x0020280001147983 */ /* 0x001ee20000300a00 */
[----:B------:R-:W-:Y:S02]  /*16d20*/  IMAD.MOV.U32 R15, RZ, RZ, R24 ;  /* 0x000000ffff0f7224 */ /* 0x000fe400078e0018 */
[----:B------:R-:W-:-:S02]  /*16d30*/  IMAD.MOV.U32 R29, RZ, RZ, R25 ;  /* 0x000000ffff1d7224 */ /* 0x000fc400078e0019 */
[----:B------:R-:W-:Y:S02]  /*16d40*/  IMAD.MOV.U32 R24, RZ, RZ, R3 ;  /* 0x000000ffff187224 */ /* 0x000fe400078e0003 */
[----:B------:R-:W-:-:S05]  /*16d50*/  IMAD.MOV.U32 R25, RZ, RZ, R0 ;  /* 0x000000ffff197224 */ /* 0x000fca00078e0000 */
[----:B------:R2:W-:Y:S04]  /*16d60*/  STL.64 [R1+0x2000], R24 ;  /* 0x0020001801007387 */ /* 0x0005e80000100a00 */
[----:B------:R-:W-:Y:S04]  /*16d70*/  STL.64 [R1+0x1f80], R14 ;  /* 0x001f800e01007387 */ /* 0x000fe80000100a00 */
[----:B------:R-:W-:Y:S01]  /*16d80*/  STL.64 [R1+0x1f78], R12 ;  /* 0x001f780c01007387 */ /* 0x000fe20000100a00 */
[----:B--2---:R-:W-:Y:S02]  /*16d90*/  IMAD.MOV.U32 R24, RZ, RZ, R7 ;  /* 0x000000ffff187224 */ /* 0x004fe400078e0007 */
[----:B----4-:R-:W-:Y:S01]  /*16da0*/  IMAD.MOV.U32 R25, RZ, RZ, R6 ;  /* 0x000000ffff197224 */ /* 0x010fe200078e0006 */
[----:B---3--:R-:W-:-:S15]  /*16db0*/  HMMA.16816.F32.BF16 R8, R16, R20, R8 ;  /* 0x000000141008723c */ /* 0x008fde0000041808 */
[----:B------:R-:W-:-:S04]  /*16dc0*/  NOP ;  /* 0x0000000000007918 */ /* 0x000fc80000000000 */
[----:B------:R-:W-:Y:S04]  /*16dd0*/  STL.64 [R1+0x980], R8 ;  /* 0x0009800801007387 */ /* 0x000fe80000100a00 */
[----:B------:R-:W-:Y:S04]  /*16de0*/  STL.64 [R1+0x988], R10 ;  /* 0x0009880a01007387 */ /* 0x000fe80000100a00 */
[----:B------:R-:W2:Y:S04]  /*16df0*/  LDL.LU.64 R4, [R1+0x270] ;  /* 0x0002700001047983 */ /* 0x000ea80000300a00 */
[----:B------:R-:W2:Y:S04]  /*16e00*/  LDL.LU.64 R6, [R1+0x278] ;  /* 0x0002780001067983 */ /* 0x000ea80000300a00 */
[----:B------:R0:W-:Y:S04]  /*16e10*/  STL.64 [R1+0x2018], R24 ;  /* 0x0020181801007387 */ /* 0x0001e80000100a00 */
[----:B0-----:R-:W2:Y:S04]  /*16e20*/  LDL.64 R24, [R1+0x80] ;  /* 0x0000800001187983 */ /* 0x001ea80000100a00 */
[----:B------:R-:W3:Y:S04]  /*16e30*/  LDL.LU.64 R12, [R1+0x200] ;  /* 0x00020000010c7983 */ /* 0x000ee80000300a00 */
[----:B------:R-:W4:Y:S04]  /*16e40*/  LDL.LU.64 R14, [R1+0x208] ;  /* 0x00020800010e7983 */ /* 0x000f280000300a00 */
[----:B----4-:R-:W-:Y:S04]  /*16e50*/  STL.64 [R1+0x1f98], R14 ;  /* 0x001f980e01007387 */ /* 0x010fe80000100a00 */
[----:B---3--:R0:W-:Y:S04]  /*16e60*/  STL.64 [R1+0x1f90], R12 ;  /* 0x001f900c01007387 */ /* 0x0081e80000100a00 */
[----:B0-----:R-:W3:Y:S04]  /*16e70*/  LDL.LU.64 R12, [R1+0x210] ;  /* 0x00021000010c7983 */ /* 0x001ee80000300a00 */
        /* <DEDUP_REMOVED lines=12> */
[----:B------:R-:W4:Y:S01]  /*16f40*/  LDL.LU.64 R14, [R1+0x248] ;  /* 0x00024800010e7983 */ /* 0x000f220000300a00 */
[----:B--2---:R-:W-:Y:S03]  /*16f50*/  HMMA.16816.F32.BF16 R4, R16, R24, R4 ;  /* 0x000000181004723c */ /* 0x004fe60000041804 */
[----:B----4-:R-:W-:Y:S04]  /*16f60*/  STL.64 [R1+0x1ff8], R14 ;  /* 0x001ff80e01007387 */ /* 0x010fe80000100a00 */
[----:B---3--:R0:W-:Y:S04]  /*16f70*/  STL.64 [R1+0x1ff0], R12 ;  /* 0x001ff00c01007387 */ /* 0x0081e80000100a00 */
[----:B0-----:R-:W2:Y:S04]  /*16f80*/  LDL.LU.64 R12, [R1+0x250] ;  /* 0x00025000010c7983 */ /* 0x001ea80000300a00 */
[----:B------:R-:W3:Y:S01]  /*16f90*/  LDL.LU.64 R14, [R1+0x258] ;  /* 0x00025800010e7983 */ /* 0x000ee20000300a00 */
[----:B------:R-:W-:-:S02]  /*16fa0*/  IMAD.MOV.U32 R3, RZ, RZ, R20 ;  /* 0x000000ffff037224 */ /* 0x000fc400078e0014 */
[----:B------:R-:W-:Y:S01]  /*16fb0*/  IMAD.MOV.U32 R0, RZ, RZ, R21 ;  /* 0x000000ffff007224 */ /* 0x000fe200078e0015 */
[----:B---3--:R-:W-:Y:S04]  /*16fc0*/  STL.64 [R1+0x2010], R14 ;  /* 0x0020100e01007387 */ /* 0x008fe80000100a00 */
[----:B--2---:R0:W-:Y:S04]  /*16fd0*/  STL.64 [R1+0x2008], R12 ;  /* 0x0020080c01007387 */ /* 0x0041e80000100a00 */
[----:B0-----:R-:W2:Y:S04]  /*16fe0*/  LDL.LU.64 R12, [R1+0x260] ;  /* 0x00026000010c7983 */ /* 0x001ea80000300a00 */
[----:B------:R-:W2:Y:S04]  /*16ff0*/  LDL.LU.64 R14, [R1+0x268] ;  /* 0x00026800010e7983 */ /* 0x000ea80000300a00 */
[----:B------:R-:W3:Y:S04]  /*17000*/  LDL.LU.64 R8, [R1+0x1f0] ;  /* 0x0001f00001087983 */ /* 0x000ee80000300a00 */
[----:B------:R-:W3:Y:S04]  /*17010*/  LDL.LU.64 R10, [R1+0x1f8] ;  /* 0x0001f800010a7983 */ /* 0x000ee80000300a00 */
[----:B------:R-:W4:Y:S04]  /*17020*/  LDL.LU.64 R20, [R1+0x1e0] ;  /* 0x0001e00001147983 */ /* 0x000f280000300a00 */
[----:B------:R-:W4:Y:S04]  /*17030*/  LDL.LU.64 R22, [R1+0x1e8] ;  /* 0x0001e80001167983 */ /* 0x000f280000300a00 */
[----:B------:R-:W-:Y:S04]  /*17040*/  STL [R1+0x1f30], R3 ;  /* 0x001f300301007387 */ /* 0x000fe80000100800 */
[----:B------:R0:W-:Y:S04]  /*17050*/  STL.64 [R1+0x970], R4 ;  /* 0x0009700401007387 */ /* 0x0001e80000100a00 */
[----:B------:R1:W-:Y:S04]  /*17060*/  STL.64 [R1+0x978], R6 ;  /* 0x0009780601007387 */ /* 0x0003e80000100a00 */
[----:B0-----:R-:W2:Y:S01]  /*17070*/  LDL.LU.64 R4, [R1+0x2020] ;  /* 0x0020200001047983 */ /* 0x001ea20000300a00 */
[----:B-1----:R-:W-:-:S02]  /*17080*/  IMAD.MOV.U32 R7, RZ, RZ, R24 ;  /* 0x000000ffff077224 */ /* 0x002fc400078e0018 */
[----:B------:R-:W-:Y:S02]  /*17090*/  IMAD.MOV.U32 R6, RZ, RZ, R25 ;  /* 0x000000ffff067224 */ /* 0x000fe400078e0019 */
[----:B------:R-:W2:Y:S02]  /*170a0*/  LDL.LU.64 R24, [R1+0x2018] ;  /* 0x0020180001187983 */ /* 0x000ea40000300a00 */
        /* <DEDUP_REMOVED lines=42> */
[----:B------:R0:W-:Y:S04]  /*17350*/  STL.64 [R1+0x900], R24 ;  /* 0x0009001801007387 */ /* 0x0001e80000100a00 */
[----:B------:R-:W-:Y:S04]  /*17360*/  STL.64 [R1+0x908], R26 ;  /* 0x0009081a01007387 */ /* 0x000fe80000100a00 */
[----:B0-----:R-:W3:Y:S02]  /*17370*/  LDL.LU.64 R24, [R1+0x1f70] ;  /* 0x001f700001187983 */ /* 0x001ee40000300a00 */
[----:B---3--:R-:W-:Y:S01]  /*17380*/  HMMA.16816.F32.BF16 R8, R16, R24, R8 ;  /* 0x000000181008723c */ /* 0x008fe20000041808 */
[----:B------:R-:W-:-:S15]  /*17390*/  IMAD.MOV.U32 R28, RZ, RZ, R25 ;  /* 0x000000ffff1c7224 */ /* 0x000fde00078e0019 */
[----:B------:R-:W-:-:S03]  /*173a0*/  NOP ;  /* 0x0000000000007918 */ /* 0x000fc60000000000 */
[----:B------:R-:W-:Y:S04]  /*173b0*/  STL.64 [R1+0x8f0], R8 ;  /* 0x0008f00801007387 */ /* 0x000fe80000100a00 */
[----:B------:R0:W-:Y:S04]  /*173c0*/  STL.64 [R1+0x8f8], R10 ;  /* 0x0008f80a01007387 */ /* 0x0001e80000100a00 */
[----:B0-----:R-:W3:Y:S04]  /*173d0*/  LDL.LU R10, [R1+0x1f68] ;  /* 0x001f6800010a7983 */ /* 0x001ee80000300800 */
[----:B------:R-:W2:Y:S04]  /*173e0*/  LDL.LU.64 R8, [R1+0x1f60] ;  /* 0x001f600001087983 */ /* 0x000ea80000300a00 */
        /* <DEDUP_REMOVED lines=12> */
[----:B---3--:R-:W-:Y:S04]  /*174b0*/  STL [R1+0x1ee0], R10 ;  /* 0x001ee00a01007387 */ /* 0x008fe80000100800 */
[----:B------:R0:W-:Y:S01]  /*174c0*/  STL.64 [R1+0x1ed8], R8 ;  /* 0x001ed80801007387 */ /* 0x0001e20000100a00 */
[----:B--2---:R-:W-:-:S15]  /*174d0*/  HMMA.16816.F32.BF16 R24, R16, R8, R24 ;  /* 0x000000081018723c */ /* 0x004fde0000041818 */
[----:B------:R-:W-:-:S04]  /*174e0*/  NOP ;  /* 0x0000000000007918 */ /* 0x000fc80000000000 */
[----:B------:R1:W-:Y:S04]  /*174f0*/  STL.64 [R1+0x8d0], R24 ;  /* 0x0008d01801007387 */ /* 0x0003e80000100a00 */
[----:B------:R-:W-:Y:S04]  /*17500*/  STL.64 [R1+0x8d8], R26 ;  /* 0x0008d81a01007387 */ /* 0x000fe80000100a00 */
[----:B0-----:R-:W2:Y:S01]  /*17510*/  LDL.64 R8, [R1+0xb0] ;  /* 0x0000b00001087983 */ /* 0x001ea20000100a00 */
[----:B----4-:R-:W-:Y:S01]  /*17520*/  HMMA.16816.F32.BF16 R16, R16, R4, R20 ;  /* 0x000000041010723c */ /* 0x010fe20000041814 */
[----:B-1----:R-:W-:-:S02]  /*17530*/  IMAD.MOV.U32 R24, RZ, RZ, R15 ;  /* 0x000000ffff187224 */ /* 0x002fc400078e000f */
[----:B------:R-:W-:Y:S01]  /*17540*/  IMAD.MOV.U32 R25, RZ, RZ, R29 ;  /* 0x000000ffff197224 */ /* 0x000fe200078e001d */
[----:B--2---:R0:W-:Y:S04]  /*17550*/  STL.64 [R1+0x1f28], R8 ;  /* 0x001f280801007387 */ /* 0x0041e80000100a00 */
[----:B0-----:R-:W2:Y:S04]  /*17560*/  LDL.LU.64 R8, [R1+0x890] ;  /* 0x0008900001087983 */ /* 0x001ea80000300a00 */
[----:B------:R-:W2:Y:S07]  /*17570*/  LDL.LU.64 R10, [R1+0x898] ;  /* 0x00089800010a7983 */ /* 0x000eae0000300a00 */
[----:B------:R-:W-:Y:S04]  /*17580*/  STL.64 [R1+0x8c0], R16 ;  /* 0x0008c01001007387 */ /* 0x000fe80000100a00 */
[----:B------:R-:W-:Y:S04]  /*17590*/  STL.64 [R1+0x8c8], R18 ;  /* 0x0008c81201007387 */ /* 0x000fe80000100a00 */
[----:B------:R-:W2:Y:S04]  /*175a0*/  LDL.LU R15, [R1+0x1f38] ;  /* 0x001f3800010f7983 */ /* 0x000ea80000300800 */
[----:B------:R-:W3:Y:S04]  /*175b0*/  LDL.LU R29, [R1+0x1f34] ;  /* 0x001f3400011d7983 */ /* 0x000ee80000300800 */
[----:B------:R0:W-:Y:S04]  /*175c0*/  STL.64 [R1+0x1ed0], R4 ;  /* 0x001ed00401007387 */ /* 0x0001e80000100a00 */
[----:B0-----:R-:W4:Y:S01]  /*175d0*/  LDL.64 R4, [R1+0x60] ;  /* 0x0000600001047983 */ /* 0x001f220000100a00 */
[----:B------:R-:W-:-:S02]  /*175e0*/  IMAD.MOV.U32 R20, RZ, RZ, R3 ;  /* 0x000000ffff147224 */ /* 0x000fc400078e0003 */
[----:B------:R-:W-:Y:S01]  /*175f0*/  IMAD.MOV.U32 R21, RZ, RZ, R2 ;  /* 0x000000ffff157224 */ /* 0x000fe200078e0002 */
[----:B---3--:R-:W0:Y:S04]  /*17600*/  LDSM.16.MT88.4 R16, [R29+UR5+0x100] ;  /* 0x000100051d10783b */ /* 0x008e280008004200 */
[----:B----4-:R1:W-:Y:S04]  /*17610*/  STL.64 [R1+0x1ee8], R4 ;  /* 0x001ee80401007387 */ /* 0x0103e80000100a00 */
[----:B-1----:R-:W3:Y:S04]  /*17620*/  LDL.64 R4, [R1+0x70] ;  /* 0x0000700001047983 */ /* 0x002ee80000100a00 */
[----:B---3--:R1:W-:Y:S02]  /*17630*/  STL.64 [R1+0x1ef8], R4 ;  /* 0x001ef80401007387 */ /* 0x0083e40000100a00 */
[----:B-1----:R-:W-:-:S02]  /*17640*/  IMAD.MOV.U32 R4, RZ, RZ, R7 ;  /* 0x000000ffff047224 */ /* 0x002fc400078e0007 */
[----:B------:R-:W-:-:S05]  /*17650*/  IMAD.MOV.U32 R5, RZ, RZ, R6 ;  /* 0x000000ffff057224 */ /* 0x000fca00078e0006 */
[----:B------:R1:W-:Y:S04]  /*17660*/  STL.64 [R1+0x1f10], R4 ;  /* 0x001f100401007387 */ /* 0x0003e80000100a00 */
[----:B-1----:R-:W3:Y:S04]  /*17670*/  LDL.LU.64 R4, [R1+0x780] ;  /* 0x0007800001047983 */ /* 0x002ee80000300a00 */
[----:B------:R-:W3:Y:S04]  /*17680*/  LDL.LU.64 R6, [R1+0x788] ;  /* 0x0007880001067983 */ /* 0x000ee80000300a00 */
[----:B------:R-:W4:Y:S04]  /*17690*/  LDL.LU R3, [R1+0x1f30] ;  /* 0x001f300001037983 */ /* 0x000f280000300800 */
[----:B------:R1:W-:Y:S04]  /*176a0*/  STL.64 [R1+0x1ef0], R20 ;  /* 0x001ef01401007387 */ /* 0x0003e80000100a00 */
[----:B-1----:R-:W2:Y:S04]  /*176b0*/  LDL.64 R20, [R1+0xc0] ;  /* 0x0000c00001147983 */ /* 0x002ea80000100a00 */
[----:B0-----:R-:W-:Y:S04]  /*176c0*/  STL [R1+0x1e3c], R17 ;  /* 0x001e3c1101007387 */ /* 0x001fe80000100800 */
[----:B------:R-:W-:Y:S04]  /*176d0*/  STL [R1+0x1e38], R18 ;  /* 0x001e381201007387 */ /* 0x000fe80000100800 */
[----:B------:R-:W-:Y:S04]  /*176e0*/  STL [R1+0x1e34], R19 ;  /* 0x001e341301007387 */ /* 0x000fe80000100800 */
[----:B------:R-:W-:Y:S01]  /*176f0*/  STL [R1+0x1dfc], R29 ;  /* 0x001dfc1d01007387 */ /* 0x000fe20000100800 */
[----:B--2---:R-:W-:-:S15]  /*17700*/  HMMA.16816.F32.BF16 R8, R12, R20, R8 ;  /* 0x000000140c08723c */ /* 0x004fde0000041808 */
[----:B------:R-:W-:-:S04]  /*17710*/  NOP ;  /* 0x0000000000007918 */ /* 0x000fc80000000000 */
[----:B------:R0:W-:Y:S04]  /*17720*/  STL.64 [R1+0x230], R8 ;  /* 0x0002300801007387 */ /* 0x0001e80000100a00 */
[----:B------:R-:W-:Y:S04]  /*17730*/  STL.64 [R1+0x238], R10 ;  /* 0x0002380a01007387 */ /* 0x000fe80000100a00 */
[----:B0-----:R-:W3:Y:S02]  /*17740*/  LDL.LU.64 R8, [R1+0x1f28] ;  /* 0x001f280001087983 */ /* 0x001ee40000300a00 */
[----:B---3--:R-:W-:-:S15]  /*17750*/  HMMA.16816.F32.BF16 R4, R12, R8, R4 ;  /* 0x000000080c04723c */ /* 0x008fde0000041804 */
[----:B------:R-:W-:-:S04]  /*17760*/  NOP ;  /* 0x0000000000007918 */ /* 0x000fc80000000000 */
[----:B------:R0:W-:Y:S04]  /*17770*/  STL.64 [R1+0x220], R4 ;  /* 0x0002200401007387 */ /* 0x0001e80000100a00 */
[----:B------:R1:W-:Y:S04]  /*17780*/  STL.64 [R1+0x228], R6 ;  /* 0x0002280601007387 */ /* 0x0003e80000100a00 */
[----:B0-----:R-:W2:Y:S04]  /*17790*/  LDL.LU.64 R4, [R1+0x760] ;  /* 0x0007600001047983 */ /* 0x001ea80000300a00 */
[----:B-1----:R-:W3:Y:S01]  /*177a0*/  LDL.LU.64 R6, [R1+0x768] ;  /* 0x0007680001067983 */ /* 0x002ee20000300a00 */
[----:B------:R-:W-:-:S03]  /*177b0*/  IMAD.MOV.U32 R2, RZ, RZ, R21 ;  /* 0x000000ffff027224 */ /* 0x000fc600078e0015 */
[----:B---3--:R-:W-:Y:S04]  /*177c0*/  STL.64 [R1+0x1f20], R6 ;  /* 0x001f200601007387 */ /* 0x008fe80000100a00 */
[----:B--2---:R0:W-:Y:S04]  /*177d0*/  STL.64 [R1+0x1f18], R4 ;  /* 0x001f180401007387 */ /* 0x0041e80000100a00 */
[----:B0-----:R-:W2:Y:S04]  /*177e0*/  LDL.LU.64 R4, [R1+0x770] ;  /* 0x0007700001047983 */ /* 0x001ea80000300a00 */
[----:B------:R-:W2:Y:S04]  /*177f0*/  LDL.LU.64 R6, [R1+0x778] ;  /* 0x0007780001067983 */ /* 0x000ea80000300a00 */
[----:B------:R-:W3:Y:S04]  /*17800*/  LDL.LU.64 R20, [R1+0x740] ;  /* 0x0007400001147983 */ /* 0x000ee80000300a00 */
[----:B------:R-:W3:Y:S01]  /*17810*/  LDL.LU.64 R22, [R1+0x748] ;  /* 0x0007480001167983 */ /* 0x000ee20000300a00 */
[----:B------:R-:W-:-:S02]  /*17820*/  IMAD.MOV.U32 R18, RZ, RZ, R8 ;  /* 0x000000ffff127224 */ /* 0x000fc400078e0008 */
[----:B------:R-:W-:Y:S01]  /*17830*/  IMAD.MOV.U32 R19, RZ, RZ, R9 ;  /* 0x000000ffff137224 */ /* 0x000fe200078e0009 */
[----:B--2---:R-:W-:Y:S01]  /*17840*/  HMMA.16816.F32.BF16 R24, R12, R24, R4 ;  /* 0x000000180c18723c */ /* 0x004fe20000041804 */
[----:B---3--:R-:W-:Y:S04]  /*17850*/  STL.64 [R1+0x1f08], R22 ;  /* 0x001f081601007387 */ /* 0x008fe80000100a00 */
[----:B------:R0:W-:Y:S04]  /*17860*/  STL.64 [R1+0x1f00], R20 ;  /* 0x001f001401007387 */ /* 0x0001e80000100a00 */
[----:B0-----:R-:W2:Y:S04]  /*17870*/  LDL.LU.64 R20, [R1+0x750] ;  /* 0x0007500001147983 */ /* 0x001ea80000300a00 */
[----:B------:R-:W2:Y:S04]  /*17880*/  LDL.LU.64 R22, [R1+0x758] ;  /* 0x0007580001167983 */ /* 0x000ea80000300a00 */
[----:B------:R-:W3:Y:S04]  /*17890*/  LDL.LU.64 R8, [R1+0x2c0] ;  /* 0x0002c00001087983 */ /* 0x000ee80000300a00 */
[----:B------:R-:W3:Y:S04]  /*178a0*/  LDL.LU.64 R10, [R1+0x2c8] ;  /* 0x0002c800010a7983 */ /* 0x000ee80000300a00 */
[----:B------:R-:W-:Y:S04]  /*178b0*/  STL.64 [R1+0x1eb0], R18 ;  /* 0x001eb01201007387 */ /* 0x000fe80000100a00 */
[----:B------:R0:W-:Y:S04]  /*178c0*/  STL [R1+0x1eac], R16 ;  /* 0x001eac1001007387 */ /* 0x0001e80000100800 */
[----:B0-----:R-:W2:Y:S04]  /*178d0*/  LDL.64 R16, [R1+0x50] ;  /* 0x0000500001107983 */ /* 0x001ea80000100a00 */
[----:B------:R-:W2:Y:S04]  /*178e0*/  LDL.LU.64 R6, [R1+0x1f20] ;  /* 0x001f200001067983 */ /* 0x000ea80000300a00 */
[----:B------:R-:W2:Y:S04]  /*178f0*/  LDL.LU.64 R4, [R1+0x1f18] ;  /* 0x001f180001047983 */ /* 0x000ea80000300a00 */
[----:B------:R0:W-:Y:S04]  /*17900*/  STL.64 [R1+0x210], R24 ;  /* 0x0002101801007387 */ /* 0x0001e80000100a00 */
[----:B------:R-:W-:Y:S04]  /*17910*/  STL.64 [R1+0x218], R26 ;  /* 0x0002181a01007387 */ /* 0x000fe80000100a00 */
[----:B0-----:R-:W2:Y:S01]  /*17920*/  LDL R24, [R1] ;  /* 0x0000000001187983 */ /* 0x001ea20000100800 */
[----:B------:R-:W-:-:S05]  /*17930*/  IMAD.MOV.U32 R25, RZ, RZ, R28 ;  /* 0x000000ffff197224 */ /* 0x000fca00078e001c */
[----:B--2---:R4:W-:Y:S02]  /*17940*/  STL.64 [R1+0x1e80], R24 ;  /* 0x001e801801007387 */ /* 0x0049e40000100a00 */
[----:B----4-:R-:W-:Y:S02]  /*17950*/  IMAD.MOV.U32 R24, RZ, RZ, R3 ;  /* 0x000000ffff187224 */ /* 0x010fe400078e0003 */
[----:B------:R-:W-:-:S07]  /*17960*/  IMAD.MOV.U32 R25, RZ, RZ, R0 ;  /* 0x000000ffff197224 */ /* 0x000fce00078e0000 */
[----:B------:R-:W-:Y:S01]  /*17970*/  HMMA.16816.F32.BF16 R24, R12, R24, R4 ;  /* 0x000000180c18723c */ /* 0x000fe20000041804 */
[----:B------:R-:W2:-:S15]  /*17980*/  LDL.LU.64 R4, [R1+0x1f10] ;  /* 0x001f100001047983 */ /* 0x000e9e0000300a00 */
[----:B------:R-:W-:-:S03]  /*17990*/  NOP ;  /* 0x0000000000007918 */ /* 0x000fc60000000000 */
[----:B------:R0:W-:Y:S04]  /*179a0*/  STL.64 [R1+0x200], R24 ;  /* 0x0002001801007387 */ /* 0x0001e80000100a00 */
[----:B------:R-:W-:Y:S04]  /*179b0*/  STL.64 [R1+0x208], R26 ;  /* 0x0002081a01007387 */ /* 0x000fe80000100a00 */
[----:B0-----:R-:W4:Y:S01]  /*179c0*/  LDL.64 R24, [R1+0x10] ;  /* 0x0000100001187983 */ /* 0x001f220000100a00 */
[C---:B--2---:R-:W-:Y:S03]  /*179d0*/  HMMA.16816.F32.BF16 R4, R12.reuse, R4, R20 ;  /* 0x000000040c04723c */ /* 0x044fe60000041814 */
[----:B----4-:R0:W-:Y:S04]  /*179e0*/  STL.64 [R1+0x1e98], R24 ;  /* 0x001e981801007387 */ /* 0x0101e80000100a00 */
[----:B0-----:R-:W2:Y:S04]  /*179f0*/  LDL.LU.64 R24, [R1+0x730] ;  /* 0x0007300001187983 */ /* 0x001ea80000300a00 */
[----:B------:R-:W2:Y:S04]  /*17a00*/  LDL.LU.64 R26, [R1+0x738] ;  /* 0x00073800011a7983 */ /* 0x000ea80000300a00 */
[----:B------:R-:W4:Y:S04]  /*17a10*/  LDL.LU.64 R22, [R1+0x1f08] ;  /* 0x001f080001167983 */ /* 0x000f280000300a00 */
[----:B------:R-:W4:Y:S04]  /*17a20*/  LDL.LU.64 R20, [R1+0x1f00] ;  /* 0x001f000001147983 */ /* 0x000f280000300a00 */
[----:B------:R0:W-:Y:S04]  /*17a30*/  STL.64 [R1+0x1f0], R4 ;  /* 0x0001f00401007387 */ /* 0x0001e80000100a00 */
[----:B------:R-:W-:Y:S04]  /*17a40*/  STL.64 [R1+0x1f8], R6 ;  /* 0x0001f80601007387 */ /* 0x000fe80000100a00 */
[----:B0-----:R-:W4:Y:S02]  /*17a50*/  LDL.LU.64 R4, [R1+0x1ef8] ;  /* 0x001ef80001047983 */ /* 0x001f240000300a00 */
[----:B----4-:R-:W-:Y:S01]  /*17a60*/  HMMA.16816.F32.BF16 R20, R12, R4, R20 ;  /* 0x000000040c14723c */ /* 0x010fe20000041814 */
[----:B------:R-:W-:-:S02]  /*17a70*/  IMAD.MOV.U32 R3, RZ, RZ, R4 ;  /* 0x000000ffff037224 */ /* 0x000fc400078e0004 */
[----:B------:R-:W-:-:S15]  /*17a80*/  IMAD.MOV.U32 R0, RZ, RZ, R5 ;  /* 0x000000ffff007224 */ /* 0x000fde00078e0005 */
[----:B------:R-:W-:Y:S01]  /*17a90*/  NOP ;  /* 0x0000000000007918 */ /* 0x000fe20000000000 */
[----:B------:R0:W-:Y:S04]  /*17aa0*/  STL.64 [R1+0x1e0], R20 ;  /* 0x0001e01401007387 */ /* 0x0001e80000100a00 */
[----:B------:R-:W-:Y:S04]  /*17ab0*/  STL.64 [R1+0x1e8], R22 ;  /* 0x0001e81601007387 */ /* 0x000fe80000100a00 */
[----:B0-----:R-:W4:Y:S04]  /*17ac0*/  LDL.LU.64 R20, [R1+0x1ef0] ;  /* 0x001ef00001147983 */ /* 0x001f280000300a00 */
[----:B------:R-:W3:Y:S02]  /*17ad0*/  LDL.LU.64 R4, [R1+0x1ee8] ;  /* 0x001ee80001047983 */ /* 0x000ee40000300a00 */
[----:B---3--:R-:W-:Y:S01]  /*17ae0*/  HMMA.16816.F32.BF16 R8, R12, R4, R8 ;  /* 0x000000040c08723c */ /* 0x008fe20000041808 */
[----:B------:R-:W-:-:S15]  /*17af0*/  IMAD.MOV.U32 R6, RZ, RZ, R5 ;  /* 0x000000ffff067224 */ /* 0x000fde00078e0005 */
[----:B------:R-:W-:-:S03]  /*17b00*/  NOP ;  /* 0x0000000000007918 */ /* 0x000fc60000000000 */
[----:B------:R-:W-:Y:S04]  /*17b10*/  STL.64 [R1+0x2c0], R8 ;  /* 0x0002c00801007387 */ /* 0x000fe80000100a00 */
[----:B------:R0:W-:Y:S04]  /*17b20*/  STL.64 [R1+0x2c8], R10 ;  /* 0x0002c80a01007387 */ /* 0x0001e80000100a00 */
[----:B0-----:R-:W3:Y:S04]  /*17b30*/  LDL.LU R10, [R1+0x1ee0] ;  /* 0x001ee000010a7983 */ /* 0x001ee80000300800 */
[----:B------:R-:W2:Y:S01]  /*17b40*/  LDL.LU.64 R8, [R1+0x1ed8] ;  /* 0x001ed80001087983 */ /* 0x000ea20000300a00 */
[----:B------:R-:W-:-:S03]  /*17b50*/  IMAD.MOV.U32 R11, RZ, RZ, R4 ;  /* 0x000000ffff0b7224 */ /* 0x000fc600078e0004 */
[----:B------:R-:W2:Y:S04]  /*17b60*/  LDL.LU.64 R4, [R1+0x1ed0] ;  /* 0x001ed00001047983 */ /* 0x000ea80000300a00 */
[----:B------:R-:W-:Y:S04]  /*17b70*/  STL [R1+0x1ea8], R6 ;  /* 0x001ea80601007387 */ /* 0x000fe80000100800 */
[----:B--2---:R0:W-:Y:S04]  /*17b80*/  STL.64 [R1+0x1ea0], R4 ;  /* 0x001ea00401007387 */ /* 0x0041e80000100a00 */
[----:B0-----:R-:W2:Y:S01]  /*17b90*/  LDL.64 R4, [R1+0x30] ;  /* 0x0000300001047983 */ /* 0x001ea20000100a00 */
[----:B------:R-:W-:-:S02]  /*17ba0*/  IMAD.MOV.U32 R23, RZ, RZ, R16 ;  /* 0x000000ffff177224 */ /* 0x000fc400078e0010 */
[----:B------:R-:W-:Y:S01]  /*17bb0*/  IMAD.MOV.U32 R22, RZ, RZ, R17 ;  /* 0x000000ffff167224 */ /* 0x000fe200078e0011 */
[----:B--2---:R0:W-:Y:S04]  /*17bc0*/  STL.64 [R1+0x1eb8], R4 ;  /* 0x001eb80401007387 */ /* 0x0041e80000100a00 */
[----:B0-----:R-:W2:Y:S04]  /*17bd0*/  LDL.64 R4, [R1+0x40] ;  /* 0x0000400001047983 */ /* 0x001ea80000100a00 */
[----:B---3--:R-:W-:Y:S04]  /*17be0*/  STL.64 [R1+0x1e58], R10 ;  /* 0x001e580a01007387 */ /* 0x008fe80000100a00 */
[----:B------:R0:W-:Y:S02]  /*17bf0*/  STL.64 [R1+0x1e50], R8 ;  /* 0x001e500801007387 */ /* 0x0001e40000100a00 */
[----:B0-----:R-:W-:-:S15]  /*17c00*/  HMMA.16816.F32.BF16 R8, R12, R16, R24 ;  /* 0x000000100c08723c */ /* 0x001fde0000041818 */
[----:B------:R-:W-:-:S04]  /*17c10*/  NOP ;  /* 0x0000000000007918 */ /* 0x000fc80000000000 */
[----:B------:R-:W-:Y:S04]  /*17c20*/  STL.64 [R1+0x2b0], R8 ;  /* 0x0002b00801007387 */ /* 0x000fe80000100a00 */
[----:B------:R-:W-:Y:S04]  /*17c30*/  STL.64 [R1+0x2b8], R10 ;  /* 0x0002b80a01007387 */ /* 0x000fe80000100a00 */
[----:B------:R-:W-:Y:S04]  /*17c40*/  STL.64 [R1+0x1ec8], R22 ;  /* 0x001ec81601007387 */ /* 0x000fe80000100a00 */
[----:B----4-:R0:W-:Y:S04]  /*17c50*/  STL.64 [R1+0x1ec0], R20 ;  /* 0x001ec01401007387 */ /* 0x0101e80000100a00 */
[----:B0-----:R-:W2:Y:S04]  /*17c60*/  LDL.LU.64 R20, [R1+0x720] ;  /* 0x0007200001147983 */ /* 0x001ea80000300a00 */
[----:B------:R-:W2:Y:S04]  /*17c70*/  LDL.LU.64 R22, [R1+0x728] ;  /* 0x0007280001167983 */ /* 0x000ea80000300a00 */
[----:B------:R-:W3:Y:S04]  /*17c80*/  LDL.LU.64 R16, [R1+0x710] ;  /* 0x0007100001107983 */ /* 0x000ee80000300a00 */
[----:B------:R-:W3:Y:S04]  /*17c90*/  LDL.LU.64 R18, [R1+0x718] ;  /* 0x0007180001127983 */ /* 0x000ee80000300a00 */
[----:B------:R-:W4:Y:S04]  /*17ca0*/  LDL.LU.64 R24, [R1+0x700] ;  /* 0x0007000001187983 */ /* 0x000f280000300a00 */
[----:B------:R-:W4:Y:S04]  /*17cb0*/  LDL.LU.64 R26, [R1+0x708] ;  /* 0x00070800011a7983 */ /* 0x000f280000300a00 */
[----:B------:R-:W2:Y:S04]  /*17cc0*/  LDL.LU.64 R8, [R1+0x6d0] ;  /* 0x0006d00001087983 */ /* 0x000ea80000300a00 */
[----:B------:R-:W2:Y:S04]  /*17cd0*/  LDL.LU.64 R10, [R1+0x6d8] ;  /* 0x0006d800010a7983 */ /* 0x000ea80000300a00 */
[----:B--2---:R-:W-:Y:S04]  /*17ce0*/  STL.64 [R1+0x1e78], R10 ;  /* 0x001e780a01007387 */ /* 0x004fe80000100a00 */
[----:B------:R0:W-:Y:S04]  /*17cf0*/  STL.64 [R1+0x1e70], R8 ;  /* 0x001e700801007387 */ /* 0x0001e80000100a00 */
[----:B0-----:R-:W2:Y:S04]  /*17d00*/  LDL.LU.64 R8, [R1+0x6e0] ;  /* 0x0006e00001087983 */ /* 0x001ea80000300a00 */
[----:B------:R-:W2:Y:S01]  /*17d10*/  LDL.LU.64 R10, [R1+0x6e8] ;  /* 0x0006e800010a7983 */ /* 0x000ea20000300a00 */
[----:B------:R-:W-:Y:S01]  /*17d20*/  HMMA.16816.F32.BF16 R20, R12, R4, R20 ;  /* 0x000000040c14723c */ /* 0x000fe20000041814 */
[----:B------:R-:W-:-:S02]  /*17d30*/  IMAD.MOV.U32 R29, RZ, RZ, R4 ;  /* 0x000000ffff1d7224 */ /* 0x000fc400078e0004 */
[----:B------:R-:W-:Y:S01]  /*17d40*/  IMAD.MOV.U32 R28, RZ, RZ, R5 ;  /* 0x000000ffff1c7224 */ /* 0x000fe200078e0005 */
[----:B--2---:R-:W-:Y:S04]  /*17d50*/  STL.64 [R1+0x1e90], R10 ;  /* 0x001e900a01007387 */ /* 0x004fe80000100a00 */
[----:B------:R0:W-:Y:S04]  /*17d60*/  STL.64 [R1+0x1e88], R8 ;  /* 0x001e880801007387 */ /* 0x0001e80000100a00 */
[----:B0-----:R-:W2:Y:S04]  /*17d70*/  LDL.LU.64 R8, [R1+0x6f0] ;  /* 0x0006f00001087983 */ /* 0x001ea80000300a00 */
[----:B------:R-:W2:Y:S04]  /*17d80*/  LDL.LU.64 R10, [R1+0x6f8] ;  /* 0x0006f800010a7983 */ /* 0x000ea80000300a00 */
[----:B------:R-:W-:Y:S04]  /*17d90*/  STL.64 [R1+0x2a0], R20 ;  /* 0x0002a01401007387 */ /* 0x000fe80000100a00 */
[----:B------:R0:W-:Y:S04]  /*17da0*/  STL.64 [R1+0x2a8], R22 ;  /* 0x0002a81601007387 */ /* 0x0001e80000100a00 */
[----:B0-----:R-:W2:Y:S04]  /*17db0*/  LDL.LU.64 R22, [R1+0x1ec8] ;  /* 0x001ec80001167983 */ /* 0x001ea80000300a00 */
[----:B------:R-:W4:Y:S04]  /*17dc0*/  LDL.LU.64 R20, [R1+0x1ec0] ;  /* 0x001ec00001147983 */ /* 0x000f280000300a00 */
[----:B------:R-:W3:Y:S02]  /*17dd0*/  LDL.LU.64 R4, [R1+0x1eb8] ;  /* 0x001eb80001047983 */ /* 0x000ee40000300a00 */
[----:B---3--:R-:W-:-:S15]  /*17de0*/  HMMA.16816.F32.BF16 R16, R12, R4, R16 ;  /* 0x000000040c10723c */ /* 0x008fde0000041810 */
[----:B------:R-:W-:-:S04]  /*17df0*/  NOP ;  /* 0x0000000000007918 */ /* 0x000fc80000000000 */
[----:B------:R-:W-:Y:S04]  /*17e00*/  STL.64 [R1+0x290], R16 ;  /* 0x0002901001007387 */ /* 0x000fe80000100a00 */
[----:B------:R0:W-:Y:S04]  /*17e10*/  STL.64 [R1+0x298], R18 ;  /* 0x0002981201007387 */ /* 0x0001e80000100a00 */
[----:B0-----:R-:W3:Y:S04]  /*17e20*/  LDL.LU.64 R18, [R1+0x1eb0] ;  /* 0x001eb00001127983 */ /* 0x001ee80000300a00 */
[----:B------:R-:W2:Y:S01]  /*17e30*/  LDL.LU R16, [R1+0x1eac] ;  /* 0x001eac0001107983 */ /* 0x000ea20000300800 */
[----:B----4-:R-:W-:Y:S01]  /*17e40*/  HMMA.16816.F32.BF16 R24, R12, R20, R24 ;  /* 0x000000140c18723c */ /* 0x010fe20000041818 */
[----:B------:R-:W-:-:S02]  /*17e50*/  IMAD.MOV.U32 R17, RZ, RZ, R4 ;  /* 0x000000ffff117224 */ /* 0x000fc400078e0004 */
[----:B------:R-:W-:Y:S01]  /*17e60*/  IMAD.MOV.U32 R7, RZ, RZ, R5 ;  /* 0x000000ffff077224 */ /* 0x000fe200078e0005 */
[----:B------:R-:W4:Y:S04]  /*17e70*/  LDL.LU R6, [R1+0x1ea8] ;  /* 0x001ea80001067983 */ /* 0x000f280000300800 */
[----:B------:R-:W4:Y:S04]  /*17e80*/  LDL.LU.64 R4, [R1+0x1ea0] ;  /* 0x001ea00001047983 */ /* 0x000f280000300a00 */
[----:B---3--:R-:W-:Y:S04]  /*17e90*/  STL.64 [R1+0x1e48], R18 ;  /* 0x001e481201007387 */ /* 0x008fe80000100a00 */
[----:B--2---:R0:W-:Y:S04]  /*17ea0*/  STL.64 [R1+0x1e40], R16 ;  /* 0x001e401001007387 */ /* 0x0041e80000100a00 */
[----:B0-----:R-:W2:Y:S04]  /*17eb0*/  LDL.LU.64 R16, [R1+0x6c0] ;  /* 0x0006c00001107983 */ /* 0x001ea80000300a00 */
[----:B------:R-:W2:Y:S04]  /*17ec0*/  LDL.LU.64 R18, [R1+0x6c8] ;  /* 0x0006c80001127983 */ /* 0x000ea80000300a00 */
[----:B------:R0:W-:Y:S04]  /*17ed0*/  STL.64 [R1+0x280], R24 ;  /* 0x0002801801007387 */ /* 0x0001e80000100a00 */
[----:B------:R-:W-:Y:S04]  /*17ee0*/  STL.64 [R1+0x288], R26 ;  /* 0x0002881a01007387 */ /* 0x000fe80000100a00 */
[----:B0-----:R-:W3:Y:S04]  /*17ef0*/  LDL.LU.64 R24, [R1+0x1e98] ;  /* 0x001e980001187983 */ /* 0x001ee80000300a00 */
[----:B------:R0:W-:Y:S01]  /*17f00*/  STL.64 [R1+0x1d68], R20 ;  /* 0x001d681401007387 */ /* 0x0001e20000100a00 */
[----:B---3--:R-:W-:Y:S01]  /*17f10*/  HMMA.16816.F32.BF16 R8, R12, R24, R8 ;  /* 0x000000180c08723c */ /* 0x008fe20000041808 */
[----:B0-----:R-:W-:-:S02]  /*17f20*/  IMAD.MOV.U32 R21, RZ, RZ, R24 ;  /* 0x000000ffff157224 */ /* 0x001fc400078e0018 */
        /* <DEDUP_REMOVED lines=10> */
[----:B------:R-:W-:Y:S04]  /*17fd0*/  STL.64 [R1+0x260], R24 ;  /* 0x0002601801007387 */ /* 0x000fe80000100a00 */
[----:B------:R0:W-:Y:S04]  /*17fe0*/  STL.64 [R1+0x268], R26 ;  /* 0x0002681a01007387 */ /* 0x0001e80000100a00 */
[----:B0-----:R-:W2:Y:S04]  /*17ff0*/  LDL.LU.64 R26, [R1+0x1e68] ;  /* 0x001e6800011a7983 */ /* 0x001ea80000300a00 */
[----:B------:R-:W3:Y:S02]  /*18000*/  LDL.LU.64 R24, [R1+0x1e60] ;  /* 0x001e600001187983 */ /* 0x000ee40000300a00 */
[----:B---3--:R-:W-:-:S15]  /*18010*/  HMMA.16816.F32.BF16 R8, R12, R24, R8 ;  /* 0x000000180c08723c */ /* 0x008fde0000041808 */
[----:B------:R-:W-:-:S04]  /*18020*/  NOP ;  /* 0x0000000000007918 */ /* 0x000fc80000000000 */
[----:B------:R-:W-:Y:S04]  /*18030*/  STL.64 [R1+0x250], R8 ;  /* 0x0002500801007387 */ /* 0x000fe80000100a00 */
[----:B------:R0:W-:Y:S04]  /*18040*/  STL.64 [R1+0x258], R10 ;  /* 0x0002580a01007387 */ /* 0x0001e80000100a00 */
[----:B0-----:R-:W3:Y:S04]  /*18050*/  LDL.LU.64 R10, [R1+0x1e58] ;  /* 0x001e5800010a7983 */ /* 0x001ee80000300a00 */
[----:B------:R-:W3:Y:S04]  /*18060*/  LDL.LU.64 R8, [R1+0x1e50] ;  /* 0x001e500001087983 */ /* 0x000ee80000300a00 */
[----:B--2---:R-:W-:Y:S04]  /*18070*/  STL.64 [R1+0x1d30], R26 ;  /* 0x001d301a01007387 */ /* 0x004fe80000100a00 */
[----:B------:R0:W-:Y:S04]  /*18080*/  STL.64 [R1+0x1d28], R24 ;  /* 0x001d281801007387 */ /* 0x0001e80000100a00 */
[----:B0-----:R-:W2:Y:S01]  /*18090*/  LDL.64 R24, [R1] ;  /* 0x0000000001187983 */ /* 0x001ea20000100a00 */
[C---:B---3--:R-:W-:Y:S03]  /*180a0*/  HMMA.16816.F32.BF16 R16, R12.reuse, R8, R16 ;  /* 0x000000080c10723c */ /* 0x048fe60000041810 */
[----:B--2---:R0:W-:Y:S04]  /*180b0*/  STL.64 [R1+0x1d48], R24 ;  /* 0x001d481801007387 */ /* 0x0041e80000100a00 */
[----:B0-----:R-:W2:Y:S04]  /*180c0*/  LDL.LU.64 R24, [R1+0x550] ;  /* 0x0005500001187983 */ /* 0x001ea80000300a00 */
[----:B------:R-:W2:Y:S08]  /*180d0*/  LDL.LU.64 R26, [R1+0x558] ;  /* 0x00055800011a7983 */ /* 0x000eb00000300a00 */
[----:B------:R-:W-:Y:S04]  /*180e0*/  STL.64 [R1+0x240], R16 ;  /* 0x0002401001007387 */ /* 0x000fe80000100a00 */
[----:B------:R0:W-:Y:S04]  /*180f0*/  STL.64 [R1+0x248], R18 ;  /* 0x0002481201007387 */ /* 0x0001e80000100a00 */
[----:B0-----:R-:W3:Y:S04]  /*18100*/  LDL.LU.64 R18, [R1+0x1e48] ;  /* 0x001e480001127983 */ /* 0x001ee80000300a00 */
[----:B------:R-:W3:Y:S04]  /*18110*/  LDL.LU.64 R16, [R1+0x1e40] ;  /* 0x001e400001107983 */ /* 0x000ee80000300a00 */
[----:B------:R-:W-:Y:S04]  /*18120*/  STL.64 [R1+0x1dd8], R10 ;  /* 0x001dd80a01007387 */ /* 0x000fe80000100a00 */
[----:B------:R2:W-:Y:S04]  /*18130*/  STL.64 [R1+0x1dd0], R8 ;  /* 0x001dd00801007387 */ /* 0x0005e80000100a00 */
[----:B----4-:R-:W-:Y:S04]  /*18140*/  STL [R1+0x1df8], R6 ;  /* 0x001df80601007387 */ /* 0x010fe80000100800 */
[----:B------:R0:W-:Y:S01]  /*18150*/  STL.64 [R1+0x1df0], R4 ;  /* 0x001df00401007387 */ /* 0x0001e20000100a00 */
[----:B--2---:R-:W-:Y:S01]  /*18160*/  HMMA.16816.F32.BF16 R8, R12, R4, R24 ;  /* 0x000000040c08723c */ /* 0x004fe20000041818 */
[----:B------:R-:W-:-:S02]  /*18170*/  IMAD.MOV.U32 R25, RZ, RZ, R20 ;  /* 0x000000ffff197224 */ /* 0x000fc400078e0014 */
[----:B------:R-:W-:Y:S02]  /*18180*/  IMAD.MOV.U32 R24, RZ, RZ, R21 ;  /* 0x000000ffff187224 */ /* 0x000fe400078e0015 */
[----:B------:R-:W-:Y:S02]  /*18190*/  IMAD.MOV.U32 R21, RZ, RZ, R7 ;  /* 0x000000ffff157224 */ /* 0x000fe400078e0007 */
[----:B---3--:R-:W-:-:S12]  /*181a0*/  IMAD.MOV.U32 R20, RZ, RZ, R17 ;  /* 0x000000ffff147224 */ /* 0x008fd800078e0011 */
[----:B------:R-:W-:Y:S04]  /*181b0*/  STL.64 [R1+0x1d0], R8 ;  /* 0x0001d00801007387 */ /* 0x000fe80000100a00 */
[----:B------:R-:W-:Y:S04]  /*181c0*/  STL.64 [R1+0x1d8], R10 ;  /* 0x0001d80a01007387 */ /* 0x000fe80000100a00 */
[----:B------:R-:W2:Y:S04]  /*181d0*/  LDL.LU R17, [R1+0x1e3c] ;  /* 0x001e3c0001117983 */ /* 0x000ea80000300800 */
[----:B0-----:R-:W3:Y:S04]  /*181e0*/  LDL.LU.64 R4, [R1+0x3a0] ;  /* 0x0003a00001047983 */ /* 0x001ee80000300a00 */
[----:B------:R-:W4:Y:S04]  /*181f0*/  LDL.LU.64 R6, [R1+0x3a8] ;  /* 0x0003a80001067983 */ /* 0x000f280000300a00 */
[----:B----4-:R-:W-:Y:S04]  /*18200*/  STL.64 [R1+0x1e08], R6 ;  /* 0x001e080601007387 */ /* 0x010fe80000100a00 */
[----:B---3--:R0:W-:Y:S02]  /*18210*/  STL.64 [R1+0x1e00], R4 ;  /* 0x001e000401007387 */ /* 0x0081e40000100a00 */
[----:B0-----:R-:W-:-:S02]  /*18220*/  IMAD.MOV.U32 R4, RZ, RZ, R18 ;  /* 0x000000ffff047224 */ /* 0x001fc400078e0012 */
[----:B------:R-:W-:Y:S01]  /*18230*/  IMAD.MOV.U32 R5, RZ, RZ, R19 ;  /* 0x000000ffff057224 */ /* 0x000fe200078e0013 */
[----:B------:R-:W2:Y:S04]  /*18240*/  LDL.LU R18, [R1+0x1e38] ;  /* 0x001e380001127983 */ /* 0x000ea80000300800 */
[----:B------:R-:W2:Y:S04]  /*18250*/  LDL.LU R19, [R1+0x1e34] ;  /* 0x001e340001137983 */ /* 0x000ea80000300800 */
[----:B------:R0:W-:Y:S04]  /*18260*/  STL.64 [R1+0x1e18], R4 ;  /* 0x001e180401007387 */ /* 0x0001e80000100a00 */
[----:B0-----:R-:W2:Y:S01]  /*18270*/  LDL R4, [R1+0xc0] ;  /* 0x0000c00001047983 */ /* 0x001ea20000100800 */
[----:B------:R-:W-:-:S03]  /*18280*/  IMAD.MOV.U32 R5, RZ, RZ, R2 ;  /* 0x000000ffff057224 */ /* 0x000fc600078e0002 */
[----:B------:R-:W3:Y:S04]  /*18290*/  LDL.LU R2, [R1+0x1e30] ;  /* 0x001e300001027983 */ /* 0x000ee80000300800 */
[----:B------:R-:W4:Y:S04]  /*182a0*/  LDL.LU.64 R8, [R1+0x390] ;  /* 0x0003900001087983 */ /* 0x000f280000300a00 */
[----:B------:R-:W2:Y:S04]  /*182b0*/  LDL.LU.64 R10, [R1+0x398] ;  /* 0x00039800010a7983 */ /* 0x000ea80000300a00 */
[----:B---3--:R-:W0:Y:S04]  /*182c0*/  LDSM.16.MT88.4 R12, [R2+UR5+0x180] ;  /* 0x00018005020c783b */ /* 0x008e280008004200 */
[----:B--2---:R-:W-:Y:S04]  /*182d0*/  STL.64 [R1+0x1de8], R10 ;  /* 0x001de80a01007387 */ /* 0x004fe80000100a00 */
[----:B----4-:R1:W-:Y:S04]  /*182e0*/  STL.64 [R1+0x1de0], R8 ;  /* 0x001de00801007387 */ /* 0x0103e80000100a00 */
[----:B-1----:R-:W2:Y:S04]  /*182f0*/  LDL.64 R8, [R1+0xa0] ;  /* 0x0000a00001087983 */ /* 0x002ea80000100a00 */
[----:B--2---:R1:W-:Y:S04]  /*18300*/  STL.64 [R1+0x1e10], R8 ;  /* 0x001e100801007387 */ /* 0x0043e80000100a00 */
[----:B-1----:R-:W2:Y:S04]  /*18310*/  LDL.LU.64 R8, [R1+0x3b0] ;  /* 0x0003b00001087983 */ /* 0x002ea80000300a00 */
[----:B------:R-:W3:Y:S04]  /*18320*/  LDL.LU.64 R10, [R1+0x3b8] ;  /* 0x0003b800010a7983 */ /* 0x000ee80000300a00 */
[----:B---3--:R-:W-:Y:S04]  /*18330*/  STL.64 [R1+0x1e28], R10 ;  /* 0x001e280a01007387 */ /* 0x008fe80000100a00 */
[----:B--2---:R1:W-:Y:S04]  /*18340*/  STL.64 [R1+0x1e20], R8 ;  /* 0x001e200801007387 */ /* 0x0043e80000100a00 */
[----:B-1----:R-:W2:Y:S04]  /*18350*/  LDL.LU.64 R8, [R1+0x3c0] ;  /* 0x0003c00001087983 */ /* 0x002ea80000300a00 */
[----:B------:R-:W2:Y:S04]  /*18360*/  LDL.LU.64 R10, [R1+0x3c8] ;  /* 0x0003c800010a7983 */ /* 0x000ea80000300a00 */
[----:B------:R-:W-:Y:S04]  /*18370*/  STL.64 [R1+0x1d80], R20 ;  /* 0x001d801401007387 */ /* 0x000fe80000100a00 */
[----:B------:R1:W-:Y:S04]  /*18380*/  STL.64 [R1+0x1d60], R24 ;  /* 0x001d601801007387 */ /* 0x0003e80000100a00 */
[----:B-1----:R-:W3:Y:S04]  /*18390*/  LDL.64 R24, [R1+0x80] ;  /* 0x0000800001187983 */ /* 0x002ee80000100a00 */
[----:B0-----:R-:W-:Y:S04]  /*183a0*/  STL.64 [R1+0x1d10], R14 ;  /* 0x001d100e01007387 */ /* 0x001fe80000100a00 */
[----:B------:R0:W-:Y:S04]  /*183b0*/  STL.64 [R1+0x1d08], R12 ;  /* 0x001d080c01007387 */ /* 0x0001e80000100a00 */
[----:B0-----:R-:W4:Y:S04]  /*183c0*/  LDL R12, [R1+0x90] ;  /* 0x00009000010c7983 */ /* 0x001f280000100800 */
[----:B------:R-:W4:Y:S04]  /*183d0*/  LDL R13, [R1+0x94] ;  /* 0x00009400010d7983 */ /* 0x000f280000100800 */
[----:B------:R-:W-:Y:S01]  /*183e0*/  STL [R1+0x1c0c], R2 ;  /* 0x001c0c0201007387 */ /* 0x000fe20000100800 */
[----:B--2---:R-:W-:Y:S03]  /*183f0*/  HMMA.16816.F32.BF16 R4, R16, R4, R8 ;  /* 0x000000041004723c */ /* 0x004fe60000041808 */
[----:B------:R-:W2:Y:S04]  /*18400*/  LDL.LU.64 R10, [R1+0x1e28] ;  /* 0x001e2800010a7983 */ /* 0x000ea80000300a00 */
[----:B------:R-:W2:-:S12]  /*18410*/  LDL.LU.64 R8, [R1+0x1e20] ;  /* 0x001e200001087983 */ /* 0x000e980000300a00 */
[----:B------:R0:W-:Y:S04]  /*18420*/  STL.64 [R1+0x3c0], R4 ;  /* 0x0003c00401007387 */ /* 0x0001e80000100a00 */
[----:B------:R2:W-:Y:S04]  /*18430*/  STL.64 [R1+0x3c8], R6 ;  /* 0x0003c80601007387 */ /* 0x0005e80000100a00 */
[----:B0-----:R-:W2:Y:S02]  /*18440*/  LDL.LU.64 R4, [R1+0x1e18] ;  /* 0x001e180001047983 */ /* 0x001ea40000300a00 */
[----:B--2---:R-:W-:Y:S02]  /*18450*/  HMMA.16816.F32.BF16 R4, R16, R4, R8 ;  /* 0x000000041004723c */ /* 0x004fe40000041808 */
[----:B------:R-:W2:-:S15]  /*18460*/  LDL.LU.64 R8, [R1+0x1e10] ;  /* 0x001e100001087983 */ /* 0x000e9e0000300a00 */
[----:B------:R-:W-:Y:S02]  /*18470*/  NOP ;  /* 0x0000000000007918 */ /* 0x000fe40000000000 */
[----:B------:R-:W-:Y:S04]  /*18480*/  STL.64 [R1+0x3b0], R4 ;  /* 0x0003b00401007387 */ /* 0x000fe80000100a00 */
[----:B------:R0:W-:Y:S04]  /*18490*/  STL.64 [R1+0x3b8], R6 ;  /* 0x0003b80601007387 */ /* 0x0001e80000100a00 */
[----:B0-----:R-:W3:Y:S04]  /*184a0*/  LDL.LU.64 R6, [R1+0x1e08] ;  /* 0x001e080001067983 */ /* 0x001ee80000300a00 */
[----:B------:R-:W3:Y:S01]  /*184b0*/  LDL.LU.64 R4, [R1+0x1e00] ;  /* 0x001e000001047983 */ /* 0x000ee20000300a00 */
[----:B------:R-:W-:-:S02]  /*184c0*/  IMAD.MOV.U32 R20, RZ, RZ, R29 ;  /* 0x000000ffff147224 */ /* 0x000fc400078e001d */
[----:B------:R-:W-:Y:S01]  /*184d0*/  IMAD.MOV.U32 R21, RZ, RZ, R28 ;  /* 0x000000ffff157224 */ /* 0x000fe200078e001c */
[----:B------:R-:W4:Y:S04]  /*184e0*/  LDL.LU R29, [R1+0x1dfc] ;  /* 0x001dfc00011d7983 */ /* 0x000f280000300800 */
[----:B------:R-:W-:Y:S01]  /*184f0*/  STL.64 [R1+0x1d98], R20 ;  /* 0x001d981401007387 */ /* 0x000fe20000100a00 */
[----:B--2---:R-:W-:Y:S01]  /*18500*/  IMAD.MOV.U32 R2, RZ, RZ, R9 ;  /* 0x000000ffff027224 */ /* 0x004fe200078e0009 */
[----:B---3--:R-:W-:-:S15]  /*18510*/  HMMA.16816.F32.BF16 R4, R16, R8, R4 ;  /* 0x000000081004723c */ /* 0x008fde0000041804 */
[----:B------:R-:W-:-:S04]  /*18520*/  NOP ;  /* 0x0000000000007918 */ /* 0x000fc80000000000 */
[----:B------:R-:W-:Y:S04]  /*18530*/  STL.64 [R1+0x3a0], R4 ;  /* 0x0003a00401007387 */ /* 0x000fe80000100a00 */
[----:B------:R0:W-:Y:S04]  /*18540*/  STL.64 [R1+0x3a8], R6 ;  /* 0x0003a80601007387 */ /* 0x0001e80000100a00 */
[----:B0-----:R-:W2:Y:S04]  /*18550*/  LDL.LU R6, [R1+0x1df8] ;  /* 0x001df80001067983 */ /* 0x001ea80000300800 */
[----:B------:R-:W3:Y:S01]  /*18560*/  LDL.LU.64 R4, [R1+0x1df0] ;  /* 0x001df00001047983 */ /* 0x000ee20000300a00 */
[----:B------:R-:W-:-:S03]  /*18570*/  IMAD.MOV.U32 R7, RZ, RZ, R8 ;  /* 0x000000ffff077224 */ /* 0x000fc600078e0008 */
[----:B------:R-:W4:Y:S04]  /*18580*/  LDL.LU.64 R10, [R1+0x1de8] ;  /* 0x001de800010a7983 */ /* 0x000f280000300a00 */
[----:B------:R-:W4:Y:S01]  /*18590*/  LDL.LU.64 R8, [R1+0x1de0] ;  /* 0x001de00001087983 */ /* 0x000f220000300a00 */
[----:B------:R-:W-:Y:S02]  /*185a0*/  IMAD.MOV.U32 R20, RZ, RZ, R23 ;  /* 0x000000ffff147224 */ /* 0x000fe400078e0017 */
[----:B------:R-:W-:-:S05]  /*185b0*/  IMAD.MOV.U32 R21, RZ, RZ, R22 ;  /* 0x000000ffff157224 */ /* 0x000fca00078e0016 */
[----:B------:R0:W-:Y:S04]  /*185c0*/  STL.64 [R1+0x1db0], R20 ;  /* 0x001db01401007387 */ /* 0x0001e80000100a00 */
[----:B0-----:R-:W2:Y:S04]  /*185d0*/  LDL.LU.64 R20, [R1+0x380] ;  /* 0x0003800001147983 */ /* 0x001ea80000300a00 */
[----:B------:R-:W2:Y:S01]  /*185e0*/  LDL.LU.64 R22, [R1+0x388] ;  /* 0x0003880001167983 */ /* 0x000ea20000300a00 */
[C---:B----4-:R-:W-:Y:S03]  /*185f0*/  HMMA.16816.F32.BF16 R12, R16.reuse, R12, R8 ;  /* 0x0000000c100c723c */ /* 0x050fe60000041808 */
[----:B------:R-:W4:Y:S04]  /*18600*/  LDL.LU.64 R10, [R1+0x1dd8] ;  /* 0x001dd800010a7983 */ /* 0x000f280000300a00 */
[----:B------:R-:W3:Y:S01]  /*18610*/  LDL.LU.64 R8, [R1+0x1dd0] ;  /* 0x001dd00001087983 */ /* 0x000ee20000300a00 */
[----:B--2---:R-:W-:Y:S11]  /*18620*/  HMMA.16816.F32.BF16 R20, R16, R24, R20 ;  /* 0x000000181014723c */ /* 0x004ff60000041814 */
[----:B------:R0:W-:Y:S04]  /*18630*/  STL.64 [R1+0x390], R12 ;  /* 0x0003900c01007387 */ /* 0x0001e80000100a00 */
[----:B------:R-:W-:Y:S01]  /*18640*/  STL.64 [R1+0x398], R14 ;  /* 0x0003980e01007387 */ /* 0x000fe20000100a00 */
[----:B0-----:R-:W-:-:S02]  /*18650*/  IMAD.MOV.U32 R13, RZ, RZ, R6 ;  /* 0x000000ffff0d7224 */ /* 0x001fc400078e0006 */
[----:B----4-:R-:W-:-:S05]  /*18660*/  IMAD.MOV.U32 R12, RZ, RZ, R11 ;  /* 0x000000ffff0c7224 */ /* 0x010fca00078e000b */
[----:B------:R-:W-:Y:S04]  /*18670*/  STL.64 [R1+0x1db8], R12 ;  /* 0x001db80c01007387 */ /* 0x000fe80000100a00 */
[----:B------:R0:W-:Y:S04]  /*18680*/  STL.64 [R1+0x380], R20 ;  /* 0x0003801401007387 */ /* 0x0001e80000100a00 */
[----:B------:R1:W-:Y:S04]  /*18690*/  STL.64 [R1+0x388], R22 ;  /* 0x0003881601007387 */ /* 0x0003e80000100a00 */
[----:B0-----:R-:W2:Y:S04]  /*186a0*/  LDL.LU.64 R20, [R1+0x360] ;  /* 0x0003600001147983 */ /* 0x001ea80000300a00 */
[----:B-1----:R-:W4:Y:S01]  /*186b0*/  LDL.LU.64 R22, [R1+0x368] ;  /* 0x0003680001167983 */ /* 0x002f220000300a00 */
[----:B------:R-:W-:-:S02]  /*186c0*/  IMAD.MOV.U32 R11, RZ, RZ, R24 ;  /* 0x000000ffff0b7224 */ /* 0x000fc400078e0018 */
[----:B------:R-:W-:Y:S01]  /*186d0*/  IMAD.MOV.U32 R6, RZ, RZ, R25 ;  /* 0x000000ffff067224 */ /* 0x000fe200078e0019 */
[----:B----4-:R-:W-:Y:S04]  /*186e0*/  STL.64 [R1+0x1dc8], R22 ;  /* 0x001dc81601007387 */ /* 0x010fe80000100a00 */
[----:B--2---:R0:W-:Y:S04]  /*186f0*/  STL.64 [R1+0x1dc0], R20 ;  /* 0x001dc01401007387 */ /* 0x0041e80000100a00 */
[----:B0-----:R-:W2:Y:S04]  /*18700*/  LDL.LU.64 R20, [R1+0x370] ;  /* 0x0003700001147983 */ /* 0x001ea80000300a00 */
[----:B------:R-:W2:Y:S04]  /*18710*/  LDL.LU.64 R22, [R1+0x378] ;  /* 0x0003780001167983 */ /* 0x000ea80000300a00 */
[----:B------:R-:W4:Y:S04]  /*18720*/  LDL.LU.64 R24, [R1+0x320] ;  /* 0x0003200001187983 */ /* 0x000f280000300a00 */
        /* <DEDUP_REMOVED lines=9> */
[----:B------:R-:W-:-:S02]  /*187c0*/  IMAD.MOV.U32 R12, RZ, RZ, R3 ;  /* 0x000000ffff0c7224 */ /* 0x000fc400078e0003 */
[----:B------:R-:W-:Y:S01]  /*187d0*/  IMAD.MOV.U32 R13, RZ, RZ, R0 ;  /* 0x000000ffff0d7224 */ /* 0x000fe200078e0000 */
[----:B----4-:R-:W-:Y:S04]  /*187e0*/  STL.64 [R1+0x1da8], R26 ;  /* 0x001da81a01007387 */ /* 0x010fe80000100a00 */
[----:B--2---:R0:W-:Y:S04]  /*187f0*/  STL.64 [R1+0x1da0], R24 ;  /* 0x001da01801007387 */ /* 0x0041e80000100a00 */
[----:B0-----:R-:W2:Y:S04]  /*18800*/  LDL.LU.64 R24, [R1+0x350] ;  /* 0x0003500001187983 */ /* 0x001ea80000300a00 */
[----:B------:R-:W2:Y:S04]  /*18810*/  LDL.LU.64 R26, [R1+0x358] ;  /* 0x00035800011a7983 */ /* 0x000ea80000300a00 */
[----:B------:R-:W-:Y:S04]  /*18820*/  STL.64 [R1+0x1d40], R6 ;  /* 0x001d400601007387 */ /* 0x000fe80000100a00 */
[----:B---3--:R0:W-:Y:S04]  /*18830*/  STL.64 [R1+0x1d38], R4 ;  /* 0x001d380401007387 */ /* 0x0081e80000100a00 */
[----:B0-----:R-:W3:Y:S04]  /*18840*/  LDL.LU.64 R4, [R1+0x300] ;  /* 0x0003000001047983 */ /* 0x001ee80000300a00 */
[----:B------:R-:W4:Y:S01]  /*18850*/  LDL.LU.64 R6, [R1+0x308] ;  /* 0x0003080001067983 */ /* 0x000f220000300a00 */
[C---:B------:R-:W-:Y:S03]  /*18860*/  HMMA.16816.F32.BF16 R12, R16.reuse, R12, R20 ;  /* 0x0000000c100c723c */ /* 0x040fe60000041814 */
[----:B----4-:R-:W-:Y:S04]  /*18870*/  STL.64 [R1+0x1d58], R6 ;  /* 0x001d580601007387 */ /* 0x010fe80000100a00 */
[----:B---3--:R0:W-:Y:S04]  /*18880*/  STL.64 [R1+0x1d50], R4 ;  /* 0x001d500401007387 */ /* 0x0081e80000100a00 */
[----:B0-----:R-:W3:Y:S04]  /*18890*/  LDL.LU.64 R4, [R1+0x310] ;  /* 0x0003100001047983 */ /* 0x001ee80000300a00 */
[----:B------:R-:W3:Y:S04]  /*188a0*/  LDL.LU.64 R6, [R1+0x318] ;  /* 0x0003180001067983 */ /* 0x000ee80000300a00 */
[----:B------:R-:W-:Y:S04]  /*188b0*/  STL.64 [R1+0x1d20], R10 ;  /* 0x001d200a01007387 */ /* 0x000fe80000100a00 */
[----:B------:R0:W-:Y:S04]  /*188c0*/  STL.64 [R1+0x1d18], R8 ;  /* 0x001d180801007387 */ /* 0x0001e80000100a00 */
[----:B0-----:R-:W4:Y:S04]  /*188d0*/  LDL.LU.64 R8, [R1+0x2f0] ;  /* 0x0002f00001087983 */ /* 0x001f280000300a00 */
[----:B------:R-:W4:Y:S04]  /*188e0*/  LDL.LU.64 R10, [R1+0x2f8] ;  /* 0x0002f800010a7983 */ /* 0x000f280000300a00 */
[----:B------:R-:W2:Y:S04]  /*188f0*/  LDL.LU.64 R22, [R1+0x1dc8] ;  /* 0x001dc80001167983 */ /* 0x000ea80000300a00 */
[----:B------:R-:W2:Y:S04]  /*18900*/  LDL.LU.64 R20, [R1+0x1dc0] ;  /* 0x001dc00001147983 */ /* 0x000ea80000300a00 */
[----:B------:R0:W-:Y:S04]  /*18910*/  STL.64 [R1+0x370], R12 ;  /* 0x0003700c01007387 */ /* 0x0001e80000100a00 */
[----:B------:R2:W-:Y:S04]  /*18920*/  STL.64 [R1+0x378], R14 ;  /* 0x0003780e01007387 */ /* 0x0005e80000100a00 */
[----:B0-----:R-:W2:Y:S02]  /*18930*/  LDL.LU.64 R12, [R1+0x1db8] ;  /* 0x001db800010c7983 */ /* 0x001ea40000300a00 */
[----:B--2---:R-:W-:Y:S02]  /*18940*/  HMMA.16816.F32.BF16 R12, R16, R12, R20 ;  /* 0x0000000c100c723c */ /* 0x004fe40000041814 */
[----:B------:R-:W2:-:S15]  /*18950*/  LDL.LU.64 R20, [R1+0x1db0] ;  /* 0x001db00001147983 */ /* 0x000e9e0000300a00 */
[----:B------:R-:W-:Y:S02]  /*18960*/  NOP ;  /* 0x0000000000007918 */ /* 0x000fe40000000000 */
[----:B------:R0:W-:Y:S04]  /*18970*/  STL.64 [R1+0x360], R12 ;  /* 0x0003600c01007387 */ /* 0x0001e80000100a00 */
[----:B------:R1:W-:Y:S04]  /*18980*/  STL.64 [R1+0x368], R14 ;  /* 0x0003680e01007387 */ /* 0x0003e80000100a00 */
[----:B0-----:R-:W3:Y:S04]  /*18990*/  LDL.LU.64 R12, [R1+0x2e0] ;  /* 0x0002e000010c7983 */ /* 0x001ee80000300a00 */
[----:B-1----:R-:W3:Y:S01]  /*189a0*/  LDL.LU.64 R14, [R1+0x2e8] ;  /* 0x0002e800010e7983 */ /* 0x002ee20000300a00 */
        /* <DEDUP_REMOVED lines=19> */
[----:B------:R-:W3:-:S15]  /*18ae0*/  LDL.LU.64 R24, [R1+0x1d60] ;  /* 0x001d600001187983 */ /* 0x000ede0000300a00 */
[----:B------:R-:W-:Y:S02]  /*18af0*/  NOP ;  /* 0x0000000000007918 */ /* 0x000fe40000000000 */
[----:B------:R0:W-:Y:S04]  /*18b00*/  STL.64 [R1+0x320], R20 ;  /* 0x0003201401007387 */ /* 0x0001e80000100a00 */
[----:B------:R1:W-:Y:S04]  /*18b10*/  STL.64 [R1+0x328], R22 ;  /* 0x0003281601007387 */ /* 0x0003e80000100a00 */
[----:B0-----:R-:W2:Y:S04]  /*18b20*/  LDL.LU.64 R20, [R1+0x2d0] ;  /* 0x0002d00001147983 */ /* 0x001ea80000300a00 */
[----:B-1----:R-:W2:Y:S01]  /*18b30*/  LDL.LU.64 R22, [R1+0x2d8] ;  /* 0x0002d80001167983 */ /* 0x002ea20000300a00 */
[----:B---3--:R-:W-:Y:S03]  /*18b40*/  HMMA.16816.F32.BF16 R24, R16, R24, R4 ;  /* 0x000000181018723c */ /* 0x008fe60000041804 */
[----:B------:R-:W3:Y:S04]  /*18b50*/  LDL.LU.64 R6, [R1+0x1d58] ;  /* 0x001d580001067983 */ /* 0x000ee80000300a00 */
[----:B------:R-:W3:-:S12]  /*18b60*/  LDL.LU.64 R4, [R1+0x1d50] ;  /* 0x001d500001047983 */ /* 0x000ed80000300a00 */
        /* <DEDUP_REMOVED lines=18> */
[----:B------:R-:W3:Y:S04]  /*18c90*/  LDL.LU.64 R8, [R1+0x1d18] ;  /* 0x001d180001087983 */ /* 0x000ee80000300a00 */
[----:B--2---:R-:W-:Y:S04]  /*18ca0*/  STL.64 [R1+0x1c48], R26 ;  /* 0x001c481a01007387 */ /* 0x004fe80000100a00 */
[----:B------:R0:W-:Y:S04]  /*18cb0*/  STL.64 [R1+0x1c40], R24 ;  /* 0x001c401801007387 */ /* 0x0001e80000100a00 */
[----:B0-----:R-:W2:Y:S01]  /*18cc0*/  LDL.LU.64 R24, [R1+0xb0] ;  /* 0x0000b00001187983 */ /* 0x001ea20000300a00 */
[C---:B------:R-:W-:Y:S08]  /*18cd0*/  HMMA.16816.F32.BF16 R20, R16.reuse, R4, R20 ;  /* 0x000000041014723c */ /* 0x040ff00000041814 */
[----:B---3--:R-:W-:Y:S01]  /*18ce0*/  HMMA.16816.F32.BF16 R12, R16, R8, R12 ;  /* 0x00000008100c723c */ /* 0x008fe2000004180c */
[----:B--2---:R0:W-:Y:S04]  /*18cf0*/  STL.64 [R1+0x1cf8], R24 ;  /* 0x001cf81801007387 */ /* 0x0041e80000100a00 */
[----:B0-----:R-:W2:-:S14]  /*18d00*/  LDL.LU.64 R24, [R1+0xc0] ;  /* 0x0000c00001187983 */ /* 0x001e9c0000300a00 */
[----:B------:R-:W-:Y:S04]  /*18d10*/  STL.64 [R1+0x2e0], R12 ;  /* 0x0002e00c01007387 */ /* 0x000fe80000100a00 */
[----:B------:R0:W-:Y:S04]  /*18d20*/  STL.64 [R1+0x2e8], R14 ;  /* 0x0002e80e01007387 */ /* 0x0001e80000100a00 */
[----:B0-----:R-:W3:Y:S04]  /*18d30*/  LDL.LU.64 R14, [R1+0x1d10] ;  /* 0x001d1000010e7983 */ /* 0x001ee80000300a00 */
[----:B------:R-:W3:Y:S04]  /*18d40*/  LDL.LU.64 R12, [R1+0x1d08] ;  /* 0x001d0800010c7983 */ /* 0x000ee80000300a00 */
[----:B----4-:R-:W-:Y:S04]  /*18d50*/  STL [R1+0x1cb8], R10 ;  /* 0x001cb80a01007387 */ /* 0x010fe80000100800 */
[----:B------:R0:W-:Y:S04]  /*18d60*/  STL.64 [R1+0x1cb0], R8 ;  /* 0x001cb00801007387 */ /* 0x0001e80000100a00 */
[----:B------:R1:W-:Y:S04]  /*18d70*/  STL [R1+0x1d00], R11 ;  /* 0x001d000b01007387 */ /* 0x0003e80000100800 */
[----:B0-----:R-:W3:Y:S04]  /*18d80*/  LDL.LU.64 R8, [R1+0x8b0] ;  /* 0x0008b00001087983 */ /* 0x001ee80000300a00 */
[----:B-1----:R-:W3:Y:S04]  /*18d90*/  LDL.LU.64 R10, [R1+0x8b8] ;  /* 0x0008b800010a7983 */ /* 0x002ee80000300a00 */
[----:B------:R-:W-:Y:S04]  /*18da0*/  STL.64 [R1+0x2d0], R20 ;  /* 0x0002d01401007387 */ /* 0x000fe80000100a00 */
[----:B------:R-:W-:Y:S04]  /*18db0*/  STL.64 [R1+0x2d8], R22 ;  /* 0x0002d81601007387 */ /* 0x000fe80000100a00 */
[----:B------:R-:W0:Y:S01]  /*18dc0*/  LDSM.16.MT88.4 R20, [R29+UR5+0x180] ;  /* 0x000180051d14783b */ /* 0x000e220008004200 */
[----:B------:R-:W-:-:S02]  /*18dd0*/  IMAD.MOV.U32 R16, RZ, RZ, R7 ;  /* 0x000000ffff107224 */ /* 0x000fc400078e0007 */
[----:B------:R-:W-:Y:S01]  /*18de0*/  IMAD.MOV.U32 R17, RZ, RZ, R2 ;  /* 0x000000ffff117224 */ /* 0x000fe200078e0002 */
[----:B0-----:R-:W-:Y:S04]  /*18df0*/  STL [R1+0x1c1c], R20 ;  /* 0x001c1c1401007387 */ /* 0x001fe80000100800 */
[----:B------:R0:W-:Y:S04]  /*18e00*/  STL [R1+0x1c18], R21 ;  /* 0x001c181501007387 */ /* 0x0001e80000100800 */
[----:B------:R-:W-:Y:S04]  /*18e10*/  STL [R1+0x1c14], R22 ;  /* 0x001c141601007387 */ /* 0x000fe80000100800 */
[----:B------:R1:W-:Y:S04]  /*18e20*/  STL [R1+0x1c10], R23 ;  /* 0x001c101701007387 */ /* 0x0003e80000100800 */
[----:B0-----:R-:W4:Y:S04]  /*18e30*/  LDL.LU.64 R20, [R1+0x870] ;  /* 0x0008700001147983 */ /* 0x001f280000300a00 */
[----:B-1----:R-:W4:Y:S01]  /*18e40*/  LDL.LU.64 R22, [R1+0x878] ;  /* 0x0008780001167983 */ /* 0x002f220000300a00 */
[----:B--2---:R-:W-:-:S02]  /*18e50*/  IMAD.MOV.U32 R7, RZ, RZ, R25 ;  /* 0x000000ffff077224 */ /* 0x004fc400078e0019 */
[----:B------:R-:W-:Y:S01]  /*18e60*/  IMAD.MOV.U32 R2, RZ, RZ, R24 ;  /* 0x000000ffff027224 */ /* 0x000fe200078e0018 */
[----:B---3--:R-:W-:-:S15]  /*18e70*/  HMMA.16816.F32.BF16 R8, R12, R24, R8 ;  /* 0x000000180c08723c */ /* 0x008fde0000041808 */
[----:B------:R-:W-:-:S04]  /*18e80*/  NOP ;  /* 0x0000000000007918 */ /* 0x000fc80000000000 */
[----:B------:R-:W-:Y:S04]  /*18e90*/  STL.64 [R1+0x1b0], R8 ;  /* 0x0001b00801007387 */ /* 0x000fe80000100a00 */
[----:B------:R0:W-:Y:S04]  /*18ea0*/  STL.64 [R1+0x1b8], R10 ;  /* 0x0001b80a01007387 */ /* 0x0001e80000100a00 */
[----:B0-----:R-:W2:Y:S04]  /*18eb0*/  LDL.LU R11, [R1+0x1d00] ;  /* 0x001d0000010b7983 */ /* 0x001ea80000300800 */
[----:B------:R-:W4:Y:S04]  /*18ec0*/  LDL.LU.64 R24, [R1+0x1cf8] ;  /* 0x001cf80001187983 */ /* 0x000f280000300a00 */
[----:B------:R-:W3:Y:S04]  /*18ed0*/  LDL.LU.64 R8, [R1+0x90] ;  /* 0x0000900001087983 */ /* 0x000ee80000300a00 */
[----:B------:R-:W-:Y:S04]  /*18ee0*/  STL [R1+0x1c24], R7 ;  /* 0x001c240701007387 */ /* 0x000fe80000100800 */
[----:B------:R0:W-:Y:S04]  /*18ef0*/  STL.64 [R1+0x1cc0], R4 ;  /* 0x001cc00401007387 */ /* 0x0001e80000100a00 */
[----:B0-----:R-:W2:Y:S04]  /*18f00*/  LDL.LU.64 R4, [R1+0x60] ;  /* 0x0000600001047983 */ /* 0x001ea80000300a00 */
[----:B--2---:R0:W-:Y:S04]  /*18f10*/  STL.64 [R1+0x1cc8], R4 ;  /* 0x001cc80401007387 */ /* 0x0041e80000100a00 */
[----:B0-----:R-:W2:Y:S01]  /*18f20*/  LDL.LU.64 R4, [R1+0x70] ;  /* 0x0000700001047983 */ /* 0x001ea20000300a00 */
[----:B----4-:R-:W-:Y:S03]  /*18f30*/  HMMA.16816.F32.BF16 R20, R12, R24, R20 ;  /* 0x000000180c14723c */ /* 0x010fe60000041814 */
[----:B--2---:R-:W-:Y:S04]  /*18f40*/  STL.64 [R1+0x1ce0], R4 ;  /* 0x001ce00401007387 */ /* 0x004fe80000100a00 */
[----:B------:R-:W-:-:S12]  /*18f50*/  STL [R1+0x1c20], R2 ;  /* 0x001c200201007387 */ /* 0x000fd80000100800 */
[----:B------:R0:W-:Y:S04]  /*18f60*/  STL.64 [R1+0x1a0], R20 ;  /* 0x0001a01401007387 */ /* 0x0001e80000100a00 */
[----:B------:R-:W-:Y:S01]  /*18f70*/  STL.64 [R1+0x1a8], R22 ;  /* 0x0001a81601007387 */ /* 0x000fe20000100a00 */
[----:B0-----:R-:W-:Y:S02]  /*18f80*/  IMAD.MOV.U32 R20, RZ, RZ, R24 ;  /* 0x000000ffff147224 */ /* 0x001fe400078e0018 */
[----:B------:R-:W-:Y:S02]  /*18f90*/  IMAD.MOV.U32 R21, RZ, RZ, R25 ;  /* 0x000000ffff157224 */ /* 0x000fe400078e0019 */
[----:B------:R-:W-:Y:S02]  /*18fa0*/  IMAD.MOV.U32 R24, RZ, RZ, R3 ;  /* 0x000000ffff187224 */ /* 0x000fe400078e0003 */
[----:B------:R-:W-:-:S05]  /*18fb0*/  IMAD.MOV.U32 R25, RZ, RZ, R0 ;  /* 0x000000ffff197224 */ /* 0x000fca00078e0000 */
[----:B------:R0:W-:Y:S04]  /*18fc0*/  STL.64 [R1+0x1c60], R24 ;  /* 0x001c601801007387 */ /* 0x0001e80000100a00 */
[----:B0-----:R-:W2:Y:S04]  /*18fd0*/  LDL.LU.64 R24, [R1+0x860] ;  /* 0x0008600001187983 */ /* 0x001ea80000300a00 */
[----:B------:R-:W2:Y:S04]  /*18fe0*/  LDL.LU.64 R26, [R1+0x868] ;  /* 0x00086800011a7983 */ /* 0x000ea80000300a00 */
[----:B------:R-:W-:Y:S04]  /*18ff0*/  STL [R1+0x1c2c], R21 ;  /* 0x001c2c1501007387 */ /* 0x000fe80000100800 */
[----:B------:R2:W-:Y:S02]  /*19000*/  STL [R1+0x1c28], R20 ;  /* 0x001c281401007387 */ /* 0x0005e40000100800 */
[----:B--2---:R-:W-:Y:S02]  /*19010*/  HMMA.16816.F32.BF16 R20, R12, R16, R24 ;  /* 0x000000100c14723c */ /* 0x004fe40000041818 */
[----:B------:R-:W3:Y:S04]  /*19020*/  LDL.LU.64 R16, [R1+0x850] ;  /* 0x0008500001107983 */ /* 0x000ee80000300a00 */
[----:B------:R-:W3:-:S13]  /*19030*/  LDL.LU.64 R18, [R1+0x858] ;  /* 0x0008580001127983 */ /* 0x000eda0000300a00 */
[----:B------:R0:W-:Y:S04]  /*19040*/  STL.64 [R1+0x190], R20 ;  /* 0x0001901401007387 */ /* 0x0001e80000100a00 */
[----:B------:R1:W-:Y:S04]  /*19050*/  STL.64 [R1+0x198], R22 ;  /* 0x0001981601007387 */ /* 0x0003e80000100a00 */
[----:B0-----:R-:W2:Y:S04]  /*19060*/  LDL.LU.64 R20, [R1+0x820] ;  /* 0x0008200001147983 */ /* 0x001ea80000300a00 */
[----:B-1----:R-:W4:Y:S04]  /*19070*/  LDL.LU.64 R22, [R1+0x828] ;  /* 0x0008280001167983 */ /* 0x002f280000300a00 */
[----:B----4-:R-:W-:Y:S04]  /*19080*/  STL.64 [R1+0x1cd8], R22 ;  /* 0x001cd81601007387 */ /* 0x010fe80000100a00 */
[----:B--2---:R0:W-:Y:S04]  /*19090*/  STL.64 [R1+0x1cd0], R20 ;  /* 0x001cd01401007387 */ /* 0x0041e80000100a00 */
[----:B0-----:R-:W2:Y:S04]  /*190a0*/  LDL.LU.64 R20, [R1+0x830] ;  /* 0x0008300001147983 */ /* 0x001ea80000300a00 */
[----:B------:R-:W4:Y:S04]  /*190b0*/  LDL.LU.64 R22, [R1+0x838] ;  /* 0x0008380001167983 */ /* 0x000f280000300a00 */
[----:B----4-:R-:W-:Y:S04]  /*190c0*/  STL.64 [R1+0x1cf0], R22 ;  /* 0x001cf01601007387 */ /* 0x010fe80000100a00 */
[----:B--2---:R0:W-:Y:S04]  /*190d0*/  STL.64 [R1+0x1ce8], R20 ;  /* 0x001ce81401007387 */ /* 0x0041e80000100a00 */
[----:B0-----:R-:W2:Y:S04]  /*190e0*/  LDL.LU.64 R20, [R1+0x840] ;  /* 0x0008400001147983 */ /* 0x001ea80000300a00 */
[----:B------:R-:W2:Y:S04]  /*190f0*/  LDL.LU.64 R22, [R1+0x848] ;  /* 0x0008480001167983 */ /* 0x000ea80000300a00 */
[----:B------:R-:W4:Y:S04]  /*19100*/  LDL.LU.64 R24, [R1+0x10] ;  /* 0x0000100001187983 */ /* 0x000f280000300a00 */
[----:B----4-:R0:W-:Y:S04]  /*19110*/  STL.64 [R1+0x1c78], R24 ;  /* 0x001c781801007387 */ /* 0x0101e80000100a00 */
[----:B0-----:R-:W4:Y:S04]  /*19120*/  LDL.LU.64 R24, [R1+0x20] ;  /* 0x0000200001187983 */ /* 0x001f280000300a00 */
[----:B----4-:R0:W-:Y:S04]  /*19130*/  STL.64 [R1+0x1c90], R24 ;  /* 0x001c901801007387 */ /* 0x0101e80000100a00 */
[----:B0-----:R-:W4:Y:S01]  /*19140*/  LDL.LU.64 R24, [R1+0x30] ;  /* 0x0000300001187983 */ /* 0x001f220000300a00 */
[----:B------:R-:W-:-:S02]  /*19150*/  IMAD.MOV.U32 R4, RZ, RZ, R11 ;  /* 0x000000ffff047224 */ /* 0x000fc400078e000b */
[----:B------:R-:W-:-:S07]  /*19160*/  IMAD.MOV.U32 R5, RZ, RZ, R6 ;  /* 0x000000ffff057224 */ /* 0x000fce00078e0006 */
[C---:B--2---:R-:W-:Y:S01]  /*19170*/  HMMA.16816.F32.BF16 R4, R12.reuse, R4, R20 ;  /* 0x000000040c04723c */ /* 0x044fe20000041814 */
[----:B----4-:R3:W-:Y:S07]  /*19180*/  STL.64 [R1+0x1ca8], R24 ;  /* 0x001ca81801007387 */ /* 0x0107ee0000100a00 */
[----:B---3--:R-:W-:Y:S01]  /*19190*/  HMMA.16816.F32.BF16 R24, R12, R8, R16 ;  /* 0x000000080c18723c */ /* 0x008fe20000041810 */
[----:B------:R-:W-:Y:S02]  /*191a0*/  IMAD.MOV.U32 R17, RZ, RZ, R8 ;  /* 0x000000ffff117224 */ /* 0x000fe400078e0008 */
[----:B------:R-:W-:-:S15]  /*191b0*/  IMAD.MOV.U32 R16, RZ, RZ, R9 ;  /* 0x000000ffff107224 */ /* 0x000fde00078e0009 */
[----:B------:R-:W-:Y:S01]  /*191c0*/  NOP ;  /* 0x0000000000007918 */ /* 0x000fe20000000000 */
[----:B------:R0:W-:Y:S04]  /*191d0*/  STL.64 [R1+0x180], R24 ;  /* 0x0001801801007387 */ /* 0x0001e80000100a00 */
[----:B------:R-:W-:Y:S04]  /*191e0*/  STL.64 [R1+0x188], R26 ;  /* 0x0001881a01007387 */ /* 0x000fe80000100a00 */
[----:B------:R-:W2:Y:S04]  /*191f0*/  LDL.LU.64 R8, [R1+0x50] ;  /* 0x0000500001087983 */ /* 0x000ea80000300a00 */
[----:B0-----:R-:W3:Y:S04]  /*19200*/  LDL.LU.64 R24, [R1+0x40] ;  /* 0x0000400001187983 */ /* 0x001ee80000300a00 */
        /* <DEDUP_REMOVED lines=9> */
[----:B------:R-:W-:Y:S04]  /*192a0*/  STL.64 [R1+0x160], R20 ;  /* 0x0001601401007387 */ /* 0x000fe80000100a00 */
[----:B------:R0:W-:Y:S04]  /*192b0*/  STL.64 [R1+0x168], R22 ;  /* 0x0001681601007387 */ /* 0x0001e80000100a00 */
[----:B0-----:R-:W4:Y:S04]  /*192c0*/  LDL.LU.64 R22, [R1+0x1cd8] ;  /* 0x001cd80001167983 */ /* 0x001f280000300a00 */
[----:B------:R-:W4:Y:S04]  /*192d0*/  LDL.LU.64 R20, [R1+0x1cd0] ;  /* 0x001cd00001147983 */ /* 0x000f280000300a00 */
[----:B------:R-:W4:Y:S04]  /*192e0*/  LDL.LU.64 R4, [R1+0x1cc8] ;  /* 0x001cc80001047983 */ /* 0x000f280000300a00 */
[----:B------:R-:W-:Y:S04]  /*192f0*/  STL.64 [R1+0x1c38], R18 ;  /* 0x001c381201007387 */ /* 0x000fe80000100a00 */
[----:B------:R4:W-:Y:S02]  /*19300*/  STL.64 [R1+0x1c30], R16 ;  /* 0x001c301001007387 */ /* 0x0009e40000100a00 */
[----:B----4-:R-:W-:Y:S01]  /*19310*/  HMMA.16816.F32.BF16 R16, R12, R4, R20 ;  /* 0x000000040c10723c */ /* 0x010fe20000041814 */
[----:B------:R-:W-:-:S02]  /*19320*/  IMAD.MOV.U32 R29, RZ, RZ, R4 ;  /* 0x000000ffff1d7224 */ /* 0x000fc400078e0004 */
[----:B------:R-:W-:-:S15]  /*19330*/  IMAD.MOV.U32 R28, RZ, RZ, R5 ;  /* 0x000000ffff1c7224 */ /* 0x000fde00078e0005 */
[----:B------:R-:W-:Y:S01]  /*19340*/  NOP ;  /* 0x0000000000007918 */ /* 0x000fe20000000000 */
[----:B------:R0:W-:Y:S04]  /*19350*/  STL.64 [R1+0x150], R16 ;  /* 0x0001501001007387 */ /* 0x0001e80000100a00 */
[----:B------:R1:W-:Y:S04]  /*19360*/  STL.64 [R1+0x158], R18 ;  /* 0x0001581201007387 */ /* 0x0003e80000100a00 */
[----:B------:R-:W2:Y:S04]  /*19370*/  LDL.LU.64 R4, [R1+0x810] ;  /* 0x0008100001047983 */ /* 0x000ea80000300a00 */
[----:B------:R-:W2:Y:S04]  /*19380*/  LDL.LU.64 R6, [R1+0x818] ;  /* 0x0008180001067983 */ /* 0x000ea80000300a00 */
[----:B------:R-:W3:Y:S04]  /*19390*/  LDL.LU.64 R20, [R1+0x800] ;  /* 0x0008000001147983 */ /* 0x000ee80000300a00 */
[----:B------:R-:W3:Y:S04]  /*193a0*/  LDL.LU.64 R22, [R1+0x808] ;  /* 0x0008080001167983 */ /* 0x000ee80000300a00 */
[----:B0-----:R-:W4:Y:S04]  /*193b0*/  LDL.LU.64 R16, [R1+0x7b0] ;  /* 0x0007b00001107983 */ /* 0x001f280000300a00 */
[----:B-1----:R-:W2:Y:S04]  /*193c0*/  LDL.LU.64 R18, [R1+0x7b8] ;  /* 0x0007b80001127983 */ /* 0x002ea80000300a00 */
        /* <DEDUP_REMOVED lines=8> */
[C---:B------:R-:W-:Y:S08]  /*19450*/  HMMA.16816.F32.BF16 R4, R12.reuse, R8, R4 ;  /* 0x000000080c04723c */ /* 0x040ff00000041804 */
[----:B---3--:R-:W-:Y:S01]  /*19460*/  HMMA.16816.F32.BF16 R20, R12, R24, R20 ;  /* 0x000000180c14723c */ /* 0x008fe20000041814 */
[----:B----4-:R-:W-:Y:S04]  /*19470*/  STL.64 [R1+0x1c88], R18 ;  /* 0x001c881201007387 */ /* 0x010fe80000100a00 */
[----:B--2---:R0:W-:Y:S04]  /*19480*/  STL.64 [R1+0x1c80], R16 ;  /* 0x001c801001007387 */ /* 0x0041e80000100a00 */
[----:B0-----:R-:W2:Y:S04]  /*19490*/  LDL.LU.64 R16, [R1+0x7e0] ;  /* 0x0007e00001107983 */ /* 0x001ea80000300a00 */
[----:B------:R-:W3:Y:S01]  /*194a0*/  LDL.LU.64 R18, [R1+0x7e8] ;  /* 0x0007e80001127983 */ /* 0x000ee20000300a00 */
[----:B------:R-:W-:-:S03]  /*194b0*/  IMAD.MOV.U32 R11, RZ, RZ, R9 ;  /* 0x000000ffff0b7224 */ /* 0x000fc600078e0009 */
[----:B---3--:R-:W-:Y:S04]  /*194c0*/  STL.64 [R1+0x1ca0], R18 ;  /* 0x001ca01201007387 */ /* 0x008fe80000100a00 */
[----:B--2---:R0:W-:Y:S04]  /*194d0*/  STL.64 [R1+0x1c98], R16 ;  /* 0x001c981001007387 */ /* 0x0041e80000100a00 */
[----:B0-----:R-:W2:Y:S04]  /*194e0*/  LDL.LU.64 R16, [R1+0x7f0] ;  /* 0x0007f00001107983 */ /* 0x001ea80000300a00 */
[----:B------:R-:W2:Y:S04]  /*194f0*/  LDL.LU.64 R18, [R1+0x7f8] ;  /* 0x0007f80001127983 */ /* 0x000ea80000300a00 */
[----:B------:R0:W-:Y:S04]  /*19500*/  STL.64 [R1+0x140], R4 ;  /* 0x0001400401007387 */ /* 0x0001e80000100a00 */
[----:B------:R1:W-:Y:S04]  /*19510*/  STL.64 [R1+0x148], R6 ;  /* 0x0001480601007387 */ /* 0x0003e80000100a00 */
[----:B0-----:R-:W3:Y:S01]  /*19520*/  LDL.LU.64 R4, [R1+0x1cc0] ;  /* 0x001cc00001047983 */ /* 0x001ee20000300a00 */
[----:B-1----:R-:W-:-:S03]  /*19530*/  IMAD.MOV.U32 R6, RZ, RZ, R8 ;  /* 0x000000ffff067224 */ /* 0x002fc600078e0008 */
[----:B------:R-:W4:Y:S04]  /*19540*/  LDL.LU R10, [R1+0x1cb8] ;  /* 0x001cb800010a7983 */ /* 0x000f280000300800 */
[----:B------:R-:W2:Y:S04]  /*19550*/  LDL.LU.64 R8, [R1+0x1cb0] ;  /* 0x001cb00001087983 */ /* 0x000ea80000300a00 */
[----:B------:R-:W-:Y:S04]  /*19560*/  STL.64 [R1+0x130], R20 ;  /* 0x0001301401007387 */ /* 0x000fe80000100a00 */
[----:B------:R0:W-:Y:S02]  /*19570*/  STL.64 [R1+0x138], R22 ;  /* 0x0001381601007387 */ /* 0x0001e40000100a00 */
[----:B0-----:R-:W-:-:S02]  /*19580*/  IMAD.MOV.U32 R22, RZ, RZ, R24 ;  /* 0x000000ffff167224 */ /* 0x001fc400078e0018 */
[----:B------:R-:W-:Y:S02]  /*19590*/  IMAD.MOV.U32 R23, RZ, RZ, R25 ;  /* 0x000000ffff177224 */ /* 0x000fe400078e0019 */
[----:B------:R-:W2:Y:S02]  /*195a0*/  LDL.LU.64 R24, [R1+0x1ca8] ;  /* 0x001ca80001187983 */ /* 0x000ea40000300a00 */
[----:B--2---:R-:W-:Y:S01]  /*195b0*/  HMMA.16816.F32.BF16 R16, R12, R24, R16 ;  /* 0x000000180c10723c */ /* 0x004fe20000041810 */
[----:B------:R-:W-:Y:S02]  /*195c0*/  IMAD.MOV.U32 R7, RZ, RZ, R24 ;  /* 0x000000ffff077224 */ /* 0x000fe400078e0018 */
        /* <DEDUP_REMOVED lines=37> */
[----:B------:R-:W2:Y:S04]  /*19820*/  LDL.LU.64 R16, [R1+0x1c30] ;  /* 0x001c300001107983 */ /* 0x000ea80000300a00 */
[----:B------:R-:W-:Y:S04]  /*19830*/  STL.64 [R1+0x1b20], R26 ;  /* 0x001b201a01007387 */ /* 0x000fe80000100a00 */
[----:B------:R0:W-:Y:S04]  /*19840*/  STL.64 [R1+0x1b18], R24 ;  /* 0x001b181801007387 */ /* 0x0001e80000100a00 */
[----:B0-----:R-:W2:Y:S04]  /*19850*/  LDL.LU.64 R24, [R1+0x7a0] ;  /* 0x0007a00001187983 */ /* 0x001ea80000300a00 */
[----:B------:R-:W2:Y:S02]  /*19860*/  LDL.LU.64 R26, [R1+0x7a8] ;  /* 0x0007a800011a7983 */ /* 0x000ea40000300a00 */
[----:B--2---:R-:W-:-:S15]  /*19870*/  HMMA.16816.F32.BF16 R24, R12, R8, R24 ;  /* 0x000000080c18723c */ /* 0x004fde0000041818 */
[----:B------:R-:W-:-:S04]  /*19880*/  NOP ;  /* 0x0000000000007918 */ /* 0x000fc80000000000 */
[----:B------:R0:W-:Y:S04]  /*19890*/  STL.64 [R1+0x1c0], R24 ;  /* 0x0001c01801007387 */ /* 0x0001e80000100a00 */
[----:B------:R-:W-:Y:S04]  /*198a0*/  STL.64 [R1+0x1c8], R26 ;  /* 0x0001c81a01007387 */ /* 0x000fe80000100a00 */
[----:B0-----:R-:W2:Y:S04]  /*198b0*/  LDL.LU R24, [R1+0x80] ;  /* 0x0000800001187983 */ /* 0x001ea80000300800 */
[----:B------:R-:W2:Y:S04]  /*198c0*/  LDL.LU R25, [R1+0x84] ;  /* 0x0000840001197983 */ /* 0x000ea80000300800 */
[----:B--2---:R0:W-:Y:S04]  /*198d0*/  STL.64 [R1+0x1bb0], R24 ;  /* 0x001bb01801007387 */ /* 0x0041e80000100a00 */
[----:B0-----:R-:W3:Y:S04]  /*198e0*/  LDL.LU.64 R24, [R1+0x6b0] ;  /* 0x0006b00001187983 */ /* 0x001ee80000300a00 */
[----:B------:R-:W3:Y:S04]  /*198f0*/  LDL.LU.64 R26, [R1+0x6b8] ;  /* 0x0006b800011a7983 */ /* 0x000ee80000300a00 */
[----:B----4-:R-:W-:Y:S04]  /*19900*/  STL [R1+0x1b30], R10 ;  /* 0x001b300a01007387 */ /* 0x010fe80000100800 */
[----:B------:R0:W-:Y:S02]  /*19910*/  STL.64 [R1+0x1b28], R8 ;  /* 0x001b280801007387 */ /* 0x0001e40000100a00 */
[----:B0-----:R-:W-:-:S02]  /*19920*/  IMAD.MOV.U32 R8, RZ, RZ, R21 ;  /* 0x000000ffff087224 */ /* 0x001fc400078e0015 */
[----:B------:R-:W2:Y:S01]  /*19930*/  LDL.LU R21, [R1+0x1c2c] ;  /* 0x001c2c0001157983 */ /* 0x000ea20000300800 */
[----:B------:R-:W-:Y:S01]  /*19940*/  IMAD.MOV.U32 R9, RZ, RZ, R20 ;  /* 0x000000ffff097224 */ /* 0x000fe200078e0014 */
[----:B---3--:R-:W-:-:S15]  /*19950*/  HMMA.16816.F32.BF16 R12, R12, R4, R24 ;  /* 0x000000040c0c723c */ /* 0x008fde0000041818 */
[----:B------:R-:W-:-:S04]  /*19960*/  NOP ;  /* 0x0000000000007918 */ /* 0x000fc80000000000 */
[----:B------:R-:W-:Y:S04]  /*19970*/  STL.64 [R1+0xd0], R12 ;  /* 0x0000d00c01007387 */ /* 0x000fe80000100a00 */
[----:B------:R-:W-:Y:S04]  /*19980*/  STL.64 [R1+0xd8], R14 ;  /* 0x0000d80e01007387 */ /* 0x000fe80000100a00 */
[----:B------:R-:W3:Y:S04]  /*19990*/  LDL.LU R20, [R1+0x1c28] ;  /* 0x001c280001147983 */ /* 0x000ee80000300800 */
[----:B------:R-:W4:Y:S04]  /*199a0*/  LDL.LU R24, [R1+0xa0] ;  /* 0x0000a00001187983 */ /* 0x000f280000300800 */
[----:B------:R-:W4:Y:S04]  /*199b0*/  LDL.LU R25, [R1+0xa4] ;  /* 0x0000a40001197983 */ /* 0x000f280000300800 */
[----:B----4-:R-:W-:Y:S04]  /*199c0*/  STL.64 [R1+0x1bc8], R24 ;  /* 0x001bc81801007387 */ /* 0x010fe80000100a00 */
[----:B------:R0:W-:Y:S02]  /*199d0*/  STL.64 [R1+0x1b40], R8 ;  /* 0x001b400801007387 */ /* 0x0001e40000100a00 */
[----:B0-----:R-:W-:-:S02]  /*199e0*/  IMAD.MOV.U32 R8, RZ, RZ, R7 ;  /* 0x000000ffff087224 */ /* 0x001fc400078e0007 */
[----:B------:R-:W-:Y:S01]  /*199f0*/  IMAD.MOV.U32 R9, RZ, RZ, R2 ;  /* 0x000000ffff097224 */ /* 0x000fe200078e0002 */
[----:B------:R-:W4:Y:S04]  /*19a00*/  LDL.LU R7, [R1+0x1c24] ;  /* 0x001c240001077983 */ /* 0x000f280000300800 */
[----:B------:R-:W4:Y:S01]  /*19a10*/  LDL.LU R2, [R1+0x1c20] ;  /* 0x001c200001027983 */ /* 0x000f220000300800 */
[----:B---3--:R-:W-:Y:S02]  /*19a20*/  IMAD.MOV.U32 R24, RZ, RZ, R20 ;  /* 0x000000ffff187224 */ /* 0x008fe400078e0014 */
[----:B--2---:R-:W-:Y:S01]  /*19a30*/  IMAD.MOV.U32 R25, RZ, RZ, R21 ;  /* 0x000000ffff197224 */ /* 0x004fe200078e0015 */
[----:B------:R-:W2:Y:S04]  /*19a40*/  LDL.LU R20, [R1+0x1c1c] ;  /* 0x001c1c0001147983 */ /* 0x000ea80000300800 */
[----:B------:R-:W2:Y:S04]  /*19a50*/  LDL.LU R21, [R1+0x1c18] ;  /* 0x001c180001157983 */ /* 0x000ea80000300800 */
[----:B------:R-:W-:Y:S04]  /*19a60*/  STL.64 [R1+0x1be0], R24 ;  /* 0x001be01801007387 */ /* 0x000fe80000100a00 */
[----:B------:R0:W-:Y:S02]  /*19a70*/  STL.64 [R1+0x1b58], R8 ;  /* 0x001b580801007387 */ /* 0x0001e40000100a00 */
[----:B0-----:R-:W-:-:S02]  /*19a80*/  IMAD.MOV.U32 R8, RZ, RZ, R22 ;  /* 0x000000ffff087224 */ /* 0x001fc400078e0016 */
[----:B------:R-:W-:Y:S01]  /*19a90*/  IMAD.MOV.U32 R9, RZ, RZ, R23 ;  /* 0x000000ffff097224 */ /* 0x000fe200078e0017 */
[----:B------:R-:W2:Y:S04]  /*19aa0*/  LDL.LU R22, [R1+0x1c14] ;  /* 0x001c140001167983 */ /* 0x000ea80000300800 */
[----:B------:R-:W2:Y:S01]  /*19ab0*/  LDL.LU R23, [R1+0x1c10] ;  /* 0x001c100001177983 */ /* 0x000ea20000300800 */
[----:B----4-:R-:W-:Y:S02]  /*19ac0*/  IMAD.MOV.U32 R25, RZ, RZ, R7 ;  /* 0x000000ffff197224 */ /* 0x010fe400078e0007 */
[----:B------:R-:W-:Y:S02]  /*19ad0*/  IMAD.MOV.U32 R24, RZ, RZ, R2 ;  /* 0x000000ffff187224 */ /* 0x000fe400078e0002 */
[----:B------:R-:W3:Y:S04]  /*19ae0*/  LDL.LU R2, [R1+0x1c0c] ;  /* 0x001c0c0001027983 */ /* 0x000ee80000300800 */
[----:B------:R-:W4:Y:S04]  /*19af0*/  LDL.LU R7, [R1+0x1c08] ;  /* 0x001c080001077983 */ /* 0x000f280000300800 */
[----:B------:R0:W-:Y:S02]  /*19b00*/  STL.64 [R1+0x1b70], R8 ;  /* 0x001b700801007387 */ /* 0x0001e40000100a00 */
[----:B0-----:R-:W-:-:S02]  /*19b10*/  IMAD.MOV.U32 R8, RZ, RZ, R6 ;  /* 0x000000ffff087224 */ /* 0x001fc400078e0006 */
[----:B------:R-:W-:Y:S01]  /*19b20*/  IMAD.MOV.U32 R9, RZ, RZ, R11 ;  /* 0x000000ffff097224 */ /* 0x000fe200078e000b */
[----:B------:R-:W4:Y:S04]  /*19b30*/  LDL.LU R6, [R1+0x1c04] ;  /* 0x001c040001067983 */ /* 0x000f280000300800 */
[----:B------:R0:W-:Y:S04]  /*19b40*/  STL.64 [R1+0x1b90], R8 ;  /* 0x001b900801007387 */ /* 0x0001e80000100a00 */
[----:B0-----:R-:W2:Y:S04]  /*19b50*/  LDL.LU.64 R8, [R1+0x510] ;  /* 0x0005100001087983 */ /* 0x001ea80000300a00 */
[----:B------:R-:W2:Y:S01]  /*19b60*/  LDL.LU.64 R10, [R1+0x518] ;  /* 0x00051800010a7983 */ /* 0x000ea20000300a00 */
[----:B------:R-:W-:-:S02]  /*19b70*/  IMAD.MOV.U32 R12, RZ, RZ, R29 ;  /* 0x000000ffff0c7224 */ /* 0x000fc400078e001d */
[----:B------:R-:W-:Y:S01]  /*19b80*/  IMAD.MOV.U32 R13, RZ, RZ, R28 ;  /* 0x000000ffff0d7224 */ /* 0x000fe200078e001c */
[----:B--2---:R-:W-:Y:S04]  /*19b90*/  STL.64 [R1+0x1bc0], R10 ;  /* 0x001bc00a01007387 */ /* 0x004fe80000100a00 */
[----:B------:R0:W-:Y:S04]  /*19ba0*/  STL.64 [R1+0x1bb8], R8 ;  /* 0x001bb80801007387 */ /* 0x0001e80000100a00 */
[----:B------:R-:W2:Y:S04]  /*19bb0*/  LDL.LU R29, [R1+0x1c00] ;  /* 0x001c0000011d7983 */ /* 0x000ea80000300800 */
[----:B------:R-:W2:Y:S04]  /*19bc0*/  LDL.LU R28, [R1+0x1bfc] ;  /* 0x001bfc00011c7983 */ /* 0x000ea80000300800 */
[----:B0-----:R-:W2:Y:S04]  /*19bd0*/  LDL.LU.64 R8, [R1+0x530] ;  /* 0x0005300001087983 */ /* 0x001ea80000300a00 */
[----:B------:R-:W2:Y:S04]  /*19be0*/  LDL.LU.64 R10, [R1+0x538] ;  /* 0x00053800010a7983 */ /* 0x000ea80000300a00 */
[----:B--2---:R-:W-:Y:S04]  /*19bf0*/  STL.64 [R1+0x1bd8], R10 ;  /* 0x001bd80a01007387 */ /* 0x004fe80000100a00 */
[----:B------:R0:W-:Y:S04]  /*19c00*/  STL.64 [R1+0x1bd0], R8 ;  /* 0x001bd00801007387 */ /* 0x0001e80000100a00 */
[----:B0-----:R-:W2:Y:S04]  /*19c10*/  LDL.LU.64 R8, [R1+0x540] ;  /* 0x0005400001087983 */ /* 0x001ea80000300a00 */
[----:B------:R-:W2:Y:S04]  /*19c20*/  LDL.LU.64 R10, [R1+0x548] ;  /* 0x00054800010a7983 */ /* 0x000ea80000300a00 */
[----:B--2---:R-:W-:Y:S04]  /*19c30*/  STL.64 [R1+0x1bf0], R10 ;  /* 0x001bf00a01007387 */ /* 0x004fe80000100a00 */
[----:B------:R0:W-:Y:S04]  /*19c40*/  STL.64 [R1+0x1be8], R8 ;  /* 0x001be80801007387 */ /* 0x0001e80000100a00 */
[----:B0-----:R-:W2:Y:S04]  /*19c50*/  LDL.LU.64 R8, [R1+0x880] ;  /* 0x0008800001087983 */ /* 0x001ea80000300a00 */
[----:B------:R-:W2:Y:S04]  /*19c60*/  LDL.LU.64 R10, [R1+0x888] ;  /* 0x00088800010a7983 */ /* 0x000ea80000300a00 */
[----:B------:R0:W-:Y:S04]  /*19c70*/  STL.64 [R1+0x1b98], R12 ;  /* 0x001b980c01007387 */ /* 0x0001e80000100a00 */
[----:B----4-:R-:W-:Y:S04]  /*19c80*/  STL.64 [R1+0x1b00], R6 ;  /* 0x001b000601007387 */ /* 0x010fe80000100a00 */
[----:B------:R1:W-:Y:S01]  /*19c90*/  STL.64 [R1+0x1af8], R4 ;  /* 0x001af80401007387 */ /* 0x0003e20000100a00 */
[----:B0-----:R-:W-:-:S02]  /*19ca0*/  IMAD.MOV.U32 R12, RZ, RZ, R19 ;  /* 0x000000ffff0c7224 */ /* 0x001fc400078e0013 */
[----:B------:R-:W-:Y:S02]  /*19cb0*/  IMAD.MOV.U32 R13, RZ, RZ, R18 ;  /* 0x000000ffff0d7224 */ /* 0x000fe400078e0012 */
[----:B-1----:R-:W-:Y:S02]  /*19cc0*/  IMAD.MOV.U32 R4, RZ, RZ, R17 ;  /* 0x000000ffff047224 */ /* 0x002fe400078e0011 */
[----:B------:R-:W-:Y:S02]  /*19cd0*/  IMAD.MOV.U32 R5, RZ, RZ, R16 ;  /* 0x000000ffff057224 */ /* 0x000fe400078e0010 */
[----:B---3--:R-:W0:Y:S04]  /*19ce0*/  LDSM.16.MT88.4 R16, [R2+UR5+0x2000] ;  /* 0x002000050210783b */ /* 0x008e280008004200 */
[----:B0-----:R-:W-:Y:S04]  /*19cf0*/  STL.64 [R1+0x1af0], R18 ;  /* 0x001af01201007387 */ /* 0x001fe80000100a00 */
[----:B------:R0:W-:Y:S02]  /*19d00*/  STL.64 [R1+0x1ae8], R16 ;  /* 0x001ae81001007387 */ /* 0x0001e40000100a00 */
[----:B0-----:R-:W-:-:S02]  /*19d10*/  IMAD.MOV.U32 R16, RZ, RZ, R3 ;  /* 0x000000ffff107224 */ /* 0x001fc400078e0003 */
[----:B------:R-:W-:Y:S01]  /*19d20*/  IMAD.MOV.U32 R17, RZ, RZ, R0 ;  /* 0x000000ffff117224 */ /* 0x000fe200078e0000 */
[----:B------:R-:W3:Y:S04]  /*19d30*/  LDL.LU R3, [R1+0x1bf8] ;  /* 0x001bf80001037983 */ /* 0x000ee80000300800 */
[----:B------:R0:W-:Y:S04]  /*19d40*/  STL.64 [R1+0x1b38], R16 ;  /* 0x001b381001007387 */ /* 0x0001e80000100a00 */
[----:B0-----:R-:W4:Y:S04]  /*19d50*/  LDL.LU.64 R16, [R1+0x520] ;  /* 0x0005200001107983 */ /* 0x001f280000300a00 */
[----:B------:R-:W4:Y:S01]  /*19d60*/  LDL.LU.64 R18, [R1+0x528] ;  /* 0x0005280001127983 */ /* 0x000f220000300a00 */
        /* <DEDUP_REMOVED lines=17> */
[----:B0-----:R-:W2:Y:S01]  /*19e80*/  LDL.LU.64 R24, [R1+0x1bb0] ;  /* 0x001bb00001187983 */ /* 0x001ea20000300a00 */
[C---:B----4-:R-:W-:Y:S08]  /*19e90*/  HMMA.16816.F32.BF16 R16, R20.reuse, R4, R16 ;  /* 0x000000041410723c */ /* 0x050ff00000041810 */
[C---:B--2---:R-:W-:Y:S01]  /*19ea0*/  HMMA.16816.F32.BF16 R4, R20.reuse, R24, R8 ;  /* 0x000000181404723c */ /* 0x044fe20000041808 */
[----:B------:R-:W2:Y:S10]  /*19eb0*/  LDL.LU.64 R8, [R1+0x4f0] ;  /* 0x0004f00001087983 */ /* 0x000eb40000300a00 */
[----:B------:R-:W-:Y:S04]  /*19ec0*/  STL.64 [R1+0x520], R16 ;  /* 0x0005201001007387 */ /* 0x000fe80000100a00 */
[----:B------:R-:W-:Y:S04]  /*19ed0*/  STL.64 [R1+0x528], R18 ;  /* 0x0005281201007387 */ /* 0x000fe80000100a00 */
[----:B------:R-:W4:Y:S04]  /*19ee0*/  LDL.LU.64 R10, [R1+0x4f8] ;  /* 0x0004f800010a7983 */ /* 0x000f280000300a00 */
[----:B------:R-:W-:Y:S04]  /*19ef0*/  STL.64 [R1+0x510], R4 ;  /* 0x0005100401007387 */ /* 0x000fe80000100a00 */
[----:B------:R-:W-:Y:S04]  /*19f00*/  STL.64 [R1+0x518], R6 ;  /* 0x0005180601007387 */ /* 0x000fe80000100a00 */
        /* <DEDUP_REMOVED lines=9> */
[----:B------:R-:W4:Y:S01]  /*19fa0*/  LDL.LU.64 R18, [R1+0x688] ;  /* 0x0006880001127983 */ /* 0x000f220000300a00 */
[----:B------:R-:W-:Y:S03]  /*19fb0*/  HMMA.16816.F32.BF16 R12, R20, R12, R8 ;  /* 0x0000000c140c723c */ /* 0x000fe60000041808 */
        /* <DEDUP_REMOVED lines=9> */
[----:B------:R-:W4:Y:S04]  /*1a050*/  LDL.LU.64 R26, [R1+0x668] ;  /* 0x00066800011a7983 */ /* 0x000f280000300a00 */
[----:B------:R-:W2:Y:S04]  /*1a060*/  LDL.LU.64 R4, [R1+0x650] ;  /* 0x0006500001047983 */ /* 0x000ea80000300a00 */
[----:B------:R-:W2:Y:S04]  /*1a070*/  LDL.LU.64 R6, [R1+0x658] ;  /* 0x0006580001067983 */ /* 0x000ea80000300a00 */
[----:B------:R-:W2:Y:S04]  /*1a080*/  LDL.LU.64 R10, [R1+0x1ba8] ;  /* 0x001ba800010a7983 */ /* 0x000ea80000300a00 */
[----:B------:R-:W2:Y:S04]  /*1a090*/  LDL.LU.64 R8, [R1+0x1ba0] ;  /* 0x001ba00001087983 */ /* 0x000ea80000300a00 */
[----:B------:R0:W-:Y:S04]  /*1a0a0*/  STL.64 [R1+0x500], R12 ;  /* 0x0005000c01007387 */ /* 0x0001e80000100a00 */
[----:B------:R2:W-:Y:S04]  /*1a0b0*/  STL [R1+0x508], R14 ;  /* 0x0005080e01007387 */ /* 0x0005e80000100800 */
[----:B0-----:R-:W2:Y:S01]  /*1a0c0*/  LDL.LU.64 R12, [R1+0x1b98] ;  /* 0x001b9800010c7983 */ /* 0x001ea20000300a00 */
[----:B------:R-:W-:-:S05]  /*1a0d0*/  IMAD.MOV.U32 R0, RZ, RZ, R15 ;  /* 0x000000ffff007224 */ /* 0x000fca00078e000f */
[----:B------:R-:W-:Y:S01]  /*1a0e0*/  STL [R1+0x12d4], R0 ;  /* 0x0012d40001007387 */ /* 0x000fe20000100800 */
[----:B--2---:R-:W-:Y:S03]  /*1a0f0*/  HMMA.16816.F32.BF16 R12, R20, R12, R8 ;  /* 0x0000000c140c723c */ /* 0x004fe60000041808 */
[----:B------:R-:W2:-:S15]  /*1a100*/  LDL.LU.64 R8, [R1+0x1b90] ;  /* 0x001b900001087983 */ /* 0x000e9e0000300a00 */
[----:B------:R-:W-:Y:S01]  /*1a110*/  NOP ;  /* 0x0000000000007918 */ /* 0x000fe20000000000 */
[----:B------:R-:W-:Y:S04]  /*1a120*/  STL.64 [R1+0x4f0], R12 ;  /* 0x0004f00c01007387 */ /* 0x000fe80000100a00 */
[----:B------:R-:W-:Y:S04]  /*1a130*/  STL.64 [R1+0x4f8], R14 ;  /* 0x0004f80e01007387 */ /* 0x000fe80000100a00 */
[----:B------:R0:W1:Y:S04]  /*1a140*/  LDSM.16.MT88.4 R12, [R2+UR5+0x2080] ;  /* 0x00208005020c783b */ /* 0x0000680008004200 */
[----:B0-----:R-:W3:Y:S04]  /*1a150*/  LDL.LU R2, [R1+0x1b88] ;  /* 0x001b880001027983 */ /* 0x001ee80000300800 */
[----:B-1----:R-:W-:Y:S04]  /*1a160*/  STL.64 [R1+0x19d0], R14 ;  /* 0x0019d00e01007387 */ /* 0x002fe80000100a00 */
[----:B------:R0:W-:Y:S04]  /*1a170*/  STL.64 [R1+0x19c8], R12 ;  /* 0x0019c80c01007387 */ /* 0x0001e80000100a00 */
[----:B0-----:R-:W3:Y:S04]  /*1a180*/  LDL.LU.64 R12, [R1] ;  /* 0x00000000010c7983 */ /* 0x001ee80000300a00 */
[----:B------:R-:W3:Y:S01]  /*1a190*/  LDL.64 R14, [R1+0x8] ;  /* 0x00000800010e7983 */ /* 0x000ee20000100a00 */
[----:B--2---:R-:W-:Y:S03]  /*1a1a0*/  HMMA.16816.F32.BF16 R8, R20, R8, R16 ;  /* 0x000000081408723c */ /* 0x004fe60000041810 */
[----:B------:R-:W2:Y:S04]  /*1a1b0*/  LDL.LU.64 R18, [R1+0x1b80] ;  /* 0x001b800001127983 */ /* 0x000ea80000300a00 */
[----:B------:R-:W2:-:S12]  /*1a1c0*/  LDL.LU.64 R16, [R1+0x1b78] ;  /* 0x001b780001107983 */ /* 0x000e980000300a00 */
[----:B------:R0:W-:Y:S04]  /*1a1d0*/  STL.64 [R1+0x6a0], R8 ;  /* 0x0006a00801007387 */ /* 0x0001e80000100a00 */
[----:B------:R2:W-:Y:S04]  /*1a1e0*/  STL [R1+0x6a8], R10 ;  /* 0x0006a80a01007387 */ /* 0x0005e80000100800 */
[----:B0-----:R-:W2:Y:S01]  /*1a1f0*/  LDL.LU.64 R8, [R1+0x1b70] ;  /* 0x001b700001087983 */ /* 0x001ea20000300a00 */
[----:B------:R-:W-:-:S05]  /*1a200*/  IMAD.MOV.U32 R0, RZ, RZ, R11 ;  /* 0x000000ffff007224 */ /* 0x000fca00078e000b */
        /* <DEDUP_REMOVED lines=13> */
[C---:B--2---:R-:W-:Y:S02]  /*1a2e0*/  HMMA.16816.F32.BF16 R8, R20.reuse, R8, R16 ;  /* 0x000000081408723c */ /* 0x044fe40000041810 */
[----:B------:R-:W4:Y:S06]  /*1a2f0*/  LDL.LU.64 R16, [R1+0x1b38] ;  /* 0x001b380001107983 */ /* 0x000f2c0000300a00 */
[C---:B---3--:R-:W-:Y:S11]  /*1a300*/  HMMA.16816.F32.BF16 R4, R20.reuse, R12, R4 ;  /* 0x0000000c1404723c */ /* 0x048ff60000041804 */
[----:B------:R-:W-:Y:S04]  /*1a310*/  STL.64 [R1+0x670], R8 ;  /* 0x0006700801007387 */ /* 0x000fe80000100a00 */
[----:B------:R0:W-:Y:S04]  /*1a320*/  STL.64 [R1+0x678], R10 ;  /* 0x0006780a01007387 */ /* 0x0001e80000100a00 */
[----:B0-----:R-:W2:Y:S04]  /*1a330*/  LDL.LU R10, [R1+0x1b30] ;  /* 0x001b3000010a7983 */ /* 0x001ea80000300800 */
[----:B------:R-:W3:Y:S01]  /*1a340*/  LDL.LU.64 R8, [R1+0x1b28] ;  /* 0x001b280001087983 */ /* 0x000ee20000300a00 */
[----:B----4-:R-:W-:Y:S03]  /*1a350*/  HMMA.16816.F32.BF16 R16, R20, R16, R24 ;  /* 0x000000101410723c */ /* 0x010fe60000041818 */
[----:B------:R-:W4:Y:S04]  /*1a360*/  LDL.LU.64 R26, [R1+0x1b20] ;  /* 0x001b2000011a7983 */ /* 0x000f280000300a00 */
[----:B------:R-:W2:-:S12]  /*1a370*/  LDL.LU.64 R24, [R1+0x1b18] ;  /* 0x001b180001187983 */ /* 0x000e980000300a00 */
[----:B------:R0:W-:Y:S04]  /*1a380*/  STL.64 [R1+0x660], R16 ;  /* 0x0006601001007387 */ /* 0x0001e80000100a00 */
[----:B------:R1:W-:Y:S04]  /*1a390*/  STL.64 [R1+0x668], R18 ;  /* 0x0006681201007387 */ /* 0x0003e80000100a00 */
[----:B0-----:R-:W2:Y:S04]  /*1a3a0*/  LDL.LU.64 R16, [R1+0x640] ;  /* 0x0006400001107983 */ /* 0x001ea80000300a00 */
[----:B-1----:R-:W2:Y:S04]  /*1a3b0*/  LDL.LU.64 R18, [R1+0x648] ;  /* 0x0006480001127983 */ /* 0x002ea80000300a00 */
[----:B------:R-:W-:Y:S04]  /*1a3c0*/  STL.64 [R1+0x650], R4 ;  /* 0x0006500401007387 */ /* 0x000fe80000100a00 */
[----:B------:R-:W-:Y:S04]  /*1a3d0*/  STL.64 [R1+0x658], R6 ;  /* 0x0006580601007387 */ /* 0x000fe80000100a00 */
[----:B------:R0:W-:Y:S04]  /*1a3e0*/  STL.64 [R1+0x1a10], R14 ;  /* 0x001a100e01007387 */ /* 0x0001e80000100a00 */
[----:B0-----:R-:W2:Y:S01]  /*1a3f0*/  LDL.64 R14, [R1+0x78] ;  /* 0x00007800010e7983 */ /* 0x001ea20000100a00 */
[----:B------:R-:W-:-:S02]  /*1a400*/  IMAD.MOV.U32 R12, RZ, RZ, R2 ;  /* 0x000000ffff0c7224 */ /* 0x000fc400078e0002 */
[----:B------:R-:W-:Y:S01]  /*1a410*/  IMAD.MOV.U32 R13, RZ, RZ, R3 ;  /* 0x000000ffff0d7224 */ /* 0x000fe200078e0003 */
[----:B--2---:R0:W-:Y:S04]  /*1a420*/  STL.64 [R1+0x1a80], R14 ;  /* 0x001a800e01007387 */ /* 0x0041e80000100a00 */
[----:B------:R-:W2:Y:S04]  /*1a430*/  LDL.LU R2, [R1+0x1b14] ;  /* 0x001b140001027983 */ /* 0x000ea80000300800 */
[----:B------:R-:W2:Y:S01]  /*1a440*/  LDL.LU R3, [R1+0x1b10] ;  /* 0x001b100001037983 */ /* 0x000ea20000300800 */
[----:B0-----:R-:W-:-:S02]  /*1a450*/  IMAD.MOV.U32 R14, RZ, RZ, R28 ;  /* 0x000000ffff0e7224 */ /* 0x001fc400078e001c */
[----:B------:R-:W-:Y:S01]  /*1a460*/  IMAD.MOV.U32 R15, RZ, RZ, R29 ;  /* 0x000000ffff0f7224 */ /* 0x000fe200078e001d */
[----:B------:R-:W2:Y:S04]  /*1a470*/  LDL.LU R28, [R1+0x1b0c] ;  /* 0x001b0c00011c7983 */ /* 0x000ea80000300800 */
[----:B------:R-:W2:Y:S04]  /*1a480*/  LDL.LU R29, [R1+0x1b08] ;  /* 0x001b0800011d7983 */ /* 0x000ea80000300800 */
[----:B------:R-:W3:Y:S04]  /*1a490*/  LDL.LU.64 R4, [R1+0x630] ;  /* 0x0006300001047983 */ /* 0x000ee80000300a00 */
[----:B------:R-:W3:Y:S04]  /*1a4a0*/  LDL.LU.64 R6, [R1+0x638] ;  /* 0x0006380001067983 */ /* 0x000ee80000300a00 */
[----:B------:R0:W-:Y:S04]  /*1a4b0*/  STL.64 [R1+0x1a90], R14 ;  /* 0x001a900e01007387 */ /* 0x0001e80000100a00 */
[----:B------:R-:W-:Y:S04]  /*1a4c0*/  STL.64 [R1+0x1a88], R12 ;  /* 0x001a880c01007387 */ /* 0x000fe80000100a00 */
[----:B0-----:R-:W2:Y:S04]  /*1a4d0*/  LDL.64 R14, [R1+0x98] ;  /* 0x00009800010e7983 */ /* 0x001ea80000100a00 */
[----:B--2---:R0:W-:Y:S04]  /*1a4e0*/  STL.64 [R1+0x1aa0], R14 ;  /* 0x001aa00e01007387 */ /* 0x0041e80000100a00 */
[----:B0-----:R-:W2:Y:S01]  /*1a4f0*/  LDL.64 R14, [R1+0xa8] ;  /* 0x0000a800010e7983 */ /* 0x001ea20000100a00 */
[C---:B------:R-:W-:Y:S03]  /*1a500*/  HMMA.16816.F32.BF16 R16, R20.reuse, R24, R16 ;  /* 0x000000181410723c */ /* 0x040fe60000041810 */
[----:B--2---:R0:W-:Y:S04]  /*1a510*/  STL.64 [R1+0x1ab8], R14 ;  /* 0x001ab80e01007387 */ /* 0x0041e80000100a00 */
[----:B0-----:R-:W2:Y:S01]  /*1a520*/  LDL.64 R14, [R1+0xb8] ;  /* 0x0000b800010e7983 */ /* 0x001ea20000100a00 */
[C---:B---3--:R-:W-:Y:S03]  /*1a530*/  HMMA.16816.F32.BF16 R4, R20.reuse, R8, R4 ;  /* 0x000000081404723c */ /* 0x048fe60000041804 */
[----:B--2---:R0:W-:Y:S04]  /*1a540*/  STL.64 [R1+0x1ac8], R14 ;  /* 0x001ac80e01007387 */ /* 0x0041e80000100a00 */
[----:B0-----:R-:W2:Y:S04]  /*1a550*/  LDL.64 R14, [R1+0xc8] ;  /* 0x0000c800010e7983 */ /* 0x001ea80000100a00 */
[----:B----4-:R0:W-:Y:S04]  /*1a560*/  STL.64 [R1+0x1ac0], R26 ;  /* 0x001ac01a01007387 */ /* 0x0101e80000100a00 */
[----:B------:R1:W-:Y:S04]  /*1a570*/  STL.64 [R1+0x640], R16 ;  /* 0x0006401001007387 */ /* 0x0003e80000100a00 */
[----:B------:R3:W-:Y:S04]  /*1a580*/  STL.64 [R1+0x648], R18 ;  /* 0x0006481201007387 */ /* 0x0007e80000100a00 */
[----:B------:R-:W4:Y:S04]  /*1a590*/  LDL.LU R24, [R1+0x790] ;  /* 0x0007900001187983 */ /* 0x000f280000300800 */
[----:B------:R-:W4:Y:S04]  /*1a5a0*/  LDL.LU R25, [R1+0x794] ;  /* 0x0007940001197983 */ /* 0x000f280000300800 */
[----:B0-----:R-:W2:Y:S04]  /*1a5b0*/  LDL.LU R26, [R1+0x798] ;  /* 0x00079800011a7983 */ /* 0x001ea80000300800 */
[----:B------:R-:W2:Y:S04]  /*1a5c0*/  LDL.LU R27, [R1+0x79c] ;  /* 0x00079c00011b7983 */ /* 0x000ea80000300800 */
[----:B-1----:R-:W4:Y:S04]  /*1a5d0*/  LDL.LU.64 R16, [R1+0x4e0] ;  /* 0x0004e00001107983 */ /* 0x002f280000300a00 */
[----:B---3--:R-:W3:Y:S04]  /*1a5e0*/  LDL.LU.64 R18, [R1+0x4e8] ;  /* 0x0004e80001127983 */ /* 0x008ee80000300a00 */
[----:B--2---:R-:W-:Y:S04]  /*1a5f0*/  STL.64 [R1+0x1ad8], R26 ;  /* 0x001ad81a01007387 */ /* 0x004fe80000100a00 */
[----:B----4-:R0:W-:Y:S04]  /*1a600*/  STL.64 [R1+0x1ad0], R24 ;  /* 0x001ad01801007387 */ /* 0x0101e80000100a00 */
[----:B0-----:R-:W2:Y:S04]  /*1a610*/  LDL.LU R24, [R1+0x8a0] ;  /* 0x0008a00001187983 */ /* 0x001ea80000300800 */
[----:B------:R-:W2:Y:S04]  /*1a620*/  LDL.LU R25, [R1+0x8a4] ;  /* 0x0008a40001197983 */ /* 0x000ea80000300800 */
[----:B------:R-:W2:Y:S04]  /*1a630*/  LDL.LU R26, [R1+0x8a8] ;  /* 0x0008a800011a7983 */ /* 0x000ea80000300800 */
[----:B------:R-:W2:Y:S04]  /*1a640*/  LDL.LU R27, [R1+0x8ac] ;  /* 0x0008ac00011b7983 */ /* 0x000ea80000300800 */
[----:B------:R-:W-:Y:S04]  /*1a650*/  STL.64 [R1+0x630], R4 ;  /* 0x0006300401007387 */ /* 0x000fe80000100a00 */
[----:B------:R0:W-:Y:S04]  /*1a660*/  STL.64 [R1+0x638], R6 ;  /* 0x0006380601007387 */ /* 0x0001e80000100a00 */
[----:B0-----:R-:W4:Y:S04]  /*1a670*/  LDL.LU.64 R6, [R1+0x1b00] ;  /* 0x001b000001067983 */ /* 0x001f280000300a00 */
[----:B------:R-:W3:Y:S04]  /*1a680*/  LDL.LU.64 R4, [R1+0x1af8] ;  /* 0x001af80001047983 */ /* 0x000ee80000300a00 */
[----:B------:R0:W-:Y:S04]  /*1a690*/  STL [R1+0x1a98], R10 ;  /* 0x001a980a01007387 */ /* 0x0001e80000100800 */
[----:B------:R-:W2:Y:S04]  /*1a6a0*/  LDL.LU R8, [R1+0x610] ;  /* 0x0006100001087983 */ /* 0x000ea80000300800 */
[----:B------:R-:W2:Y:S04]  /*1a6b0*/  LDL.LU R9, [R1+0x614] ;  /* 0x0006140001097983 */ /* 0x000ea80000300800 */
[----:B0-----:R-:W2:Y:S04]  /*1a6c0*/  LDL.LU R10, [R1+0x618] ;  /* 0x00061800010a7983 */ /* 0x001ea80000300800 */
[----:B------:R-:W2:Y:S01]  /*1a6d0*/  LDL.LU R11, [R1+0x61c] ;  /* 0x00061c00010b7983 */ /* 0x000ea20000300800 */
[----:B---3--:R-:W-:Y:S03]  /*1a6e0*/  HMMA.16816.F32.BF16 R20, R20, R4, R16 ;  /* 0x000000041414723c */ /* 0x008fe60000041810 */
[----:B--2---:R0:W-:Y:S04]  /*1a6f0*/  STL.64 [R1+0x1ab0], R10 ;  /* 0x001ab00a01007387 */ /* 0x0041e80000100a00 */
[----:B------:R1:W-:Y:S04]  /*1a700*/  STL.64 [R1+0x1aa8], R8 ;  /* 0x001aa80801007387 */ /* 0x0003e80000100a00 */
[----:B------:R-:W2:Y:S04]  /*1a710*/  LDL.LU.64 R18, [R1+0x1af0] ;  /* 0x001af00001127983 */ /* 0x000ea80000300a00 */
[----:B------:R-:W2:Y:S01]  /*1a720*/  LDL.LU.64 R16, [R1+0x1ae8] ;  /* 0x001ae80001107983 */ /* 0x000ea20000300a00 */
[----:B0-----:R-:W-:-:S02]  /*1a730*/  IMAD.MOV.U32 R11, RZ, RZ, R2 ;  /* 0x000000ffff0b7224 */ /* 0x001fc400078e0002 */
[----:B-1----:R-:W-:Y:S02]  /*1a740*/  IMAD.MOV.U32 R8, RZ, RZ, R29 ;  /* 0x000000ffff087224 */ /* 0x002fe400078e001d */
[----:B------:R-:W-:Y:S02]  /*1a750*/  IMAD.MOV.U32 R9, RZ, RZ, R28 ;  /* 0x000000ffff097224 */ /* 0x000fe400078e001c */
[----:B------:R-:W-:Y:S02]  /*1a760*/  IMAD.MOV.U32 R10, RZ, RZ, R3 ;  /* 0x000000ffff0a7224 */ /* 0x000fe400078e0003 */
[----:B------:R-:W-:Y:S02]  /*1a770*/  IMAD.MOV.U32 R29, RZ, RZ, R20 ;  /* 0x000000ffff1d7224 */ /* 0x000fe400078e0014 */
[----:B------:R-:W-:Y:S02]  /*1a780*/  IMAD.MOV.U32 R2, RZ, RZ, R23 ;  /* 0x000000ffff027224 */ /* 0x000fe400078e0017 */
[----:B------:R-:W-:-:S02]  /*1a790*/  IMAD.MOV.U32 R28, RZ, RZ, R21 ;  /* 0x000000ffff1c7224 */ /* 0x000fc400078e0015 */
[----:B------:R-:W-:Y:S01]  /*1a7a0*/  IMAD.MOV.U32 R3, RZ, RZ, R22 ;  /* 0x000000ffff037224 */ /* 0x000fe200078e0016 */
[----:B------:R-:W3:Y:S04]  /*1a7b0*/  LDL.LU R20, [R1+0x5f0] ;  /* 0x0005f00001147983 */ /* 0x000ee80000300800 */
[----:B------:R-:W3:Y:S01]  /*1a7c0*/  LDL.LU R21, [R1+0x5f4] ;  /* 0x0005f40001157983 */ /* 0x000ee20000300800 */
[----:B----4-:R-:W-:Y:S02]  /*1a7d0*/  IMAD.MOV.U32 R22, RZ, RZ, R6 ;  /* 0x000000ffff167224 */ /* 0x010fe400078e0006 */
[----:B------:R-:W-:Y:S01]  /*1a7e0*/  IMAD.MOV.U32 R23, RZ, RZ, R7 ;  /* 0x000000ffff177224 */ /* 0x000fe200078e0007 */
[----:B------:R-:W4:Y:S04]  /*1a7f0*/  LDL.LU R6, [R1+0x1ae4] ;  /* 0x001ae40001067983 */ /* 0x000f280000300800 */
[----:B------:R-:W4:Y:S04]  /*1a800*/  LDL.LU R7, [R1+0x1ae0] ;  /* 0x001ae00001077983 */ /* 0x000f280000300800 */
[----:B------:R-:W-:Y:S04]  /*1a810*/  STL [R1+0x12e8], R2 ;  /* 0x0012e80201007387 */ /* 0x000fe80000100800 */
[----:B------:R-:W-:Y:S04]  /*1a820*/  STL [R1+0x12e4], R3 ;  /* 0x0012e40301007387 */ /* 0x000fe80000100800 */
[----:B------:R0:W-:Y:S01]  /*1a830*/  STL [R1+0x12e0], R28 ;  /* 0x0012e01c01007387 */ /* 0x0001e20000100800 */
[----:B------:R-:W-:-:S03]  /*1a840*/  IMAD.MOV.U32 R0, RZ, RZ, R15 ;  /* 0x000000ffff007224 */ /* 0x000fc600078e000f */
[----:B0-----:R-:W3:Y:S04]  /*1a850*/  LDL R28, [R1+0xad8] ;  /* 0x000ad800011c7983 */ /* 0x001ee80000100800 */
[----:B------:R-:W-:Y:S01]  /*1a860*/  STL [R1+0x12d8], R29 ;  /* 0x0012d81d01007387 */ /* 0x000fe20000100800 */
[----:B--2---:R-:W-:-:S15]  /*1a870*/  HMMA.16816.F32.BF16 R24, R16, R14, R24 ;  /* 0x0000000e1018723c */ /* 0x004fde0000041818 */
[----:B------:R-:W-:-:S04]  /*1a880*/  NOP ;  /* 0x0000000000007918 */ /* 0x000fc80000000000 */
        /* <DEDUP_REMOVED lines=8> */
[----:B------:R1:W-:Y:S01]  /*1a910*/  STL.64 [R1+0x798], R26 ;  /* 0x0007981a01007387 */ /* 0x0003e20000100a00 */
[----:B0-----:R-:W-:-:S03]  /*1a920*/  IMAD.MOV.U32 R25, RZ, RZ, R14 ;  /* 0x000000ffff197224 */ /* 0x001fc600078e000e */
[----:B-1----:R-:W2:Y:S01]  /*1a930*/  LDL.LU.64 R26, [R1+0x1ac0] ;  /* 0x001ac000011a7983 */ /* 0x002ea20000300a00 */
[----:B------:R-:W-:-:S03]  /*1a940*/  IMAD.MOV.U32 R24, RZ, RZ, R15 ;  /* 0x000000ffff187224 */ /* 0x000fc600078e000f */
[----:B------:R-:W2:Y:S02]  /*1a950*/  LDL.LU.64 R14, [R1+0x1ab8] ;  /* 0x001ab800010e7983 */ /* 0x000ea40000300a00 */
[C---:B--2---:R-:W-:Y:S02]  /*1a960*/  HMMA.16816.F32.BF16 R8, R16.reuse, R14, R8 ;  /* 0x0000000e1008723c */ /* 0x044fe40000041808 */
[----:B------:R0:W-:Y:S04]  /*1a970*/  STL.64 [R1+0x1a20], R26 ;  /* 0x001a201a01007387 */ /* 0x0001e80000100a00 */
[----:B------:R-:W-:Y:S01]  /*1a980*/  STL.64 [R1+0x1a18], R24 ;  /* 0x001a181801007387 */ /* 0x000fe20000100a00 */
[----:B------:R-:W-:Y:S02]  /*1a990*/  IMAD.MOV.U32 R3, RZ, RZ, R14 ;  /* 0x000000ffff037224 */ /* 0x000fe400078e000e */
[----:B------:R-:W-:Y:S01]  /*1a9a0*/  IMAD.MOV.U32 R2, RZ, RZ, R15 ;  /* 0x000000ffff027224 */ /* 0x000fe200078e000f */
[----:B0-----:R-:W2:Y:S09]  /*1a9b0*/  LDL.64 R26, [R1+0x88] ;  /* 0x00008800011a7983 */ /* 0x001eb20000100a00 */
[----:B------:R-:W-:Y:S04]  /*1a9c0*/  STL.64 [R1+0x620], R8 ;  /* 0x0006200801007387 */ /* 0x000fe80000100a00 */
[----:B------:R0:W-:Y:S04]  /*1a9d0*/  STL.64 [R1+0x628], R10 ;  /* 0x0006280a01007387 */ /* 0x0001e80000100a00 */
[----:B0-----:R-:W2:Y:S04]  /*1a9e0*/  LDL.LU.64 R10, [R1+0x1ab0] ;  /* 0x001ab000010a7983 */ /* 0x001ea80000300a00 */
[----:B------:R-:W2:Y:S04]  /*1a9f0*/  LDL.LU.64 R8, [R1+0x1aa8] ;  /* 0x001aa80001087983 */ /* 0x000ea80000300a00 */
[----:B------:R-:W2:Y:S02]  /*1aa00*/  LDL.LU.64 R14, [R1+0x1aa0] ;  /* 0x001aa000010e7983 */ /* 0x000ea40000300a00 */
[----:B--2---:R-:W-:Y:S01]  /*1aa10*/  HMMA.16816.F32.BF16 R8, R16, R14, R8 ;  /* 0x0000000e1008723c */ /* 0x004fe20000041808 */
[----:B------:R-:W-:-:S15]  /*1aa20*/  IMAD.MOV.U32 R29, RZ, RZ, R15 ;  /* 0x000000ffff1d7224 */ /* 0x000fde00078e000f */
[----:B------:R-:W-:-:S03]  /*1aa30*/  NOP ;  /* 0x0000000000007918 */ /* 0x000fc60000000000 */
[----:B------:R-:W-:Y:S04]  /*1aa40*/  STL.64 [R1+0x610], R8 ;  /* 0x0006100801007387 */ /* 0x000fe80000100a00 */
[----:B------:R0:W-:Y:S04]  /*1aa50*/  STL.64 [R1+0x618], R10 ;  /* 0x0006180a01007387 */ /* 0x0001e80000100a00 */
[----:B0-----:R-:W2:Y:S01]  /*1aa60*/  LDL.LU R10, [R1+0x1a98] ;  /* 0x001a9800010a7983 */ /* 0x001ea20000300800 */
[----:B------:R-:W-:-:S03]  /*1aa70*/  IMAD.MOV.U32 R11, RZ, RZ, R14 ;  /* 0x000000ffff0b7224 */ /* 0x000fc600078e000e */
[----:B------:R-:W2:Y:S04]  /*1aa80*/  LDL.LU.64 R14, [R1+0x1a90] ;  /* 0x001a9000010e7983 */ /* 0x000ea80000300a00 */
[----:B------:R-:W2:Y:S02]  /*1aa90*/  LDL.LU.64 R12, [R1+0x1a88] ;  /* 0x001a8800010c7983 */ /* 0x000ea40000300a00 */
[----:B--2---:R-:W-:-:S15]  /*1aaa0*/  HMMA.16816.F32.BF16 R12, R16, R26, R12 ;  /* 0x0000001a100c723c */ /* 0x004fde000004180c */
[----:B------:R-:W-:-:S04]  /*1aab0*/  NOP ;  /* 0x0000000000007918 */ /* 0x000fc80000000000 */
[----:B------:R-:W-:Y:S04]  /*1aac0*/  STL.64 [R1+0x600], R12 ;  /* 0x0006000c01007387 */ /* 0x000fe80000100a00 */
[----:B------:R0:W-:Y:S04]  /*1aad0*/  STL.64 [R1+0x608], R14 ;  /* 0x0006080e01007387 */ /* 0x0001e80000100a00 */
[----:B0-----:R-:W3:Y:S01]  /*1aae0*/  LDL.LU.64 R14, [R1+0x1a80] ;  /* 0x001a8000010e7983 */ /* 0x001ee20000300a00 */
[----:B------:R-:W-:Y:S02]  /*1aaf0*/  IMAD.MOV.U32 R5, RZ, RZ, R26 ;  /* 0x000000ffff057224 */ /* 0x000fe400078e001a */
[----:B------:R-:W-:Y:S01]  /*1ab00*/  IMAD.MOV.U32 R4, RZ, RZ, R27 ;  /* 0x000000ffff047224 */ /* 0x000fe200078e001b */
[----:B----4-:R-:W-:Y:S04]  /*1ab10*/  STL.64 [R1+0x19e0], R6 ;  /* 0x0019e00601007387 */ /* 0x010fe80000100a00 */
[----:B------:R3:W-:Y:S02]  /*1ab20*/  STL.64 [R1+0x19d8], R4 ;  /* 0x0019d80401007387 */ /* 0x0007e40000100a00 */
[----:B---3--:R-:W-:Y:S02]  /*1ab30*/  HMMA.16816.F32.BF16 R4, R16, R14, R20 ;  /* 0x0000000e1004723c */ /* 0x008fe40000041814 */
[----:B------:R-:W0:-:S15]  /*1ab40*/  LDSM.16.MT88.4 R20, [R28+UR5+0x2100] ;  /* 0x002100051c14783b */ /* 0x000e1e0008004200 */
[----:B------:R-:W-:Y:S02]  /*1ab50*/  NOP ;  /* 0x0000000000007918 */ /* 0x000fe40000000000 */
[----:B------:R1:W-:Y:S04]  /*1ab60*/  STL.64 [R1+0x5f0], R4 ;  /* 0x0005f00401007387 */ /* 0x0003e80000100a00 */
[----:B------:R2:W-:Y:S04]  /*1ab70*/  STL.64 [R1+0x5f8], R6 ;  /* 0x0005f80601007387 */ /* 0x0005e80000100a00 */
[----:B-1----:R-:W3:Y:S04]  /*1ab80*/  LDL.LU R4, [R1+0x580] ;  /* 0x0005800001047983 */ /* 0x002ee80000300800 */
[----:B------:R-:W3:Y:S04]  /*1ab90*/  LDL.LU R5, [R1+0x584] ;  /* 0x0005840001057983 */ /* 0x000ee80000300800 */
[----:B--2---:R-:W2:Y:S04]  /*1aba0*/  LDL.LU R6, [R1+0x588] ;  /* 0x0005880001067983 */ /* 0x004ea80000300800 */
[----:B------:R-:W2:Y:S04]  /*1abb0*/  LDL.LU R7, [R1+0x58c] ;  /* 0x00058c0001077983 */ /* 0x000ea80000300800 */
[----:B--2---:R1:W-:Y:S04]  /*1abc0*/  STL.64 [R1+0x1a30], R6 ;  /* 0x001a300601007387 */ /* 0x0043e80000100a00 */
[----:B---3--:R2:W-:Y:S04]  /*1abd0*/  STL.64 [R1+0x1a28], R4 ;  /* 0x001a280401007387 */ /* 0x0085e80000100a00 */
[----:B-1----:R-:W3:Y:S04]  /*1abe0*/  LDL.64 R6, [R1+0x38] ;  /* 0x0000380001067983 */ /* 0x002ee80000100a00 */
[----:B---3--:R1:W-:Y:S04]  /*1abf0*/  STL.64 [R1+0x1a48], R6 ;  /* 0x001a480601007387 */ /* 0x0083e80000100a00 */
[----:B--2---:R-:W2:Y:S04]  /*1ac00*/  LDL.LU R4, [R1+0x5c0] ;  /* 0x0005c00001047983 */ /* 0x004ea80000300800 */
[----:B------:R-:W2:Y:S04]  /*1ac10*/  LDL.LU R5, [R1+0x5c4] ;  /* 0x0005c40001057983 */ /* 0x000ea80000300800 */
[----:B-1----:R-:W3:Y:S04]  /*1ac20*/  LDL.LU R6, [R1+0x5c8] ;  /* 0x0005c80001067983 */ /* 0x002ee80000300800 */
[----:B------:R-:W3:Y:S04]  /*1ac30*/  LDL.LU R7, [R1+0x5cc] ;  /* 0x0005cc0001077983 */ /* 0x000ee80000300800 */
[----:B---3--:R1:W-:Y:S04]  /*1ac40*/  STL.64 [R1+0x1a60], R6 ;  /* 0x001a600601007387 */ /* 0x0083e80000100a00 */
[----:B--2---:R-:W-:Y:S04]  /*1ac50*/  STL.64 [R1+0x1a58], R4 ;  /* 0x001a580401007387 */ /* 0x004fe80000100a00 */
[----:B-1----:R-:W2:Y:S04]  /*1ac60*/  LDL.64 R6, [R1+0x58] ;  /* 0x0000580001067983 */ /* 0x002ea80000100a00 */
[----:B--2---:R1:W-:Y:S04]  /*1ac70*/  STL.64 [R1+0x1a78], R6 ;  /* 0x001a780601007387 */ /* 0x0043e80000100a00 */
[----:B-1----:R-:W2:Y:S04]  /*1ac80*/  LDL.64 R6, [R1+0x68] ;  /* 0x0000680001067983 */ /* 0x002ea80000100a00 */
[----:B------:R-:W3:Y:S04]  /*1ac90*/  LDL.LU R24, [R1+0x5a0] ;  /* 0x0005a00001187983 */ /* 0x000ee80000300800 */
[----:B------:R-:W3:Y:S04]  /*1aca0*/  LDL.LU R25, [R1+0x5a4] ;  /* 0x0005a40001197983 */ /* 0x000ee80000300800 */
[----:B------:R-:W4:Y:S04]  /*1acb0*/  LDL.LU R26, [R1+0x5a8] ;  /* 0x0005a800011a7983 */ /* 0x000f280000300800 */
[----:B------:R-:W4:Y:S04]  /*1acc0*/  LDL.LU R27, [R1+0x5ac] ;  /* 0x0005ac00011b7983 */ /* 0x000f280000300800 */
[----:B----4-:R-:W-:Y:S04]  /*1acd0*/  STL.64 [R1+0x1a40], R26 ;  /* 0x001a401a01007387 */ /* 0x010fe80000100a00 */
[----:B---3--:R1:W-:Y:S04]  /*1ace0*/  STL.64 [R1+0x1a38], R24 ;  /* 0x001a381801007387 */ /* 0x0083e80000100a00 */
[----:B-1----:R-:W3:Y:S04]  /*1acf0*/  LDL.LU R24, [R1+0x5b0] ;  /* 0x0005b00001187983 */ /* 0x002ee80000300800 */
[----:B------:R-:W3:Y:S04]  /*1ad00*/  LDL.LU R25, [R1+0x5b4] ;  /* 0x0005b40001197983 */ /* 0x000ee80000300800 */
[----:B------:R-:W4:Y:S04]  /*1ad10*/  LDL.LU R26, [R1+0x5b8] ;  /* 0x0005b800011a7983 */ /* 0x000f280000300800 */
[----:B------:R-:W4:Y:S01]  /*1ad20*/  LDL.LU R27, [R1+0x5bc] ;  /* 0x0005bc00011b7983 */ /* 0x000f220000300800 */
[----:B------:R-:W-:-:S02]  /*1ad30*/  IMAD.MOV.U32 R8, RZ, RZ, R15 ;  /* 0x000000ffff087224 */ /* 0x000fc400078e000f */
[----:B------:R-:W-:Y:S01]  /*1ad40*/  IMAD.MOV.U32 R9, RZ, RZ, R14 ;  /* 0x000000ffff097224 */ /* 0x000fe200078e000e */
[----:B----4-:R-:W-:Y:S04]  /*1ad50*/  STL.64 [R1+0x1a70], R26 ;  /* 0x001a701a01007387 */ /* 0x010fe80000100a00 */
[----:B---3--:R1:W-:Y:S04]  /*1ad60*/  STL.64 [R1+0x1a68], R24 ;  /* 0x001a681801007387 */ /* 0x0083e80000100a00 */
[----:B-1----:R-:W3:Y:S04]  /*1ad70*/  LDL.LU R24, [R1+0x5d0] ;  /* 0x0005d00001187983 */ /* 0x002ee80000300800 */
[----:B------:R-:W3:Y:S04]  /*1ad80*/  LDL.LU R25, [R1+0x5d4] ;  /* 0x0005d40001197983 */ /* 0x000ee80000300800 */
[----:B------:R-:W3:Y:S04]  /*1ad90*/  LDL.LU R26, [R1+0x5d8] ;  /* 0x0005d800011a7983 */ /* 0x000ee80000300800 */
[----:B------:R-:W3:Y:S04]  /*1ada0*/  LDL.LU R27, [R1+0x5dc] ;  /* 0x0005dc00011b7983 */ /* 0x000ee80000300800 */
[----:B------:R-:W4:Y:S04]  /*1adb0*/  LDL.LU R12, [R1+0x590] ;  /* 0x00059000010c7983 */ /* 0x000f280000300800 */
[----:B------:R-:W4:Y:S04]  /*1adc0*/  LDL.LU R13, [R1+0x594] ;  /* 0x00059400010d7983 */ /* 0x000f280000300800 */
[----:B------:R-:W4:Y:S04]  /*1add0*/  LDL.LU R14, [R1+0x598] ;  /* 0x00059800010e7983 */ /* 0x000f280000300800 */
[----:B------:R-:W4:Y:S04]  /*1ade0*/  LDL.LU R15, [R1+0x59c] ;  /* 0x00059c00010f7983 */ /* 0x000f280000300800 */
[----:B------:R-:W-:Y:S04]  /*1adf0*/  STL [R1+0x195c], R8 ;  /* 0x00195c0801007387 */ /* 0x000fe80000100800 */
[----:B------:R-:W-:Y:S04]  /*1ae00*/  STL [R1+0x1958], R9 ;  /* 0x0019580901007387 */ /* 0x000fe80000100800 */
[----:B------:R-:W-:Y:S04]  /*1ae10*/  STL [R1+0x1960], R28 ;  /* 0x0019601c01007387 */ /* 0x000fe80000100800 */
[----:B0-----:R-:W-:Y:S04]  /*1ae20*/  STL.64 [R1+0x1898], R22 ;  /* 0x0018981601007387 */ /* 0x001fe80000100a00 */
[----:B------:R0:W-:Y:S04]  /*1ae30*/  STL.64 [R1+0x1890], R20 ;  /* 0x0018901401007387 */ /* 0x0001e80000100a00 */
[----:B0-----:R-:W2:Y:S04]  /*1ae40*/  LDL.LU R20, [R1+0x5e0] ;  /* 0x0005e00001147983 */ /* 0x001ea80000300800 */
[----:B------:R-:W2:Y:S04]  /*1ae50*/  LDL.LU R21, [R1+0x5e4] ;  /* 0x0005e40001157983 */ /* 0x000ea80000300800 */
[----:B------:R-:W2:Y:S04]  /*1ae60*/  LDL.LU R22, [R1+0x5e8] ;  /* 0x0005e80001167983 */ /* 0x000ea80000300800 */
[----:B------:R-:W2:Y:S02]  /*1ae70*/  LDL.LU R23, [R1+0x5ec] ;  /* 0x0005ec0001177983 */ /* 0x000ea40000300800 */
[----:B--2---:R-:W-:-:S15]  /*1ae80*/  HMMA.16816.F32.BF16 R20, R16, R6, R20 ;  /* 0x000000061014723c */ /* 0x004fde0000041814 */
[----:B------:R-:W-:-:S04]  /*1ae90*/  NOP ;  /* 0x0000000000007918 */ /* 0x000fc80000000000 */
[----:B------:R0:W-:Y:S04]  /*1aea0*/  STL.64 [R1+0x5e0], R20 ;  /* 0x0005e01401007387 */ /* 0x0001e80000100a00 */
[----:B------:R1:W-:Y:S01]  /*1aeb0*/  STL.64 [R1+0x5e8], R22 ;  /* 0x0005e81601007387 */ /* 0x0003e20000100a00 */
[----:B0-----:R-:W-:Y:S02]  /*1aec0*/  IMAD.MOV.U32 R21, RZ, RZ, R6 ;  /* 0x000000ffff157224 */ /* 0x001fe400078e0006 */
[----:B------:R-:W-:Y:S02]  /*1aed0*/  IMAD.MOV.U32 R20, RZ, RZ, R7 ;  /* 0x000000ffff147224 */ /* 0x000fe400078e0007 */
[----:B------:R-:W3:Y:S02]  /*1aee0*/  LDL.LU.64 R6, [R1+0x1a78] ;  /* 0x001a780001067983 */ /* 0x000ee40000300a00 */
[----:B---3--:R-:W-:Y:S01]  /*1aef0*/  HMMA.16816.F32.BF16 R24, R16, R6, R24 ;  /* 0x000000061018723c */ /* 0x008fe20000041818 */
[----:B-1----:R-:W-:-:S02]  /*1af00*/  IMAD.MOV.U32 R23, RZ, RZ, R6 ;  /* 0x000000ffff177224 */ /* 0x002fc400078e0006 */
[----:B------:R-:W-:-:S15]  /*1af10*/  IMAD.MOV.U32 R22, RZ, RZ, R7 ;  /* 0x000000ffff167224 */ /* 0x000fde00078e0007 */
[----:B------:R-:W-:Y:S01]  /*1af20*/  NOP ;  /* 0x0000000000007918 */ /* 0x000fe20000000000 */
[----:B------:R-:W-:Y:S04]  /*1af30*/  STL.64 [R1+0x5d0], R24 ;  /* 0x0005d01801007387 */ /* 0x000fe80000100a00 */
[----:B------:R0:W-:Y:S04]  /*1af40*/  STL.64 [R1+0x5d8], R26 ;  /* 0x0005d81a01007387 */ /* 0x0001e80000100a00 */
[----:B0-----:R-:W2:Y:S04]  /*1af50*/  LDL.LU.64 R26, [R1+0x1a70] ;  /* 0x001a7000011a7983 */ /* 0x001ea80000300a00 */
[----:B------:R-:W2:Y:S04]  /*1af60*/  LDL.LU.64 R24, [R1+0x1a68] ;  /* 0x001a680001187983 */ /* 0x000ea80000300a00 */
[----:B------:R-:W3:Y:S04]  /*1af70*/  LDL.LU.64 R6, [R1+0x1a60] ;  /* 0x001a600001067983 */ /* 0x000ee80000300a00 */
[----:B------:R-:W3:Y:S04]  /*1af80*/  LDL.LU.64 R4, [R1+0x1a58] ;  /* 0x001a580001047983 */ /* 0x000ee80000300a00 */
[----:B------:R0:W-:Y:S04]  /*1af90*/  STL.64 [R1+0x1970], R22 ;  /* 0x0019701601007387 */ /* 0x0001e80000100a00 */
[----:B------:R-:W-:Y:S01]  /*1afa0*/  STL.64 [R1+0x1968], R20 ;  /* 0x0019681401007387 */ /* 0x000fe20000100a00 */
[----:B0-----:R-:W-:-:S02]  /*1afb0*/  IMAD.MOV.U32 R22, RZ, RZ, R11 ;  /* 0x000000ffff167224 */ /* 0x001fc400078e000b */
[----:B------:R-:W-:Y:S01]  /*1afc0*/  IMAD.MOV.U32 R23, RZ, RZ, R29 ;  /* 0x000000ffff177224 */ /* 0x000fe200078e001d */
[----:B------:R-:W2:Y:S04]  /*1afd0*/  LDL.LU R11, [R1+0x1a50] ;  /* 0x001a5000010b7983 */ /* 0x000ea80000300800 */
[----:B------:R0:W-:Y:S04]  /*1afe0*/  STL.64 [R1+0x1980], R22 ;  /* 0x0019801601007387 */ /* 0x0001e80000100a00 */
[----:B0-----:R-:W3:Y:S02]  /*1aff0*/  LDL.64 R22, [R1+0x48] ;  /* 0x0000480001167983 */ /* 0x001ee40000100a00 */
[----:B---3--:R-:W-:-:S15]  /*1b000*/  HMMA.16816.F32.BF16 R4, R16, R22, R4 ;  /* 0x000000161004723c */ /* 0x008fde0000041804 */
[----:B------:R-:W-:-:S04]  /*1b010*/  NOP ;  /* 0x0000000000007918 */ /* 0x000fc80000000000 */
[----:B------:R-:W-:Y:S04]  /*1b020*/  STL.64 [R1+0x5c0], R4 ;  /* 0x0005c00401007387 */ /* 0x000fe80000100a00 */
[----:B------:R0:W-:Y:S04]  /*1b030*/  STL.64 [R1+0x5c8], R6 ;  /* 0x0005c80601007387 */ /* 0x0001e80000100a00 */
[----:B0-----:R-:W2:Y:S01]  /*1b040*/  LDL.LU.64 R6, [R1+0x1a48] ;  /* 0x001a480001067983 */ /* 0x001ea20000300a00 */
[----:B------:R-:W-:Y:S02]  /*1b050*/  IMAD.MOV.U32 R9, RZ, RZ, R22 ;  /* 0x000000ffff097224 */ /* 0x000fe400078e0016 */
[----:B------:R-:W-:-:S02]  /*1b060*/  IMAD.MOV.U32 R29, RZ, RZ, R23 ;  /* 0x000000ffff1d7224 */ /* 0x000fc400078e0017 */
[----:B------:R-:W-:Y:S02]  /*1b070*/  IMAD.MOV.U32 R22, RZ, RZ, R3 ;  /* 0x000000ffff167224 */ /* 0x000fe400078e0003 */
[----:B------:R-:W-:-:S05]  /*1b080*/  IMAD.MOV.U32 R23, RZ, RZ, R2 ;  /* 0x000000ffff177224 */ /* 0x000fca00078e0002 */
[----:B------:R0:W-:Y:S04]  /*1b090*/  STL.64 [R1+0x1998], R22 ;  /* 0x0019981601007387 */ /* 0x0001e80000100a00 */
[----:B0-----:R-:W3:Y:S04]  /*1b0a0*/  LDL R22, [R1+0x28] ;  /* 0x0000280001167983 */ /* 0x001ee80000100800 */
[----:B------:R-:W3:Y:S01]  /*1b0b0*/  LDL R23, [R1+0x2c] ;  /* 0x00002c0001177983 */ /* 0x000ee20000100800 */
[----:B--2---:R-:W-:-:S15]  /*1b0c0*/  HMMA.16816.F32.BF16 R24, R16, R6, R24 ;  /* 0x000000061018723c */ /* 0x004fde0000041818 */
[----:B------:R-:W-:-:S04]  /*1b0d0*/  NOP ;  /* 0x0000000000007918 */ /* 0x000fc80000000000 */
[----:B------:R-:W-:Y:S04]  /*1b0e0*/  STL.64 [R1+0x5b0], R24 ;  /* 0x0005b01801007387 */ /* 0x000fe80000100a00 */
[----:B------:R0:W-:Y:S04]  /*1b0f0*/  STL.64 [R1+0x5b8], R26 ;  /* 0x0005b81a01007387 */ /* 0x0001e80000100a00 */
[----:B0-----:R-:W3:Y:S04]  /*1b100*/  LDL.LU.64 R26, [R1+0x1a40] ;  /* 0x001a4000011a7983 */ /* 0x001ee80000300a00 */
[----:B------:R-:W3:Y:S01]  /*1b110*/  LDL.LU.64 R24, [R1+0x1a38] ;  /* 0x001a380001187983 */ /* 0x000ee20000300a00 */
[----:B------:R-:W-:-:S02]  /*1b120*/  IMAD.MOV.U32 R3, RZ, RZ, R6 ;  /* 0x000000ffff037224 */ /* 0x000fc400078e0006 */
[----:B------:R-:W-:Y:S02]  /*1b130*/  IMAD.MOV.U32 R2, RZ, RZ, R7 ;  /* 0x000000ffff027224 */ /* 0x000fe400078e0007 */
[----:B------:R-:W2:Y:S04]  /*1b140*/  LDL.LU.64 R6, [R1+0x1a30] ;  /* 0x001a300001067983 */ /* 0x000ea80000300a00 */
[----:B------:R-:W2:Y:S01]  /*1b150*/  LDL.LU.64 R4, [R1+0x1a28] ;  /* 0x001a280001047983 */ /* 0x000ea20000300a00 */
[----:B---3--:R-:W-:Y:S03]  /*1b160*/  HMMA.16816.F32.BF16 R20, R16, R22, R24 ;  /* 0x000000161014723c */ /* 0x008fe60000041818 */
[----:B------:R-:W3:Y:S04]  /*1b170*/  LDL.LU.64 R26, [R1+0x1a20] ;  /* 0x001a2000011a7983 */ /* 0x000ee80000300a00 */
[----:B------:R-:W2:-:S12]  /*1b180*/  LDL.LU.64 R24, [R1+0x1a18] ;  /* 0x001a180001187983 */ /* 0x000e980000300a00 */
[----:B------:R-:W-:Y:S04]  /*1b190*/  STL.64 [R1+0x5a0], R20 ;  /* 0x0005a01401007387 */ /* 0x000fe80000100a00 */
[----:B------:R2:W-:Y:S02]  /*1b1a0*/  STL.64 [R1+0x5a8], R22 ;  /* 0x0005a81601007387 */ /* 0x0005e40000100a00 */
[----:B--2---:R-:W-:Y:S02]  /*1b1b0*/  IMAD.MOV.U32 R22, RZ, RZ, R25 ;  /* 0x000000ffff167224 */ /* 0x004fe400078e0019 */
[----:B------:R-:W-:-:S05]  /*1b1c0*/  IMAD.MOV.U32 R23, RZ, RZ, R24 ;  /* 0x000000ffff177224 */ /* 0x000fca00078e0018 */
[----:B------:R0:W-:Y:S04]  /*1b1d0*/  STL.64 [R1+0x19b0], R22 ;  /* 0x0019b01601007387 */ /* 0x0001e80000100a00 */
[----:B0-----:R-:W4:Y:S02]  /*1b1e0*/  LDL.64 R22, [R1+0x18] ;  /* 0x0000180001167983 */ /* 0x001f240000100a00 */
[----:B----4-:R-:W-:-:S15]  /*1b1f0*/  HMMA.16816.F32.BF16 R12, R16, R22, R12 ;  /* 0x00000016100c723c */ /* 0x010fde000004180c */
[----:B------:R-:W-:-:S04]  /*1b200*/  NOP ;  /* 0x0000000000007918 */ /* 0x000fc80000000000 */
[----:B------:R-:W-:Y:S04]  /*1b210*/  STL.64 [R1+0x590], R12 ;  /* 0x0005900c01007387 */ /* 0x000fe80000100a00 */
[----:B------:R0:W-:Y:S04]  /*1b220*/  STL.64 [R1+0x598], R14 ;  /* 0x0005980e01007387 */ /* 0x0001e80000100a00 */
[----:B0-----:R-:W2:Y:S01]  /*1b230*/  LDL.LU.64 R14, [R1+0x1a10] ;  /* 0x001a1000010e7983 */ /* 0x001ea20000300a00 */
[----:B---3--:R-:W-:Y:S01]  /*1b240*/  IMAD.MOV.U32 R12, RZ, RZ, R27 ;  /* 0x000000ffff0c7224 */ /* 0x008fe200078e001b */
[----:B--2---:R-:W-:Y:S01]  /*1b250*/  HMMA.16816.F32.BF16 R4, R16, R14, R4 ;  /* 0x0000000e1004723c */ /* 0x004fe20000041804 */
[----:B------:R-:W-:-:S15]  /*1b260*/  IMAD.MOV.U32 R8, RZ, RZ, R15 ;  /* 0x000000ffff087224 */ /* 0x000fde00078e000f */
[----:B------:R-:W-:-:S03]  /*1b270*/  NOP ;  /* 0x0000000000007918 */ /* 0x000fc60000000000 */
[----:B------:R-:W-:Y:S04]  /*1b280*/  STL.64 [R1+0x580], R4 ;  /* 0x0005800401007387 */ /* 0x000fe80000100a00 */
[----:B------:R-:W-:Y:S04]  /*1b290*/  STL.64 [R1+0x588], R6 ;  /* 0x0005880601007387 */ /* 0x000fe80000100a00 */
[----:B------:R-:W-:Y:S04]  /*1b2a0*/  STL.64 [R1+0x1a00], R10 ;  /* 0x001a000a01007387 */ /* 0x000fe80000100a00 */
[----:B------:R0:W-:Y:S04]  /*1b2b0*/  STL.64 [R1+0x19f8], R8 ;  /* 0x0019f80801007387 */ /* 0x0001e80000100a00 */
[----:B0-----:R-:W2:Y:S04]  /*1b2c0*/  LDL.LU R8, [R1+0x570] ;  /* 0x0005700001087983 */ /* 0x001ea80000300800 */
[----:B------:R-:W2:Y:S04]  /*1b2d0*/  LDL.LU R9, [R1+0x574] ;  /* 0x0005740001097983 */ /* 0x000ea80000300800 */
[----:B------:R-:W2:Y:S04]  /*1b2e0*/  LDL.LU R10, [R1+0x578] ;  /* 0x00057800010a7983 */ /* 0x000ea80000300800 */
[----:B------:R-:W2:Y:S04]  /*1b2f0*/  LDL.LU R11, [R1+0x57c] ;  /* 0x00057c00010b7983 */ /* 0x000ea80000300800 */
[----:B------:R-:W3:Y:S04]  /*1b300*/  LDL.LU R4, [R1+0x560] ;  /* 0x0005600001047983 */ /* 0x000ee80000300800 */
[----:B------:R-:W3:Y:S04]  /*1b310*/  LDL.LU R5, [R1+0x564] ;  /* 0x0005640001057983 */ /* 0x000ee80000300800 */
[----:B------:R-:W3:Y:S01]  /*1b320*/  LDL.LU R6, [R1+0x568] ;  /* 0x0005680001067983 */ /* 0x000ee20000300800 */
[----:B------:R-:W-:-:S03]  /*1b330*/  IMAD.MOV.U32 R7, RZ, RZ, R26 ;  /* 0x000000ffff077224 */ /* 0x000fc600078e001a */
[----:B------:R-:W2:Y:S04]  /*1b340*/  LDL.LU R26, [R1+0x1a0c] ;  /* 0x001a0c00011a7983 */ /* 0x000ea80000300800 */
[----:B------:R-:W2:Y:S01]  /*1b350*/  LDL.LU R27, [R1+0x1a08] ;  /* 0x001a0800011b7983 */ /* 0x000ea20000300800 */
[----:B------:R-:W-:-:S03]  /*1b360*/  IMAD.MOV.U32 R28, RZ, RZ, R14 ;  /* 0x000000ffff1c7224 */ /* 0x000fc600078e000e */
[----:B------:R-:W4:Y:S01]  /*1b370*/  LDL.LU R13, [R1+0x4d4] ;  /* 0x0004d400010d7983 */ /* 0x000f220000300800 */
[----:B------:R-:W-:-:S03]  /*1b380*/  IMAD.MOV.U32 R24, RZ, RZ, R23 ;  /* 0x000000ffff187224 */ /* 0x000fc600078e0017 */
[----:B------:R-:W4:Y:S01]  /*1b390*/  LDL.LU R14, [R1+0x4d8] ;  /* 0x0004d800010e7983 */ /* 0x000f220000300800 */
[----:B------:R-:W-:-:S03]  /*1b3a0*/  IMAD.MOV.U32 R25, RZ, RZ, R22 ;  /* 0x000000ffff197224 */ /* 0x000fc600078e0016 */
[----:B------:R-:W4:Y:S01]  /*1b3b0*/  LDL.LU R15, [R1+0x4dc] ;  /* 0x0004dc00010f7983 */ /* 0x000f220000300800 */
[----:B------:R-:W-:-:S03]  /*1b3c0*/  IMAD.MOV.U32 R23, RZ, RZ, R0 ;  /* 0x000000ffff177224 */ /* 0x000fc600078e0000 */
[----:B------:R-:W3:Y:S04]  /*1b3d0*/  LDL R22, [R1+0xc8] ;  /* 0x0000c80001167983 */ /* 0x000ee80000100800 */
[----:B------:R-:W3:Y:S01]  /*1b3e0*/  LDL R0, [R1+0x10f8] ;  /* 0x0010f80001007983 */ /* 0x000ee20000100800 */
[----:B--2---:R-:W-:-:S15]  /*1b3f0*/  HMMA.16816.F32.BF16 R8, R16, R26, R8 ;  /* 0x0000001a1008723c */ /* 0x004fde0000041808 */
[----:B------:R-:W-:-:S04]  /*1b400*/  NOP ;  /* 0x0000000000007918 */ /* 0x000fc80000000000 */
[----:B------:R-:W-:Y:S04]  /*1b410*/  STL.64 [R1+0x570], R8 ;  /* 0x0005700801007387 */ /* 0x000fe80000100a00 */
[----:B------:R0:W-:Y:S04]  /*1b420*/  STL.64 [R1+0x578], R10 ;  /* 0x0005780a01007387 */ /* 0x0001e80000100a00 */
[----:B0-----:R-:W2:Y:S04]  /*1b430*/  LDL.LU.64 R10, [R1+0x1a00] ;  /* 0x001a0000010a7983 */ /* 0x001ea80000300a00 */
[----:B------:R-:W3:Y:S04]  /*1b440*/  LDL.LU.64 R8, [R1+0x19f8] ;  /* 0x0019f80001087983 */ /* 0x000ee80000300a00 */
[----:B------:R-:W-:Y:S04]  /*1b450*/  STL.64 [R1+0x18b0], R26 ;  /* 0x0018b01a01007387 */ /* 0x000fe80000100a00 */
[----:B------:R0:W-:Y:S04]  /*1b460*/  STL.64 [R1+0x1978], R24 ;  /* 0x0019781801007387 */ /* 0x0001e80000100a00 */
[----:B0-----:R-:W3:Y:S04]  /*1b470*/  LDL.LU R24, [R1+0x400] ;  /* 0x0004000001187983 */ /* 0x001ee80000300800 */
[----:B------:R-:W3:Y:S01]  /*1b480*/  LDL.LU R25, [R1+0x404] ;  /* 0x0004040001197983 */ /* 0x000ee20000300800 */
[----:B--2---:R-:W-:-:S02]  /*1b490*/  IMAD.MOV.U32 R26, RZ, RZ, R11 ;  /* 0x000000ffff1a7224 */ /* 0x004fc400078e000b */
[----:B------:R-:W-:Y:S01]  /*1b4a0*/  IMAD.MOV.U32 R27, RZ, RZ, R10 ;  /* 0x000000ffff1b7224 */ /* 0x000fe200078e000a */
[----:B------:R-:W2:Y:S04]  /*1b4b0*/  LDL.LU R11, [R1+0x19f4] ;  /* 0x0019f400010b7983 */ /* 0x000ea80000300800 */
[----:B------:R-:W2:Y:S04]  /*1b4c0*/  LDL.LU R10, [R1+0x19f0] ;  /* 0x0019f000010a7983 */ /* 0x000ea80000300800 */
[----:B------:R-:W-:Y:S04]  /*1b4d0*/  STL.64 [R1+0x1990], R26 ;  /* 0x0019901a01007387 */ /* 0x000fe80000100a00 */
[----:B---3--:R0:W-:Y:S04]  /*1b4e0*/  STL.64 [R1+0x1988], R24 ;  /* 0x0019881801007387 */ /* 0x0081e80000100a00 */
[----:B0-----:R-:W3:Y:S04]  /*1b4f0*/  LDL.LU R24, [R1+0x410] ;  /* 0x0004100001187983 */ /* 0x001ee80000300800 */
[----:B------:R-:W3:Y:S04]  /*1b500*/  LDL.LU R25, [R1+0x414] ;  /* 0x0004140001197983 */ /* 0x000ee80000300800 */
[----:B------:R-:W2:Y:S04]  /*1b510*/  LDL.LU R26, [R1+0x418] ;  /* 0x00041800011a7983 */ /* 0x000ea80000300800 */
[----:B------:R-:W2:Y:S04]  /*1b520*/  LDL.LU R27, [R1+0x41c] ;  /* 0x00041c00011b7983 */ /* 0x000ea80000300800 */
[----:B--2---:R0:W-:Y:S04]  /*1b530*/  STL.64 [R1+0x19a8], R26 ;  /* 0x0019a81a01007387 */ /* 0x0041e80000100a00 */
[----:B---3--:R1:W-:Y:S01]  /*1b540*/  STL.64 [R1+0x19a0], R24 ;  /* 0x0019a01801007387 */ /* 0x0083e20000100a00 */
[----:B0-----:R-:W-:-:S03]  /*1b550*/  IMAD.MOV.U32 R26, RZ, RZ, R10 ;  /* 0x000000ffff1a7224 */ /* 0x001fc600078e000a */
[----:B-1----:R-:W2:Y:S04]  /*1b560*/  LDL.LU R24, [R1+0x420] ;  /* 0x0004200001187983 */ /* 0x002ea80000300800 */
[----:B------:R-:W2:Y:S04]  /*1b570*/  LDL.LU R25, [R1+0x424] ;  /* 0x0004240001197983 */ /* 0x000ea80000300800 */
[----:B------:R-:W3:Y:S01]  /*1b580*/  LDL.LU R10, [R1+0x19ec] ;  /* 0x0019ec00010a7983 */ /* 0x000ee20000300800 */
[----:B------:R-:W-:-:S03]  /*1b590*/  IMAD.MOV.U32 R27, RZ, RZ, R11 ;  /* 0x000000ffff1b7224 */ /* 0x000fc600078e000b */
[----:B------:R-:W3:Y:S04]  /*1b5a0*/  LDL.LU R11, [R1+0x19e8] ;  /* 0x0019e800010b7983 */ /* 0x000ee80000300800 */
[----:B------:R-:W-:Y:S01]  /*1b5b0*/  STL.64 [R1+0x19c0], R26 ;  /* 0x0019c01a01007387 */ /* 0x000fe20000100a00 */
[C---:B---3--:R-:W-:Y:S03]  /*1b5c0*/  HMMA.16816.F32.BF16 R4, R16.reuse, R10, R4 ;  /* 0x0000000a1004723c */ /* 0x048fe60000041804 */
[----:B--2---:R0:W-:Y:S04]  /*1b5d0*/  STL.64 [R1+0x19b8], R24 ;  /* 0x0019b81801007387 */ /* 0x0041e80000100a00 */
        /* <DEDUP_REMOVED lines=8> */
[----:B------:R-:W-:Y:S01]  /*1b660*/  STL.64 [R1+0x18a8], R10 ;  /* 0x0018a80a01007387 */ /* 0x000fe20000100a00 */
[----:B----4-:R-:W-:Y:S03]  /*1b670*/  HMMA.16816.F32.BF16 R16, R16, R6, R12 ;  /* 0x000000061010723c */ /* 0x010fe6000004180c */
[----:B------:R-:W2:Y:S04]  /*1b680*/  LDL.LU.64 R14, [R1+0x19d0] ;  /* 0x0019d000010e7983 */ /* 0x000ea80000300a00 */
[----:B------:R-:W2:-:S12]  /*1b690*/  LDL.LU.64 R12, [R1+0x19c8] ;  /* 0x0019c800010c7983 */ /* 0x000e980000300a00 */
[----:B------:R-:W-:Y:S04]  /*1b6a0*/  STL.64 [R1+0x4d0], R16 ;  /* 0x0004d01001007387 */ /* 0x000fe80000100a00 */
[----:B------:R3:W-:Y:S04]  /*1b6b0*/  STL.64 [R1+0x4d8], R18 ;  /* 0x0004d81201007387 */ /* 0x0007e80000100a00 */
[----:B------:R0:W-:Y:S01]  /*1b6c0*/  STL.64 [R1+0x18a0], R6 ;  /* 0x0018a00601007387 */ /* 0x0001e20000100a00 */
[----:B---3--:R-:W-:Y:S02]  /*1b6d0*/  IMAD.MOV.U32 R19, RZ, RZ, R4 ;  /* 0x000000ffff137224 */ /* 0x008fe400078e0004 */
[----:B------:R-:W-:Y:S01]  /*1b6e0*/  IMAD.MOV.U32 R18, RZ, RZ, R5 ;  /* 0x000000ffff127224 */ /* 0x000fe200078e0005 */
[----:B------:R-:W3:Y:S04]  /*1b6f0*/  LDL.LU R4, [R1+0x3f0] ;  /* 0x0003f00001047983 */ /* 0x000ee80000300800 */
[----:B------:R-:W3:Y:S04]  /*1b700*/  LDL.LU R5, [R1+0x3f4] ;  /* 0x0003f40001057983 */ /* 0x000ee80000300800 */
[----:B0-----:R-:W3:Y:S04]  /*1b710*/  LDL.LU R6, [R1+0x3f8] ;  /* 0x0003f80001067983 */ /* 0x001ee80000300800 */
[----:B------:R-:W3:Y:S01]  /*1b720*/  LDL.LU R7, [R1+0x3fc] ;  /* 0x0003fc0001077983 */ /* 0x000ee20000300800 */
[----:B--2---:R-:W-:Y:S03]  /*1b730*/  HMMA.16816.F32.BF16 R20, R12, R22, R24 ;  /* 0x000000160c14723c */ /* 0x004fe60000041818 */
[----:B------:R-:W2:Y:S04]  /*1b740*/  LDL.LU.64 R26, [R1+0x19c0] ;  /* 0x0019c000011a7983 */ /* 0x000ea80000300a00 */
[----:B------:R-:W2:-:S12]  /*1b750*/  LDL.LU.64 R24, [R1+0x19b8] ;  /* 0x0019b80001187983 */ /* 0x000e980000300a00 */
[----:B------:R-:W-:Y:S04]  /*1b760*/  STL.64 [R1+0x430], R20 ;  /* 0x0004301401007387 */ /* 0x000fe80000100a00 */
[----:B------:R0:W-:Y:S04]  /*1b770*/  STL.64 [R1+0x438], R22 ;  /* 0x0004381601007387 */ /* 0x0001e80000100a00 */
[----:B0-----:R-:W2:Y:S02]  /*1b780*/  LDL.LU.64 R22, [R1+0x19b0] ;  /* 0x0019b00001167983 */ /* 0x001ea40000300a00 */
[----:B--2---:R-:W-:Y:S02]  /*1b790*/  HMMA.16816.F32.BF16 R20, R12, R22, R24 ;  /* 0x000000160c14723c */ /* 0x004fe40000041818 */
[----:B------:R-:W2:Y:S04]  /*1b7a0*/  LDL.LU.64 R26, [R1+0x19a8] ;  /* 0x0019a800011a7983 */ /* 0x000ea80000300a00 */
[----:B------:R-:W2:-:S13]  /*1b7b0*/  LDL.LU.64 R24, [R1+0x19a0] ;  /* 0x0019a00001187983 */ /* 0x000e9a0000300a00 */
        /* <DEDUP_REMOVED lines=8> */
[----:B0-----:R-:W2:Y:S01]  /*1b840*/  LDL.LU.64 R22, [R1+0x1980] ;  /* 0x0019800001167983 */ /* 0x001ea20000300a00 */
[C---:B---3--:R-:W-:Y:S08]  /*1b850*/  HMMA.16816.F32.BF16 R16, R12.reuse, R18, R4 ;  /* 0x000000120c10723c */ /* 0x048ff00000041804 */
[----:B--2---:R-:W-:Y:S01]  /*1b860*/  HMMA.16816.F32.BF16 R20, R12, R22, R24 ;  /* 0x000000160c14723c */ /* 0x004fe20000041818 */
[----:B------:R-:W2:-:S15]  /*1b870*/  LDL.LU.64 R24, [R1+0x1978] ;  /* 0x0019780001187983 */ /* 0x000e9e0000300a00 */
[----:B------:R-:W-:-:S03]  /*1b880*/  NOP ;  /* 0x0000000000007918 */ /* 0x000fc60000000000 */
[----:B------:R-:W-:Y:S04]  /*1b890*/  STL.64 [R1+0x400], R20 ;  /* 0x0004001401007387 */ /* 0x000fe80000100a00 */
[----:B------:R0:W-:Y:S04]  /*1b8a0*/  STL.64 [R1+0x408], R22 ;  /* 0x0004081601007387 */ /* 0x0001e80000100a00 */
[----:B0-----:R-:W3:Y:S04]  /*1b8b0*/  LDL.LU.64 R22, [R1+0x1970] ;  /* 0x0019700001167983 */ /* 0x001ee80000300a00 */
[----:B------:R-:W4:Y:S04]  /*1b8c0*/  LDL.LU.64 R20, [R1+0x1968] ;  /* 0x0019680001147983 */ /* 0x000f280000300a00 */
[----:B------:R-:W2:Y:S04]  /*1b8d0*/  LDL.LU R4, [R1+0x440] ;  /* 0x0004400001047983 */ /* 0x000ea80000300800 */
[----:B------:R-:W-:Y:S04]  /*1b8e0*/  STL.64 [R1+0x3f0], R16 ;  /* 0x0003f01001007387 */ /* 0x000fe80000100a00 */
[----:B------:R-:W-:Y:S04]  /*1b8f0*/  STL.64 [R1+0x3f8], R18 ;  /* 0x0003f81201007387 */ /* 0x000fe80000100a00 */
[----:B------:R-:W2:Y:S04]  /*1b900*/  LDL.LU R5, [R1+0x444] ;  /* 0x0004440001057983 */ /* 0x000ea80000300800 */
[----:B------:R-:W2:Y:S04]  /*1b910*/  LDL.LU R6, [R1+0x448] ;  /* 0x0004480001067983 */ /* 0x000ea80000300800 */
[----:B------:R-:W2:Y:S01]  /*1b920*/  LDL.LU R7, [R1+0x44c] ;  /* 0x00044c0001077983 */ /* 0x000ea20000300800 */
[----:B------:R-:W-:-:S02]  /*1b930*/  IMAD.MOV.U32 R26, RZ, RZ, R28 ;  /* 0x000000ffff1a7224 */ /* 0x000fc400078e001c */
[----:B------:R-:W-:Y:S01]  /*1b940*/  IMAD.MOV.U32 R27, RZ, RZ, R8 ;  /* 0x000000ffff1b7224 */ /* 0x000fe200078e0008 */
[----:B--2---:R-:W-:Y:S04]  /*1b950*/  STL.64 [R1+0x18c0], R6 ;  /* 0x0018c00601007387 */ /* 0x004fe80000100a00 */
[----:B------:R0:W-:Y:S04]  /*1b960*/  STL.64 [R1+0x18b8], R4 ;  /* 0x0018b80401007387 */ /* 0x0001e80000100a00 */
[----:B------:R-:W2:Y:S04]  /*1b970*/  LDL.LU R28, [R1+0x1960] ;  /* 0x00196000011c7983 */ /* 0x000ea80000300800 */
[----:B------:R-:W2:Y:S04]  /*1b980*/  LDL.LU R8, [R1+0x195c] ;  /* 0x00195c0001087983 */ /* 0x000ea80000300800 */
[----:B------:R1:W-:Y:S04]  /*1b990*/  STL.64 [R1+0x18c8], R26 ;  /* 0x0018c81a01007387 */ /* 0x0003e80000100a00 */
[----:B0-----:R-:W2:Y:S04]  /*1b9a0*/  LDL.LU R4, [R1+0x460] ;  /* 0x0004600001047983 */ /* 0x001ea80000300800 */
[----:B------:R-:W2:Y:S04]  /*1b9b0*/  LDL.LU R5, [R1+0x464] ;  /* 0x0004640001057983 */ /* 0x000ea80000300800 */
[----:B------:R-:W2:Y:S04]  /*1b9c0*/  LDL.LU R6, [R1+0x468] ;  /* 0x0004680001067983 */ /* 0x000ea80000300800 */
[----:B------:R-:W2:Y:S01]  /*1b9d0*/  LDL.LU R7, [R1+0x46c] ;  /* 0x00046c0001077983 */ /* 0x000ea20000300800 */
[----:B-1----:R-:W-:-:S02]  /*1b9e0*/  IMAD.MOV.U32 R26, RZ, RZ, R25 ;  /* 0x000000ffff1a7224 */ /* 0x002fc400078e0019 */
[----:B------:R-:W-:Y:S01]  /*1b9f0*/  IMAD.MOV.U32 R27, RZ, RZ, R24 ;  /* 0x000000ffff1b7224 */ /* 0x000fe200078e0018 */
[----:B--2---:R-:W-:Y:S04]  /*1ba00*/  STL.64 [R1+0x18d8], R6 ;  /* 0x0018d80601007387 */ /* 0x004fe80000100a00 */
[----:B------:R-:W-:Y:S04]  /*1ba10*/  STL.64 [R1+0x18d0], R4 ;  /* 0x0018d00401007387 */ /* 0x000fe80000100a00 */
[----:B------:R0:W-:Y:S04]  /*1ba20*/  STL.64 [R1+0x18e0], R26 ;  /* 0x0018e01a01007387 */ /* 0x0001e80000100a00 */
[----:B0-----:R-:W2:Y:S04]  /*1ba30*/  LDL.64 R26, [R1+0x28] ;  /* 0x00002800011a7983 */ /* 0x001ea80000100a00 */
[----:B--2---:R0:W-:Y:S04]  /*1ba40*/  STL.64 [R1+0x18f8], R26 ;  /* 0x0018f81a01007387 */ /* 0x0041e80000100a00 */
[----:B------:R-:W2:Y:S04]  /*1ba50*/  LDL.LU R24, [R1+0x490] ;  /* 0x0004900001187983 */ /* 0x000ea80000300800 */
[----:B------:R-:W2:Y:S04]  /*1ba60*/  LDL.LU R25, [R1+0x494] ;  /* 0x0004940001197983 */ /* 0x000ea80000300800 */
[----:B0-----:R-:W2:Y:S04]  /*1ba70*/  LDL.LU R26, [R1+0x498] ;  /* 0x00049800011a7983 */ /* 0x001ea80000300800 */
[----:B------:R-:W2:Y:S04]  /*1ba80*/  LDL.LU R27, [R1+0x49c] ;  /* 0x00049c00011b7983 */ /* 0x000ea80000300800 */
[----:B--2---:R0:W-:Y:S04]  /*1ba90*/  STL.64 [R1+0x1908], R26 ;  /* 0x0019081a01007387 */ /* 0x0041e80000100a00 */
[----:B------:R-:W-:Y:S01]  /*1baa0*/  STL.64 [R1+0x1900], R24 ;  /* 0x0019001801007387 */ /* 0x000fe20000100a00 */
[----:B0-----:R-:W-:-:S02]  /*1bab0*/  IMAD.MOV.U32 R26, RZ, RZ, R9 ;  /* 0x000000ffff1a7224 */ /* 0x001fc400078e0009 */
[----:B------:R-:W-:Y:S01]  /*1bac0*/  IMAD.MOV.U32 R27, RZ, RZ, R29 ;  /* 0x000000ffff1b7224 */ /* 0x000fe200078e001d */
[----:B------:R-:W2:Y:S04]  /*1bad0*/  LDL.LU R9, [R1+0x1958] ;  /* 0x0019580001097983 */ /* 0x000ea80000300800 */
[----:B------:R3:W-:Y:S02]  /*1bae0*/  STL.64 [R1+0x1920], R26 ;  /* 0x0019201a01007387 */ /* 0x0007e40000100a00 */
[----:B---3--:R-:W-:Y:S02]  /*1baf0*/  IMAD.MOV.U32 R26, RZ, RZ, R23 ;  /* 0x000000ffff1a7224 */ /* 0x008fe400078e0017 */
[----:B------:R-:W-:-:S05]  /*1bb00*/  IMAD.MOV.U32 R27, RZ, RZ, R22 ;  /* 0x000000ffff1b7224 */ /* 0x000fca00078e0016 */
[----:B------:R4:W-:Y:S04]  /*1bb10*/  STL.64 [R1+0x1938], R26 ;  /* 0x0019381a01007387 */ /* 0x0009e80000100a00 */
[----:B------:R-:W3:Y:S04]  /*1bb20*/  LDL.LU R4, [R1+0x470] ;  /* 0x0004700001047983 */ /* 0x000ee80000300800 */
[----:B------:R-:W3:Y:S04]  /*1bb30*/  LDL.LU R5, [R1+0x474] ;  /* 0x0004740001057983 */ /* 0x000ee80000300800 */
[----:B------:R-:W2:Y:S04]  /*1bb40*/  LDL.LU R6, [R1+0x478] ;  /* 0x0004780001067983 */ /* 0x000ea80000300800 */
[----:B------:R-:W2:Y:S01]  /*1bb50*/  LDL.LU R7, [R1+0x47c] ;  /* 0x00047c0001077983 */ /* 0x000ea20000300800 */
[----:B----4-:R-:W-:-:S02]  /*1bb60*/  IMAD.MOV.U32 R26, RZ, RZ, R21 ;  /* 0x000000ffff1a7224 */ /* 0x010fc400078e0015 */
[----:B------:R-:W-:-:S05]  /*1bb70*/  IMAD.MOV.U32 R27, RZ, RZ, R20 ;  /* 0x000000ffff1b7224 */ /* 0x000fca00078e0014 */
[----:B------:R0:W-:Y:S04]  /*1bb80*/  STL.64 [R1+0x1950], R26 ;  /* 0x0019501a01007387 */ /* 0x0001e80000100a00 */
[----:B------:R-:W4:Y:S04]  /*1bb90*/  LDL.LU R24, [R1+0x3e0] ;  /* 0x0003e00001187983 */ /* 0x000f280000300800 */
[----:B------:R-:W4:Y:S04]  /*1bba0*/  LDL.LU R25, [R1+0x3e4] ;  /* 0x0003e40001197983 */ /* 0x000f280000300800 */
[----:B0-----:R-:W4:Y:S04]  /*1bbb0*/  LDL.LU R26, [R1+0x3e8] ;  /* 0x0003e800011a7983 */ /* 0x001f280000300800 */
[----:B------:R-:W4:Y:S04]  /*1bbc0*/  LDL.LU R27, [R1+0x3ec] ;  /* 0x0003ec00011b7983 */ /* 0x000f280000300800 */
[----:B--2---:R-:W-:Y:S04]  /*1bbd0*/  STL.64 [R1+0x18f0], R6 ;  /* 0x0018f00601007387 */ /* 0x004fe80000100a00 */
[----:B---3--:R0:W-:Y:S04]  /*1bbe0*/  STL.64 [R1+0x18e8], R4 ;  /* 0x0018e80401007387 */ /* 0x0081e80000100a00 */
[----:B0-----:R-:W2:Y:S04]  /*1bbf0*/  LDL.LU R4, [R1+0x480] ;  /* 0x0004800001047983 */ /* 0x001ea80000300800 */
[----:B------:R-:W2:Y:S04]  /*1bc00*/  LDL.LU R5, [R1+0x484] ;  /* 0x0004840001057983 */ /* 0x000ea80000300800 */
[----:B------:R-:W3:Y:S04]  /*1bc10*/  LDL.LU R6, [R1+0x488] ;  /* 0x0004880001067983 */ /* 0x000ee80000300800 */
[----:B------:R-:W3:Y:S04]  /*1bc20*/  LDL.LU R7, [R1+0x48c] ;  /* 0x00048c0001077983 */ /* 0x000ee80000300800 */
[----:B---3--:R-:W-:Y:S04]  /*1bc30*/  STL.64 [R1+0x1918], R6 ;  /* 0x0019180601007387 */ /* 0x008fe80000100a00 */
[----:B--2---:R0:W-:Y:S04]  /*1bc40*/  STL.64 [R1+0x1910], R4 ;  /* 0x0019100401007387 */ /* 0x0041e80000100a00 */
        /* <DEDUP_REMOVED lines=9> */
[----:B------:R-:W3:Y:S01]  /*1bce0*/  LDL.LU R7, [R1+0x4bc] ;  /* 0x0004bc0001077983 */ /* 0x000ee20000300800 */
[----:B------:R-:W-:-:S02]  /*1bcf0*/  IMAD.MOV.U32 R19, RZ, RZ, R8 ;  /* 0x000000ffff137224 */ /* 0x000fc400078e0008 */
[----:B------:R-:W-:-:S07]  /*1bd00*/  IMAD.MOV.U32 R18, RZ, RZ, R9 ;  /* 0x000000ffff127224 */ /* 0x000fce00078e0009 */
[C---:B----4-:R-:W-:Y:S01]  /*1bd10*/  HMMA.16816.F32.BF16 R16, R12.reuse, R18, R24 ;  /* 0x000000120c10723c */ /* 0x050fe20000041818 */
[----:B---3--:R-:W-:Y:S04]  /*1bd20*/  STL.64 [R1+0x1948], R6 ;  /* 0x0019480601007387 */ /* 0x008fe80000100a00 */
[----:B--2---:R0:W-:Y:S04]  /*1bd30*/  STL.64 [R1+0x1940], R4 ;  /* 0x0019400401007387 */ /* 0x0041e80000100a00 */
[----:B0-----:R-:W2:Y:S04]  /*1bd40*/  LDL.LU R4, [R1+0x4c0] ;  /* 0x0004c00001047983 */ /* 0x001ea80000300800 */
[----:B------:R-:W2:Y:S04]  /*1bd50*/  LDL.LU R5, [R1+0x4c4] ;  /* 0x0004c40001057983 */ /* 0x000ea80000300800 */
[----:B------:R-:W2:Y:S04]  /*1bd60*/  LDL.LU R6, [R1+0x4c8] ;  /* 0x0004c80001067983 */ /* 0x000ea80000300800 */
[----:B------:R-:W2:Y:S04]  /*1bd70*/  LDL.LU R7, [R1+0x4cc] ;  /* 0x0004cc0001077983 */ /* 0x000ea80000300800 */
[----:B------:R-:W3:Y:S04]  /*1bd80*/  LDL.LU R8, [R1+0x450] ;  /* 0x0004500001087983 */ /* 0x000ee80000300800 */
[----:B------:R-:W3:Y:S04]  /*1bd90*/  LDL.LU R9, [R1+0x454] ;  /* 0x0004540001097983 */ /* 0x000ee80000300800 */
[----:B------:R-:W3:Y:S04]  /*1bda0*/  LDL.LU R10, [R1+0x458] ;  /* 0x00045800010a7983 */ /* 0x000ee80000300800 */
[----:B------:R-:W3:Y:S04]  /*1bdb0*/  LDL.LU R11, [R1+0x45c] ;  /* 0x00045c00010b7983 */ /* 0x000ee80000300800 */
[----:B------:R-:W4:Y:S04]  /*1bdc0*/  LDL.LU R20, [R1+0x3d0] ;  /* 0x0003d00001147983 */ /* 0x000f280000300800 */
[----:B------:R-:W4:Y:S04]  /*1bdd0*/  LDL.LU R21, [R1+0x3d4] ;  /* 0x0003d40001157983 */ /* 0x000f280000300800 */
[----:B------:R-:W4:Y:S04]  /*1bde0*/  LDL.LU R22, [R1+0x3d8] ;  /* 0x0003d80001167983 */ /* 0x000f280000300800 */
[----:B------:R-:W4:Y:S04]  /*1bdf0*/  LDL.LU R23, [R1+0x3dc] ;  /* 0x0003dc0001177983 */ /* 0x000f280000300800 */
[----:B------:R-:W2:Y:S04]  /*1be00*/  LDL.LU.64 R26, [R1+0x1950] ;  /* 0x00195000011a7983 */ /* 0x000ea80000300a00 */
[----:B------:R-:W-:Y:S04]  /*1be10*/  STL.64 [R1+0x3e0], R16 ;  /* 0x0003e01001007387 */ /* 0x000fe80000100a00 */
[----:B------:R-:W-:Y:S04]  /*1be20*/  STL.64 [R1+0x3e8], R18 ;  /* 0x0003e81201007387 */ /* 0x000fe80000100a00 */
[----:B------:R-:W0:Y:S04]  /*1be30*/  LDSM.16.MT88.4 R16, [R28+UR5+0x2180] ;  /* 0x002180051c10783b */ /* 0x000e280008004200 */
[----:B0-----:R-:W-:Y:S04]  /*1be40*/  STL.64 [R1+0x1788], R18 ;  /* 0x0017881201007387 */ /* 0x001fe80000100a00 */
[----:B------:R-:W-:Y:S01]  /*1be50*/  STL.64 [R1+0x1780], R16 ;  /* 0x0017801001007387 */ /* 0x000fe20000100a00 */
        /* <DEDUP_REMOVED lines=17> */
[----:B0-----:R-:W2:Y:S04]  /*1bf70*/  LDL.LU.64 R26, [R1+0x1908] ;  /* 0x00190800011a7983 */ /* 0x001ea80000300a00 */
[----:B------:R-:W2:Y:S01]  /*1bf80*/  LDL.LU.64 R24, [R1+0x1900] ;  /* 0x0019000001187983 */ /* 0x000ea20000300a00 */
[----:B------:R-:W-:-:S02]  /*1bf90*/  IMAD.MOV.U32 R18, RZ, RZ, R3 ;  /* 0x000000ffff127224 */ /* 0x000fc400078e0003 */
[----:B------:R-:W-:-:S07]  /*1bfa0*/  IMAD.MOV.U32 R19, RZ, RZ, R2 ;  /* 0x000000ffff137224 */ /* 0x000fce00078e0002 */
[----:B--2---:R-:W-:Y:S01]  /*1bfb0*/  HMMA.16816.F32.BF16 R16, R12, R18, R24 ;  /* 0x000000120c10723c */ /* 0x004fe20000041818 */
[----:B------:R-:W2:-:S15]  /*1bfc0*/  LDL.LU.64 R26, [R1+0x18f8] ;  /* 0x0018f800011a7983 */ /* 0x000e9e0000300a00 */
[----:B------:R-:W-:-:S03]  /*1bfd0*/  NOP ;  /* 0x0000000000007918 */ /* 0x000fc60000000000 */
[----:B------:R0:W-:Y:S04]  /*1bfe0*/  STL.64 [R1+0x490], R16 ;  /* 0x0004901001007387 */ /* 0x0001e80000100a00 */
[----:B------:R1:W-:Y:S04]  /*1bff0*/  STL.64 [R1+0x498], R18 ;  /* 0x0004981201007387 */ /* 0x0003e80000100a00 */
[----:B0-----:R-:W2:Y:S04]  /*1c000*/  LDL.LU R16, [R1+0x210] ;  /* 0x0002100001107983 */ /* 0x001ea80000300800 */
[----:B------:R-:W2:Y:S04]  /*1c010*/  LDL.LU R17, [R1+0x214] ;  /* 0x0002140001117983 */ /* 0x000ea80000300800 */
[----:B-1----:R-:W2:Y:S04]  /*1c020*/  LDL.LU R18, [R1+0x218] ;  /* 0x0002180001127983 */ /* 0x002ea80000300800 */
[----:B------:R-:W2:Y:S04]  /*1c030*/  LDL.LU R19, [R1+0x21c] ;  /* 0x00021c0001137983 */ /* 0x000ea80000300800 */
[----:B--2---:R-:W-:Y:S04]  /*1c040*/  STL.64 [R1+0x1870], R18 ;  /* 0x0018701201007387 */ /* 0x004fe80000100a00 */
[----:B------:R0:W-:Y:S04]  /*1c050*/  STL.64 [R1+0x1868], R16 ;  /* 0x0018681001007387 */ /* 0x0001e80000100a00 */
[----:B0-----:R-:W2:Y:S04]  /*1c060*/  LDL.LU R16, [R1+0x220] ;  /* 0x0002200001107983 */ /* 0x001ea80000300800 */
[----:B------:R-:W2:Y:S04]  /*1c070*/  LDL.LU R17, [R1+0x224] ;  /* 0x0002240001117983 */ /* 0x000ea80000300800 */
[----:B------:R-:W2:Y:S04]  /*1c080*/  LDL.LU R18, [R1+0x228] ;  /* 0x0002280001127983 */ /* 0x000ea80000300800 */
[----:B------:R-:W2:Y:S01]  /*1c090*/  LDL.LU R19, [R1+0x22c] ;  /* 0x00022c0001137983 */ /* 0x000ea20000300800 */
[----:B------:R-:W-:Y:S01]  /*1c0a0*/  HMMA.16816.F32.BF16 R4, R12, R26, R4 ;  /* 0x0000001a0c04723c */ /* 0x000fe20000041804 */
[----:B------:R-:W-:-:S02]  /*1c0b0*/  IMAD.MOV.U32 R3, RZ, RZ, R26 ;  /* 0x000000ffff037224 */ /* 0x000fc400078e001a */
[----:B------:R-:W-:Y:S01]  /*1c0c0*/  IMAD.MOV.U32 R2, RZ, RZ, R27 ;  /* 0x000000ffff027224 */ /* 0x000fe200078e001b */
[----:B--2---:R0:W-:Y:S04]  /*1c0d0*/  STL.64 [R1+0x1888], R18 ;  /* 0x0018881201007387 */ /* 0x0041e80000100a00 */
[----:B------:R-:W-:Y:S04]  /*1c0e0*/  STL.64 [R1+0x1880], R16 ;  /* 0x0018801001007387 */ /* 0x000fe80000100a00 */
[----:B0-----:R-:W2:Y:S07]  /*1c0f0*/  LDL.64 R18, [R1+0xc8] ;  /* 0x0000c80001127983 */ /* 0x001eae0000100a00 */
        /* <DEDUP_REMOVED lines=16> */
[----:B0-----:R-:W3:Y:S02]  /*1c200*/  LDL.LU.64 R26, [R1+0x18b0] ;  /* 0x0018b000011a7983 */ /* 0x001ee40000300a00 */
[----:B---3--:R-:W-:-:S15]  /*1c210*/  HMMA.16816.F32.BF16 R8, R12, R26, R8 ;  /* 0x0000001a0c08723c */ /* 0x008fde0000041808 */
[----:B------:R-:W-:-:S04]  /*1c220*/  NOP ;  /* 0x0000000000007918 */ /* 0x000fc80000000000 */
[----:B------:R-:W-:Y:S04]  /*1c230*/  STL.64 [R1+0x450], R8 ;  /* 0x0004500801007387 */ /* 0x000fe80000100a00 */
[----:B------:R0:W-:Y:S04]  /*1c240*/  STL.64 [R1+0x458], R10 ;  /* 0x0004580a01007387 */ /* 0x0001e80000100a00 */
[----:B0-----:R-:W2:Y:S04]  /*1c250*/  LDL.LU.64 R10, [R1+0x18a8] ;  /* 0x0018a800010a7983 */ /* 0x001ea80000300a00 */
[----:B------:R0:W-:Y:S04]  /*1c260*/  STL.64 [R1+0x1878], R26 ;  /* 0x0018781a01007387 */ /* 0x0001e80000100a00 */
[----:B0-----:R-:W3:Y:S01]  /*1c270*/  LDL.64 R26, [R1+0xb8] ;  /* 0x0000b800011a7983 */ /* 0x001ee20000100a00 */
[----:B--2---:R-:W-:-:S15]  /*1c280*/  HMMA.16816.F32.BF16 R4, R12, R10, R4 ;  /* 0x0000000a0c04723c */ /* 0x004fde0000041804 */
[----:B------:R-:W-:-:S04]  /*1c290*/  NOP ;  /* 0x0000000000007918 */ /* 0x000fc80000000000 */
[----:B------:R-:W-:Y:S04]  /*1c2a0*/  STL.64 [R1+0x440], R4 ;  /* 0x0004400401007387 */ /* 0x000fe80000100a00 */
[----:B------:R0:W-:Y:S04]  /*1c2b0*/  STL.64 [R1+0x448], R6 ;  /* 0x0004480601007387 */ /* 0x0001e80000100a00 */
[----:B0-----:R-:W4:Y:S02]  /*1c2c0*/  LDL.LU.64 R6, [R1+0x18a0] ;  /* 0x0018a00001067983 */ /* 0x001f240000300a00 */
[----:B----4-:R-:W-:Y:S02]  /*1c2d0*/  HMMA.16816.F32.BF16 R12, R12, R6, R20 ;  /* 0x000000060c0c723c */ /* 0x010fe40000041814 */
[----:B------:R-:W2:Y:S04]  /*1c2e0*/  LDL.LU.64 R22, [R1+0x1898] ;  /* 0x0018980001167983 */ /* 0x000ea80000300a00 */
[----:B------:R-:W2:-:S13]  /*1c2f0*/  LDL.LU.64 R20, [R1+0x1890] ;  /* 0x0018900001147983 */ /* 0x000e9a0000300a00 */
[----:B------:R-:W-:Y:S04]  /*1c300*/  STL.64 [R1+0x3d0], R12 ;  /* 0x0003d00c01007387 */ /* 0x000fe80000100a00 */
[----:B------:R0:W-:Y:S04]  /*1c310*/  STL.64 [R1+0x3d8], R14 ;  /* 0x0003d80e01007387 */ /* 0x0001e80000100a00 */
[----:B0-----:R-:W4:Y:S04]  /*1c320*/  LDL.64 R14, [R1+0x98] ;  /* 0x00009800010e7983 */ /* 0x001f280000100a00 */
[----:B------:R0:W-:Y:S04]  /*1c330*/  STL [R1+0x1794], R6 ;  /* 0x0017940601007387 */ /* 0x0001e80000100800 */
[----:B------:R1:W-:Y:S04]  /*1c340*/  STL [R1+0x1790], R7 ;  /* 0x0017900701007387 */ /* 0x0003e80000100800 */
[----:B------:R-:W2:Y:S04]  /*1c350*/  LDL.LU R4, [R1+0x230] ;  /* 0x0002300001047983 */ /* 0x000ea80000300800 */
[----:B------:R-:W2:Y:S04]  /*1c360*/  LDL.LU R5, [R1+0x234] ;  /* 0x0002340001057983 */ /* 0x000ea80000300800 */
[----:B0-----:R-:W2:Y:S04]  /*1c370*/  LDL.LU R6, [R1+0x238] ;  /* 0x0002380001067983 */ /* 0x001ea80000300800 */
[----:B-1----:R-:W2:Y:S02]  /*1c380*/  LDL.LU R7, [R1+0x23c] ;  /* 0x00023c0001077983 */ /* 0x002ea40000300800 */
[----:B--2---:R-:W-:-:S15]  /*1c390*/  HMMA.16816.F32.BF16 R4, R20, R18, R4 ;  /* 0x000000121404723c */ /* 0x004fde0000041804 */
[----:B------:R-:W-:-:S04]  /*1c3a0*/  NOP ;  /* 0x0000000000007918 */ /* 0x000fc80000000000 */
[----:B------:R0:W-:Y:S04]  /*1c3b0*/  STL.64 [R1+0x890], R4 ;  /* 0x0008900401007387 */ /* 0x0001e80000100a00 */
[----:B------:R-:W-:Y:S01]  /*1c3c0*/  STL.64 [R1+0x898], R6 ;  /* 0x0008980601007387 */ /* 0x000fe20000100a00 */
[----:B0-----:R-:W-:Y:S02]  /*1c3d0*/  IMAD.MOV.U32 R5, RZ, RZ, R18 ;  /* 0x000000ffff057224 */ /* 0x001fe400078e0012 */
[----:B------:R-:W-:Y:S02]  /*1c3e0*/  IMAD.MOV.U32 R4, RZ, RZ, R19 ;  /* 0x000000ffff047224 */ /* 0x000fe400078e0013 */
[----:B------:R-:W2:Y:S04]  /*1c3f0*/  LDL.LU.64 R18, [R1+0x1888] ;  /* 0x0018880001127983 */ /* 0x000ea80000300a00 */
[----:B------:R-:W2:Y:S04]  /*1c400*/  LDL.LU.64 R16, [R1+0x1880] ;  /* 0x0018800001107983 */ /* 0x000ea80000300a00 */
[----:B------:R0:W-:Y:S04]  /*1c410*/  STL [R1+0x179c], R4 ;  /* 0x00179c0401007387 */ /* 0x0001e80000100800 */
[----:B------:R1:W-:Y:S01]  /*1c420*/  STL [R1+0x1798], R5 ;  /* 0x0017980501007387 */ /* 0x0003e20000100800 */
[----:B---3--:R-:W-:-:S02]  /*1c430*/  IMAD.MOV.U32 R9, RZ, RZ, R26 ;  /* 0x000000ffff097224 */ /* 0x008fc400078e001a */
[----:B------:R-:W-:Y:S01]  /*1c440*/  IMAD.MOV.U32 R8, RZ, RZ, R27 ;  /* 0x000000ffff087224 */ /* 0x000fe200078e001b */
[----:B0-----:R-:W4:Y:S04]  /*1c450*/  LDL.LU R4, [R1+0x200] ;  /* 0x0002000001047983 */ /* 0x001f280000300800 */
[----:B-1----:R-:W4:Y:S04]  /*1c460*/  LDL.LU R5, [R1+0x204] ;  /* 0x0002040001057983 */ /* 0x002f280000300800 */
[----:B------:R-:W4:Y:S04]  /*1c470*/  LDL.LU R6, [R1+0x208] ;  /* 0x0002080001067983 */ /* 0x000f280000300800 */
[----:B------:R-:W4:Y:S01]  /*1c480*/  LDL.LU R7, [R1+0x20c] ;  /* 0x00020c0001077983 */ /* 0x000f220000300800 */
[----:B--2---:R-:W-:Y:S03]  /*1c490*/  HMMA.16816.F32.BF16 R16, R20, R26, R16 ;  /* 0x0000001a1410723c */ /* 0x004fe60000041810 */
[----:B------:R-:W2:-:S15]  /*1c4a0*/  LDL.LU.64 R26, [R1+0x1878] ;  /* 0x00187800011a7983 */ /* 0x000e9e0000300a00 */
[----:B------:R-:W-:Y:S01]  /*1c4b0*/  NOP ;  /* 0x0000000000007918 */ /* 0x000fe20000000000 */
[----:B------:R-:W-:Y:S01]  /*1c4c0*/  STL.64 [R1+0x780], R16 ;  /* 0x0007801001007387 */ /* 0x000fe20000100a00 */
[----:B------:R-:W-:-:S03]  /*1c4d0*/  IMAD.MOV.U32 R25, RZ, RZ, R18 ;  /* 0x000000ffff197224 */ /* 0x000fc600078e0012 */
[----:B------:R0:W-:Y:S01]  /*1c4e0*/  STL.64 [R1+0x788], R18 ;  /* 0x0007881201007387 */ /* 0x0001e20000100a00 */
[----:B------:R-:W-:-:S03]  /*1c4f0*/  IMAD.MOV.U32 R24, RZ, RZ, R16 ;  /* 0x000000ffff187224 */ /* 0x000fc600078e0010 */
[----:B0-----:R-:W3:Y:S04]  /*1c500*/  LDL.LU.64 R18, [R1+0x1870] ;  /* 0x0018700001127983 */ /* 0x001ee80000300a00 */
[----:B------:R-:W3:Y:S04]  /*1c510*/  LDL.LU.64 R16, [R1+0x1868] ;  /* 0x0018680001107983 */ /* 0x000ee80000300a00 */
[----:B------:R-:W-:Y:S04]  /*1c520*/  STL [R1+0x17a4], R8 ;  /* 0x0017a40801007387 */ /* 0x000fe80000100800 */
[----:B------:R-:W-:Y:S04]  /*1c530*/  STL [R1+0x17a0], R9 ;  /* 0x0017a00901007387 */ /* 0x000fe80000100800 */
[----:B------:R0:W-:Y:S04]  /*1c540*/  STL.64 [R1+0x1830], R10 ;  /* 0x0018300a01007387 */ /* 0x0001e80000100a00 */
[----:B0-----:R-:W3:Y:S04]  /*1c550*/  LDL.64 R10, [R1+0xa8] ;  /* 0x0000a800010a7983 */ /* 0x001ee80000100a00 */
[----:B------:R-:W-:Y:S04]  /*1c560*/  STL [R1+0x1104], R24 ;  /* 0x0011041801007387 */ /* 0x000fe80000100800 */
[----:B------:R-:W-:Y:S01]  /*1c570*/  STL [R1+0x1100], R25 ;  /* 0x0011001901007387 */ /* 0x000fe20000100800 */
[C---:B----4-:R-:W-:Y:S03]  /*1c580*/  HMMA.16816.F32.BF16 R4, R20.reuse, R14, R4 ;  /* 0x0000000e1404723c */ /* 0x050fe60000041804 */
[----:B--2---:R3:W-:Y:S05]  /*1c590*/  STL.64 [R1+0x17c8], R26 ;  /* 0x0017c81a01007387 */ /* 0x0047ea0000100a00 */
[----:B---3--:R-:W-:Y:S01]  /*1c5a0*/  HMMA.16816.F32.BF16 R24, R20, R10, R16 ;  /* 0x0000000a1418723c */ /* 0x008fe20000041810 */
[----:B------:R-:W-:-:S02]  /*1c5b0*/  IMAD.MOV.U32 R19, RZ, RZ, R14 ;  /* 0x000000ffff137224 */ /* 0x000fc400078e000e */
[----:B------:R-:W-:Y:S02]  /*1c5c0*/  IMAD.MOV.U32 R18, RZ, RZ, R15 ;  /* 0x000000ffff127224 */ /* 0x000fe400078e000f */
[----:B------:R-:W-:Y:S02]  /*1c5d0*/  IMAD.MOV.U32 R17, RZ, RZ, R10 ;  /* 0x000000ffff117224 */ /* 0x000fe400078e000a */
[----:B------:R-:W-:-:S12]  /*1c5e0*/  IMAD.MOV.U32 R16, RZ, RZ, R11 ;  /* 0x000000ffff107224 */ /* 0x000fd800078e000b */
[----:B------:R-:W-:Y:S04]  /*1c5f0*/  STL.64 [R1+0x770], R24 ;  /* 0x0007701801007387 */ /* 0x000fe80000100a00 */
[----:B------:R-:W-:Y:S04]  /*1c600*/  STL.64 [R1+0x778], R26 ;  /* 0x0007781a01007387 */ /* 0x000fe80000100a00 */
[----:B------:R-:W-:Y:S04]  /*1c610*/  STL.64 [R1+0x760], R4 ;  /* 0x0007600401007387 */ /* 0x000fe80000100a00 */
[----:B------:R-:W-:Y:S04]  /*1c620*/  STL.64 [R1+0x768], R6 ;  /* 0x0007680601007387 */ /* 0x000fe80000100a00 */
[----:B------:R-:W-:Y:S04]  /*1c630*/  STL.64 [R1+0x17b0], R18 ;  /* 0x0017b01201007387 */ /* 0x000fe80000100a00 */
[----:B------:R0:W-:Y:S04]  /*1c640*/  STL.64 [R1+0x17a8], R16 ;  /* 0x0017a81001007387 */ /* 0x0001e80000100a00 */
[----:B0-----:R-:W2:Y:S04]  /*1c650*/  LDL.LU R16, [R1+0x250] ;  /* 0x0002500001107983 */ /* 0x001ea80000300800 */
[----:B------:R-:W2:Y:S04]  /*1c660*/  LDL.LU R17, [R1+0x254] ;  /* 0x0002540001117983 */ /* 0x000ea80000300800 */
[----:B------:R-:W3:Y:S04]  /*1c670*/  LDL.LU R18, [R1+0x258] ;  /* 0x0002580001127983 */ /* 0x000ee80000300800 */
[----:B------:R-:W3:Y:S04]  /*1c680*/  LDL.LU R19, [R1+0x25c] ;  /* 0x00025c0001137983 */ /* 0x000ee80000300800 */
[----:B------:R-:W4:Y:S04]  /*1c690*/  LDL.LU R24, [R1+0x260] ;  /* 0x0002600001187983 */ /* 0x000f280000300800 */
[----:B------:R-:W4:Y:S04]  /*1c6a0*/  LDL.LU R25, [R1+0x264] ;  /* 0x0002640001197983 */ /* 0x000f280000300800 */
[----:B------:R-:W2:Y:S04]  /*1c6b0*/  LDL.LU R26, [R1+0x268] ;  /* 0x00026800011a7983 */ /* 0x000ea80000300800 */
[----:B------:R-:W2:Y:S04]  /*1c6c0*/  LDL.LU R27, [R1+0x26c] ;  /* 0x00026c00011b7983 */ /* 0x000ea80000300800 */
[----:B--2---:R0:W-:Y:S04]  /*1c6d0*/  STL.64 [R1+0x17d8], R26 ;  /* 0x0017d81a01007387 */ /* 0x0041e80000100a00 */
[----:B----4-:R1:W-:Y:S04]  /*1c6e0*/  STL.64 [R1+0x17d0], R24 ;  /* 0x0017d01801007387 */ /* 0x0103e80000100a00 */
[----:B0-----:R-:W2:Y:S04]  /*1c6f0*/  LDL.64 R26, [R1+0x18] ;  /* 0x00001800011a7983 */ /* 0x001ea80000100a00 */
[----:B--2---:R0:W-:Y:S04]  /*1c700*/  STL.64 [R1+0x17e8], R26 ;  /* 0x0017e81a01007387 */ /* 0x0041e80000100a00 */
[----:B-1----:R-:W2:Y:S04]  /*1c710*/  LDL.LU R24, [R1+0x280] ;  /* 0x0002800001187983 */ /* 0x002ea80000300800 */
[----:B------:R-:W2:Y:S04]  /*1c720*/  LDL.LU R25, [R1+0x284] ;  /* 0x0002840001197983 */ /* 0x000ea80000300800 */
[----:B0-----:R-:W4:Y:S04]  /*1c730*/  LDL.LU R26, [R1+0x288] ;  /* 0x00028800011a7983 */ /* 0x001f280000300800 */
[----:B------:R-:W4:Y:S04]  /*1c740*/  LDL.LU R27, [R1+0x28c] ;  /* 0x00028c00011b7983 */ /* 0x000f280000300800 */
        /* <DEDUP_REMOVED lines=8> */
[----:B--2---:R0:W-:Y:S04]  /*1c7d0*/  STL.64 [R1+0x1858], R6 ;  /* 0x0018580601007387 */ /* 0x0041e80000100a00 */
[----:B------:R-:W-:Y:S04]  /*1c7e0*/  STL.64 [R1+0x1850], R4 ;  /* 0x0018500401007387 */ /* 0x000fe80000100a00 */
[----:B------:R-:W2:Y:S04]  /*1c7f0*/  LDL.64 R14, [R1+0x78] ;  /* 0x00007800010e7983 */ /* 0x000ea80000100a00 */
[----:B0-----:R-:W3:Y:S04]  /*1c800*/  LDL.64 R6, [R1+0x88] ;  /* 0x0000880001067983 */ /* 0x001ee80000100a00 */
[----:B--2---:R0:W-:Y:S04]  /*1c810*/  STL.64 [R1+0x1860], R14 ;  /* 0x0018600e01007387 */ /* 0x0041e80000100a00 */
[----:B------:R-:W2:Y:S04]  /*1c820*/  LDL.LU R12, [R1+0x1f0] ;  /* 0x0001f000010c7983 */ /* 0x000ea80000300800 */
[----:B------:R-:W2:Y:S04]  /*1c830*/  LDL.LU R13, [R1+0x1f4] ;  /* 0x0001f400010d7983 */ /* 0x000ea80000300800 */
[----:B0-----:R-:W2:Y:S04]  /*1c840*/  LDL.LU R14, [R1+0x1f8] ;  /* 0x0001f800010e7983 */ /* 0x001ea80000300800 */
[----:B------:R-:W2:Y:S04]  /*1c850*/  LDL.LU R15, [R1+0x1fc] ;  /* 0x0001fc00010f7983 */ /* 0x000ea80000300800 */
[----:B------:R0:W-:Y:S04]  /*1c860*/  STL.64 [R1+0x1840], R10 ;  /* 0x0018400a01007387 */ /* 0x0001e80000100a00 */
[----:B------:R-:W-:Y:S04]  /*1c870*/  STL.64 [R1+0x1838], R8 ;  /* 0x0018380801007387 */ /* 0x000fe80000100a00 */
[----:B0-----:R-:W2:Y:S04]  /*1c880*/  LDL.64 R10, [R1+0x68] ;  /* 0x00006800010a7983 */ /* 0x001ea80000100a00 */
[----:B----4-:R0:W-:Y:S04]  /*1c890*/  STL.64 [R1+0x17f8], R26 ;  /* 0x0017f81a01007387 */ /* 0x0101e80000100a00 */
[----:B------:R-:W-:Y:S04]  /*1c8a0*/  STL.64 [R1+0x17f0], R24 ;  /* 0x0017f01801007387 */ /* 0x000fe80000100a00 */
[----:B0-----:R-:W4:Y:S04]  /*1c8b0*/  LDL.64 R26, [R1+0x38] ;  /* 0x00003800011a7983 */ /* 0x001f280000100a00 */
[----:B----4-:R0:W-:Y:S04]  /*1c8c0*/  STL.64 [R1+0x1810], R26 ;  /* 0x0018101a01007387 */ /* 0x0101e80000100a00 */
[----:B0-----:R-:W4:Y:S04]  /*1c8d0*/  LDL.64 R26, [R1+0x48] ;  /* 0x00004800011a7983 */ /* 0x001f280000100a00 */
[----:B----4-:R0:W-:Y:S04]  /*1c8e0*/  STL.64 [R1+0x1828], R26 ;  /* 0x0018281a01007387 */ /* 0x0101e80000100a00 */
[----:B0-----:R-:W4:Y:S04]  /*1c8f0*/  LDL.64 R26, [R1+0x58] ;  /* 0x00005800011a7983 */ /* 0x001f280000100a00 */
[----:B----4-:R0:W-:Y:S04]  /*1c900*/  STL.64 [R1+0x1848], R26 ;  /* 0x0018481a01007387 */ /* 0x0101e80000100a00 */
[----:B------:R-:W4:Y:S04]  /*1c910*/  LDL.LU R24, [R1+0x2c0] ;  /* 0x0002c00001187983 */ /* 0x000f280000300800 */
[----:B------:R-:W4:Y:S04]  /*1c920*/  LDL.LU R25, [R1+0x2c4] ;  /* 0x0002c40001197983 */ /* 0x000f280000300800 */
[----:B0-----:R-:W4:Y:S04]  /*1c930*/  LDL.LU R26, [R1+0x2c8] ;  /* 0x0002c800011a7983 */ /* 0x001f280000300800 */
[----:B------:R-:W4:Y:S04]  /*1c940*/  LDL.LU R27, [R1+0x2cc] ;  /* 0x0002cc00011b7983 */ /* 0x000f280000300800 */
[----:B---3--:R0:W-:Y:S04]  /*1c950*/  STL.64 [R1+0x17c0], R18 ;  /* 0x0017c01201007387 */ /* 0x0081e80000100a00 */
[----:B------:R1:W-:Y:S04]  /*1c960*/  STL.64 [R1+0x17b8], R16 ;  /* 0x0017b81001007387 */ /* 0x0003e80000100a00 */
[----:B0-----:R-:W3:Y:S04]  /*1c970*/  LDL.64 R18, [R1+0x8] ;  /* 0x0000080001127983 */ /* 0x001ee80000100a00 */
[----:B---3--:R0:W-:Y:S04]  /*1c980*/  STL.64 [R1+0x17e0], R18 ;  /* 0x0017e01201007387 */ /* 0x0081e80000100a00 */
[----:B-1----:R-:W3:Y:S04]  /*1c990*/  LDL.LU R16, [R1+0x270] ;  /* 0x0002700001107983 */ /* 0x002ee80000300800 */
[----:B------:R-:W3:Y:S04]  /*1c9a0*/  LDL.LU R17, [R1+0x274] ;  /* 0x0002740001117983 */ /* 0x000ee80000300800 */
[----:B0-----:R-:W3:Y:S04]  /*1c9b0*/  LDL.LU R18, [R1+0x278] ;  /* 0x0002780001127983 */ /* 0x001ee80000300800 */
[----:B------:R-:W3:Y:S01]  /*1c9c0*/  LDL.LU R19, [R1+0x27c] ;  /* 0x00027c0001137983 */ /* 0x000ee20000300800 */
[----:B--2---:R-:W-:Y:S03]  /*1c9d0*/  HMMA.16816.F32.BF16 R12, R20, R6, R12 ;  /* 0x00000006140c723c */ /* 0x004fe6000004180c */
[----:B---3--:R-:W-:Y:S04]  /*1c9e0*/  STL.64 [R1+0x1808], R18 ;  /* 0x0018081201007387 */ /* 0x008fe80000100a00 */
[----:B------:R0:W-:Y:S04]  /*1c9f0*/  STL.64 [R1+0x1800], R16 ;  /* 0x0018001001007387 */ /* 0x0001e80000100a00 */
[----:B0-----:R-:W2:Y:S04]  /*1ca00*/  LDL.LU R16, [R1+0x290] ;  /* 0x0002900001107983 */ /* 0x001ea80000300800 */
[----:B------:R-:W2:Y:S04]  /*1ca10*/  LDL.LU R17, [R1+0x294] ;  /* 0x0002940001117983 */ /* 0x000ea80000300800 */
[----:B------:R-:W3:Y:S04]  /*1ca20*/  LDL.LU R18, [R1+0x298] ;  /* 0x0002980001127983 */ /* 0x000ee80000300800 */
[----:B------:R-:W3:Y:S01]  /*1ca30*/  LDL.LU R19, [R1+0x29c] ;  /* 0x00029c0001137983 */ /* 0x000ee20000300800 */
[----:B------:R-:W-:-:S02]  /*1ca40*/  IMAD.MOV.U32 R29, RZ, RZ, R6 ;  /* 0x000000ffff1d7224 */ /* 0x000fc400078e0006 */
[----:B------:R-:W-:Y:S01]  /*1ca50*/  IMAD.MOV.U32 R28, RZ, RZ, R7 ;  /* 0x000000ffff1c7224 */ /* 0x000fe200078e0007 */
[----:B---3--:R-:W-:Y:S04]  /*1ca60*/  STL.64 [R1+0x1820], R18 ;  /* 0x0018201201007387 */ /* 0x008fe80000100a00 */
[----:B--2---:R0:W-:Y:S04]  /*1ca70*/  STL.64 [R1+0x1818], R16 ;  /* 0x0018181001007387 */ /* 0x0041e80000100a00 */
[----:B0-----:R-:W2:Y:S04]  /*1ca80*/  LDL.LU R16, [R1+0x2a0] ;  /* 0x0002a00001107983 */ /* 0x001ea80000300800 */
[----:B------:R-:W2:Y:S04]  /*1ca90*/  LDL.LU R17, [R1+0x2a4] ;  /* 0x0002a40001117983 */ /* 0x000ea80000300800 */
[----:B------:R-:W2:Y:S04]  /*1caa0*/  LDL.LU R18, [R1+0x2a8] ;  /* 0x0002a80001127983 */ /* 0x000ea80000300800 */
[----:B------:R-:W2:Y:S04]  /*1cab0*/  LDL.LU R19, [R1+0x2ac] ;  /* 0x0002ac0001137983 */ /* 0x000ea80000300800 */
[----:B------:R-:W-:Y:S04]  /*1cac0*/  STL.64 [R1+0x750], R12 ;  /* 0x0007500c01007387 */ /* 0x000fe80000100a00 */
[----:B------:R0:W-:Y:S04]  /*1cad0*/  STL.64 [R1+0x758], R14 ;  /* 0x0007580e01007387 */ /* 0x0001e80000100a00 */
[----:B0-----:R-:W3:Y:S04]  /*1cae0*/  LDL.LU.64 R14, [R1+0x1860] ;  /* 0x00186000010e7983 */ /* 0x001ee80000300a00 */
[----:B------:R-:W3:Y:S04]  /*1caf0*/  LDL.LU.64 R6, [R1+0x1858] ;  /* 0x0018580001067983 */ /* 0x000ee80000300a00 */
[----:B------:R-:W3:Y:S01]  /*1cb00*/  LDL.LU.64 R4, [R1+0x1850] ;  /* 0x0018500001047983 */ /* 0x000ee20000300a00 */
[C---:B----4-:R-:W-:Y:S08]  /*1cb10*/  HMMA.16816.F32.BF16 R24, R20.reuse, R10, R24 ;  /* 0x0000000a1418723c */ /* 0x050ff00000041818 */
[----:B---3--:R-:W-:-:S15]  /*1cb20*/  HMMA.16816.F32.BF16 R4, R20, R14, R4 ;  /* 0x0000000e1404723c */ /* 0x008fde0000041804 */
[----:B------:R-:W-:-:S04]  /*1cb30*/  NOP ;  /* 0x0000000000007918 */ /* 0x000fc80000000000 */
[----:B------:R-:W-:Y:S04]  /*1cb40*/  STL.64 [R1+0x740], R4 ;  /* 0x0007400401007387 */ /* 0x000fe80000100a00 */
[----:B------:R0:W-:Y:S02]  /*1cb50*/  STL.64 [R1+0x748], R6 ;  /* 0x0007480601007387 */ /* 0x0001e40000100a00 */
[----:B0-----:R-:W-:Y:S02]  /*1cb60*/  IMAD.MOV.U32 R6, RZ, RZ, R14 ;  /* 0x000000ffff067224 */ /* 0x001fe400078e000e */
[----:B------:R-:W-:Y:S02]  /*1cb70*/  IMAD.MOV.U32 R7, RZ, RZ, R15 ;  /* 0x000000ffff077224 */ /* 0x000fe400078e000f */
[----:B------:R-:W0:Y:S01]  /*1cb80*/  LDSM.16.MT88.4 R12, [R0+UR5+0x2000] ;  /* 0x00200005000c783b */ /* 0x000e220008004200 */
[----:B------:R-:W-:-:S02]  /*1cb90*/  IMAD.MOV.U32 R4, RZ, RZ, R10 ;  /* 0x000000ffff047224 */ /* 0x000fc400078e000a */
[----:B------:R-:W-:Y:S01]  /*1cba0*/  IMAD.MOV.U32 R5, RZ, RZ, R11 ;  /* 0x000000ffff057224 */ /* 0x000fe200078e000b */
[----:B0-----:R-:W-:Y:S04]  /*1cbb0*/  STL.64 [R1+0x1658], R14 ;  /* 0x0016580e01007387 */ /* 0x001fe80000100a00 */
[----:B------:R-:W-:Y:S04]  /*1cbc0*/  STL.64 [R1+0x1650], R12 ;  /* 0x0016500c01007387 */ /* 0x000fe80000100a00 */
[----:B------:R-:W-:Y:S04]  /*1cbd0*/  STL.64 [R1+0x2c0], R24 ;  /* 0x0002c01801007387 */ /* 0x000fe80000100a00 */
[----:B------:R0:W-:Y:S04]  /*1cbe0*/  STL.64 [R1+0x2c8], R26 ;  /* 0x0002c81a01007387 */ /* 0x0001e80000100a00 */
[----:B0-----:R-:W3:Y:S04]  /*1cbf0*/  LDL.LU.64 R26, [R1+0x1848] ;  /* 0x00184800011a7983 */ /* 0x001ee80000300a00 */
[----:B------:R-:W3:Y:S04]  /*1cc00*/  LDL.LU.64 R10, [R1+0x1840] ;  /* 0x00184000010a7983 */ /* 0x000ee80000300a00 */
[----:B------:R-:W3:Y:S02]  /*1cc10*/  LDL.LU.64 R8, [R1+0x1838] ;  /* 0x0018380001087983 */ /* 0x000ee40000300a00 */
[----:B---3--:R-:W-:-:S15]  /*1cc20*/  HMMA.16816.F32.BF16 R8, R20, R26, R8 ;  /* 0x0000001a1408723c */ /* 0x008fde0000041808 */
[----:B------:R-:W-:-:S04]  /*1cc30*/  NOP ;  /* 0x0000000000007918 */ /* 0x000fc80000000000 */
[----:B------:R0:W-:Y:S04]  /*1cc40*/  STL.64 [R1+0x730], R8 ;  /* 0x0007300801007387 */ /* 0x0001e80000100a00 */
[----:B------:R1:W-:Y:S01]  /*1cc50*/  STL.64 [R1+0x738], R10 ;  /* 0x0007380a01007387 */ /* 0x0003e20000100a00 */
[----:B0-----:R-:W-:-:S03]  /*1cc60*/  IMAD.MOV.U32 R8, RZ, RZ, R26 ;  /* 0x000000ffff087224 */ /* 0x001fc600078e001a */
[----:B-1----:R-:W3:Y:S01]  /*1cc70*/  LDL.LU.64 R10, [R1+0x1830] ;  /* 0x00183000010a7983 */ /* 0x002ee20000300a00 */
[----:B------:R-:W-:-:S03]  /*1cc80*/  IMAD.MOV.U32 R9, RZ, RZ, R27 ;  /* 0x000000ffff097224 */ /* 0x000fc600078e001b */
[----:B------:R-:W2:Y:S01]  /*1cc90*/  LDL.LU.64 R26, [R1+0x1828] ;  /* 0x00182800011a7983 */ /* 0x000ea20000300a00 */
[----:B------:R-:W-:Y:S02]  /*1cca0*/  IMAD.MOV.U32 R14, RZ, RZ, R3 ;  /* 0x000000ffff0e7224 */ /* 0x000fe400078e0003 */
[----:B------:R-:W-:Y:S01]  /*1ccb0*/  IMAD.MOV.U32 R15, RZ, RZ, R2 ;  /* 0x000000ffff0f7224 */ /* 0x000fe200078e0002 */
        /* <DEDUP_REMOVED lines=17> */
[----:B------:R-:W4:Y:S04]  /*1cdd0*/  LDL.LU.64 R26, [R1+0x17f8] ;  /* 0x0017f800011a7983 */ /* 0x000f280000300a00 */
[----:B------:R-:W4:Y:S02]  /*1cde0*/  LDL.LU.64 R24, [R1+0x17f0] ;  /* 0x0017f00001187983 */ /* 0x000f240000300a00 */
[----:B----4-:R-:W-:-:S15]  /*1cdf0*/  HMMA.16816.F32.BF16 R24, R20, R14, R24 ;  /* 0x0000000e1418723c */ /* 0x010fde0000041818 */
[----:B------:R-:W-:-:S04]  /*1ce00*/  NOP ;  /* 0x0000000000007918 */ /* 0x000fc80000000000 */
[----:B------:R-:W-:Y:S04]  /*1ce10*/  STL.64 [R1+0x700], R24 ;  /* 0x0007001801007387 */ /* 0x000fe80000100a00 */
[----:B------:R0:W-:Y:S04]  /*1ce20*/  STL.64 [R1+0x708], R26 ;  /* 0x0007081a01007387 */ /* 0x0001e80000100a00 */
[----:B0-----:R-:W2:Y:S04]  /*1ce30*/  LDL.LU.64 R26, [R1+0x17e8] ;  /* 0x0017e800011a7983 */ /* 0x001ea80000300a00 */
[----:B------:R0:W-:Y:S01]  /*1ce40*/  STL.64 [R1+0x1698], R14 ;  /* 0x0016980e01007387 */ /* 0x0001e20000100a00 */
[----:B--2---:R-:W-:Y:S01]  /*1ce50*/  HMMA.16816.F32.BF16 R16, R20, R26, R16 ;  /* 0x0000001a1410723c */ /* 0x004fe20000041810 */
[----:B0-----:R-:W-:-:S02]  /*1ce60*/  IMAD.MOV.U32 R15, RZ, RZ, R26 ;  /* 0x000000ffff0f7224 */ /* 0x001fc400078e001a */
[----:B------:R-:W-:-:S15]  /*1ce70*/  IMAD.MOV.U32 R14, RZ, RZ, R27 ;  /* 0x000000ffff0e7224 */ /* 0x000fde00078e001b */
[----:B------:R-:W-:Y:S01]  /*1ce80*/  NOP ;  /* 0x0000000000007918 */ /* 0x000fe20000000000 */
        /* <DEDUP_REMOVED lines=12> */
[----:B------:R-:W2:Y:S04]  /*1cf50*/  LDL.LU.64 R18, [R1+0x17c0] ;  /* 0x0017c00001127983 */ /* 0x000ea80000300a00 */
[----:B------:R-:W2:Y:S02]  /*1cf60*/  LDL.LU.64 R16, [R1+0x17b8] ;  /* 0x0017b80001107983 */ /* 0x000ea40000300a00 */
[----:B--2---:R-:W-:-:S15]  /*1cf70*/  HMMA.16816.F32.BF16 R16, R20, R26, R16 ;  /* 0x0000001a1410723c */ /* 0x004fde0000041810 */
[----:B------:R-:W-:-:S04]  /*1cf80*/  NOP ;  /* 0x0000000000007918 */ /* 0x000fc80000000000 */
[----:B------:R-:W-:Y:S04]  /*1cf90*/  STL.64 [R1+0x6d0], R16 ;  /* 0x0006d01001007387 */ /* 0x000fe80000100a00 */
[----:B------:R0:W-:Y:S04]  /*1cfa0*/  STL.64 [R1+0x6d8], R18 ;  /* 0x0006d81201007387 */ /* 0x0001e80000100a00 */
[----:B0-----:R-:W2:Y:S04]  /*1cfb0*/  LDL.LU.64 R18, [R1+0x17b0] ;  /* 0x0017b00001127983 */ /* 0x001ea80000300a00 */
[----:B------:R-:W4:Y:S04]  /*1cfc0*/  LDL.LU.64 R16, [R1+0x17a8] ;  /* 0x0017a80001107983 */ /* 0x000f280000300a00 */
[----:B------:R0:W-:Y:S02]  /*1cfd0*/  STL.64 [R1+0x1668], R26 ;  /* 0x0016681a01007387 */ /* 0x0001e40000100a00 */
[----:B0-----:R-:W-:-:S02]  /*1cfe0*/  IMAD.MOV.U32 R26, RZ, RZ, R25 ;  /* 0x000000ffff1a7224 */ /* 0x001fc400078e0019 */
[----:B------:R-:W-:-:S05]  /*1cff0*/  IMAD.MOV.U32 R27, RZ, RZ, R24 ;  /* 0x000000ffff1b7224 */ /* 0x000fca00078e0018 */
[----:B------:R0:W-:Y:S04]  /*1d000*/  STL.64 [R1+0x1678], R26 ;  /* 0x0016781a01007387 */ /* 0x0001e80000100a00 */
[----:B------:R-:W3:Y:S04]  /*1d010*/  LDL.LU R24, [R1+0x240] ;  /* 0x0002400001187983 */ /* 0x000ee80000300800 */
[----:B------:R-:W3:Y:S04]  /*1d020*/  LDL.LU R25, [R1+0x244] ;  /* 0x0002440001197983 */ /* 0x000ee80000300800 */
[----:B0-----:R-:W3:Y:S04]  /*1d030*/  LDL.LU R26, [R1+0x248] ;  /* 0x00024800011a7983 */ /* 0x001ee80000300800 */
[----:B------:R-:W3:Y:S02]  /*1d040*/  LDL.LU R27, [R1+0x24c] ;  /* 0x00024c00011b7983 */ /* 0x000ee40000300800 */
[----:B---3--:R-:W-:-:S15]  /*1d050*/  HMMA.16816.F32.BF16 R24, R20, R10, R24 ;  /* 0x0000000a1418723c */ /* 0x008fde0000041818 */
[----:B------:R-:W-:-:S04]  /*1d060*/  NOP ;  /* 0x0000000000007918 */ /* 0x000fc80000000000 */
[----:B------:R-:W-:Y:S04]  /*1d070*/  STL.64 [R1+0x6c0], R24 ;  /* 0x0006c01801007387 */ /* 0x000fe80000100a00 */
[----:B------:R0:W-:Y:S02]  /*1d080*/  STL.64 [R1+0x6c8], R26 ;  /* 0x0006c81a01007387 */ /* 0x0001e40000100a00 */
[----:B0-----:R-:W-:Y:S02]  /*1d090*/  IMAD.MOV.U32 R26, RZ, RZ, R15 ;  /* 0x000000ffff1a7224 */ /* 0x001fe400078e000f */
[----:B------:R-:W-:-:S05]  /*1d0a0*/  IMAD.MOV.U32 R27, RZ, RZ, R14 ;  /* 0x000000ffff1b7224 */ /* 0x000fca00078e000e */
[----:B------:R0:W-:Y:S04]  /*1d0b0*/  STL.64 [R1+0x1690], R26 ;  /* 0x0016901a01007387 */ /* 0x0001e80000100a00 */
[----:B------:R-:W3:Y:S04]  /*1d0c0*/  LDL.LU R24, [R1+0x110] ;  /* 0x0001100001187983 */ /* 0x000ee80000300800 */
[----:B------:R-:W3:Y:S04]  /*1d0d0*/  LDL.LU R25, [R1+0x114] ;  /* 0x0001140001197983 */ /* 0x000ee80000300800 */
[----:B0-----:R-:W2:Y:S04]  /*1d0e0*/  LDL.LU R26, [R1+0x118] ;  /* 0x00011800011a7983 */ /* 0x001ea80000300800 */
[----:B------:R-:W2:Y:S01]  /*1d0f0*/  LDL.LU R27, [R1+0x11c] ;  /* 0x00011c00011b7983 */ /* 0x000ea20000300800 */
[----:B------:R-:W-:-:S02]  /*1d100*/  IMAD.MOV.U32 R14, RZ, RZ, R13 ;  /* 0x000000ffff0e7224 */ /* 0x000fc400078e000d */
[----:B------:R-:W-:Y:S01]  /*1d110*/  IMAD.MOV.U32 R15, RZ, RZ, R12 ;  /* 0x000000ffff0f7224 */ /* 0x000fe200078e000c */
[----:B--2---:R-:W-:Y:S04]  /*1d120*/  STL.64 [R1+0x16a8], R26 ;  /* 0x0016a81a01007387 */ /* 0x004fe80000100a00 */
[----:B---3--:R-:W-:Y:S04]  /*1d130*/  STL.64 [R1+0x16a0], R24 ;  /* 0x0016a01801007387 */ /* 0x008fe80000100a00 */
[----:B------:R0:W-:Y:S04]  /*1d140*/  STL.64 [R1+0x16b0], R14 ;  /* 0x0016b00e01007387 */ /* 0x0001e80000100a00 */
[----:B------:R-:W2:Y:S04]  /*1d150*/  LDL.LU R12, [R1+0x130] ;  /* 0x00013000010c7983 */ /* 0x000ea80000300800 */
[----:B------:R-:W2:Y:S04]  /*1d160*/  LDL.LU R13, [R1+0x134] ;  /* 0x00013400010d7983 */ /* 0x000ea80000300800 */
[----:B0-----:R-:W3:Y:S04]  /*1d170*/  LDL.LU R14, [R1+0x138] ;  /* 0x00013800010e7983 */ /* 0x001ee80000300800 */
[----:B------:R-:W3:Y:S04]  /*1d180*/  LDL.LU R15, [R1+0x13c] ;  /* 0x00013c00010f7983 */ /* 0x000ee80000300800 */
[----:B---3--:R0:W-:Y:S04]  /*1d190*/  STL.64 [R1+0x16c0], R14 ;  /* 0x0016c00e01007387 */ /* 0x0081e80000100a00 */
[----:B--2---:R-:W-:Y:S01]  /*1d1a0*/  STL.64 [R1+0x16b8], R12 ;  /* 0x0016b80c01007387 */ /* 0x004fe20000100a00 */
[----:B0-----:R-:W-:-:S02]  /*1d1b0*/  IMAD.MOV.U32 R14, RZ, RZ, R8 ;  /* 0x000000ffff0e7224 */ /* 0x001fc400078e0008 */
[----:B------:R-:W-:Y:S01]  /*1d1c0*/  IMAD.MOV.U32 R15, RZ, RZ, R9 ;  /* 0x000000ffff0f7224 */ /* 0x000fe200078e0009 */
[----:B------:R-:W2:Y:S04]  /*1d1d0*/  LDL.LU R8, [R1+0x17a4] ;  /* 0x0017a40001087983 */ /* 0x000ea80000300800 */
[----:B------:R-:W3:Y:S04]  /*1d1e0*/  LDL.LU R9, [R1+0x17a0] ;  /* 0x0017a00001097983 */ /* 0x000ee80000300800 */
[----:B------:R0:W-:Y:S04]  /*1d1f0*/  STL.64 [R1+0x16d8], R14 ;  /* 0x0016d80e01007387 */ /* 0x0001e80000100a00 */
[----:B------:R-:W2:Y:S04]  /*1d200*/  LDL.LU R24, [R1+0x120] ;  /* 0x0001200001187983 */ /* 0x000ea80000300800 */
[----:B------:R-:W2:Y:S04]  /*1d210*/  LDL.LU R25, [R1+0x124] ;  /* 0x0001240001197983 */ /* 0x000ea80000300800 */
[----:B------:R-:W2:Y:S04]  /*1d220*/  LDL.LU R26, [R1+0x128] ;  /* 0x00012800011a7983 */ /* 0x000ea80000300800 */
[----:B------:R-:W2:Y:S01]  /*1d230*/  LDL.LU R27, [R1+0x12c] ;  /* 0x00012c00011b7983 */ /* 0x000ea20000300800 */
[----:B0-----:R-:W-:-:S02]  /*1d240*/  IMAD.MOV.U32 R14, RZ, RZ, R4 ;  /* 0x000000ffff0e7224 */ /* 0x001fc400078e0004 */
[----:B------:R-:W-:Y:S01]  /*1d250*/  IMAD.MOV.U32 R15, RZ, RZ, R5 ;  /* 0x000000ffff0f7224 */ /* 0x000fe200078e0005 */
[----:B------:R-:W3:Y:S04]  /*1d260*/  LDL.LU R4, [R1+0x179c] ;  /* 0x00179c0001047983 */ /* 0x000ee80000300800 */
[----:B------:R-:W3:Y:S04]  /*1d270*/  LDL.LU R5, [R1+0x1798] ;  /* 0x0017980001057983 */ /* 0x000ee80000300800 */
[----:B------:R-:W-:Y:S04]  /*1d280*/  STL.64 [R1+0x16f0], R14 ;  /* 0x0016f00e01007387 */ /* 0x000fe80000100a00 */
[----:B--2---:R-:W-:Y:S04]  /*1d290*/  STL.64 [R1+0x16d0], R26 ;  /* 0x0016d01a01007387 */ /* 0x004fe80000100a00 */
[----:B------:R0:W-:Y:S04]  /*1d2a0*/  STL.64 [R1+0x16c8], R24 ;  /* 0x0016c81801007387 */ /* 0x0001e80000100a00 */
[----:B0-----:R-:W2:Y:S04]  /*1d2b0*/  LDL.LU R24, [R1+0x140] ;  /* 0x0001400001187983 */ /* 0x001ea80000300800 */
[----:B------:R-:W2:Y:S04]  /*1d2c0*/  LDL.LU R25, [R1+0x144] ;  /* 0x0001440001197983 */ /* 0x000ea80000300800 */
[----:B------:R-:W2:Y:S04]  /*1d2d0*/  LDL.LU R26, [R1+0x148] ;  /* 0x00014800011a7983 */ /* 0x000ea80000300800 */
[----:B------:R-:W2:Y:S01]  /*1d2e0*/  LDL.LU R27, [R1+0x14c] ;  /* 0x00014c00011b7983 */ /* 0x000ea20000300800 */
[----:B------:R-:W-:-:S02]  /*1d2f0*/  IMAD.MOV.U32 R14, RZ, RZ, R6 ;  /* 0x000000ffff0e7224 */ /* 0x000fc400078e0006 */
[----:B------:R-:W-:Y:S01]  /*1d300*/  IMAD.MOV.U32 R15, RZ, RZ, R7 ;  /* 0x000000ffff0f7224 */ /* 0x000fe200078e0007 */
[----:B------:R-:W3:Y:S04]  /*1d310*/  LDL.LU R6, [R1+0x1794] ;  /* 0x0017940001067983 */ /* 0x000ee80000300800 */
[----:B------:R-:W3:Y:S04]  /*1d320*/  LDL.LU R7, [R1+0x1790] ;  /* 0x0017900001077983 */ /* 0x000ee80000300800 */
[----:B------:R0:W-:Y:S02]  /*1d330*/  STL.64 [R1+0x1708], R14 ;  /* 0x0017080e01007387 */ /* 0x0001e40000100a00 */
[----:B0-----:R-:W-:-:S02]  /*1d340*/  IMAD.MOV.U32 R14, RZ, RZ, R29 ;  /* 0x000000ffff0e7224 */ /* 0x001fc400078e001d */
[----:B------:R-:W-:-:S05]  /*1d350*/  IMAD.MOV.U32 R15, RZ, RZ, R28 ;  /* 0x000000ffff0f7224 */ /* 0x000fca00078e001c */
        /* <DEDUP_REMOVED lines=16> */
[----:B----4-:R-:W-:-:S02]  /*1d460*/  IMAD.MOV.U32 R14, RZ, RZ, R17 ;  /* 0x000000ffff0e7224 */ /* 0x010fc400078e0011 */
[----:B------:R-:W-:-:S05]  /*1d470*/  IMAD.MOV.U32 R15, RZ, RZ, R16 ;  /* 0x000000ffff0f7224 */ /* 0x000fca00078e0010 */
[----:B------:R-:W-:Y:S04]  /*1d480*/  STL.64 [R1+0x1750], R14 ;  /* 0x0017500e01007387 */ /* 0x000fe80000100a00 */
[----:B--2---:R-:W-:Y:S04]  /*1d490*/  STL.64 [R1+0x1718], R26 ;  /* 0x0017181a01007387 */ /* 0x004fe80000100a00 */
[----:B------:R0:W-:Y:S04]  /*1d4a0*/  STL.64 [R1+0x1710], R24 ;  /* 0x0017101801007387 */ /* 0x0001e80000100a00 */
[----:B0-----:R-:W2:Y:S04]  /*1d4b0*/  LDL.LU R24, [R1+0x170] ;  /* 0x0001700001187983 */ /* 0x001ea80000300800 */
[----:B------:R-:W2:Y:S04]  /*1d4c0*/  LDL.LU R25, [R1+0x174] ;  /* 0x0001740001197983 */ /* 0x000ea80000300800 */
[----:B------:R-:W4:Y:S04]  /*1d4d0*/  LDL.LU R26, [R1+0x178] ;  /* 0x00017800011a7983 */ /* 0x000f280000300800 */
[----:B------:R-:W4:Y:S01]  /*1d4e0*/  LDL.LU R27, [R1+0x17c] ;  /* 0x00017c00011b7983 */ /* 0x000f220000300800 */
[----:B---3--:R-:W-:-:S02]  /*1d4f0*/  IMAD.MOV.U32 R14, RZ, RZ, R9 ;  /* 0x000000ffff0e7224 */ /* 0x008fc400078e0009 */
[----:B------:R-:W-:-:S05]  /*1d500*/  IMAD.MOV.U32 R15, RZ, RZ, R8 ;  /* 0x000000ffff0f7224 */ /* 0x000fca00078e0008 */
[----:B------:R-:W-:Y:S04]  /*1d510*/  STL.64 [R1+0x1768], R14 ;  /* 0x0017680e01007387 */ /* 0x000fe80000100a00 */
[----:B----4-:R-:W-:Y:S04]  /*1d520*/  STL.64 [R1+0x1730], R26 ;  /* 0x0017301a01007387 */ /* 0x010fe80000100a00 */
[----:B--2---:R0:W-:Y:S04]  /*1d530*/  STL.64 [R1+0x1728], R24 ;  /* 0x0017281801007387 */ /* 0x0041e80000100a00 */
[----:B0-----:R-:W2:Y:S04]  /*1d540*/  LDL.LU R24, [R1+0x180] ;  /* 0x0001800001187983 */ /* 0x001ea80000300800 */
[----:B------:R-:W2:Y:S04]  /*1d550*/  LDL.LU R25, [R1+0x184] ;  /* 0x0001840001197983 */ /* 0x000ea80000300800 */
[----:B------:R-:W3:Y:S04]  /*1d560*/  LDL.LU R26, [R1+0x188] ;  /* 0x00018800011a7983 */ /* 0x000ee80000300800 */
[----:B------:R-:W3:Y:S04]  /*1d570*/  LDL.LU R27, [R1+0x18c] ;  /* 0x00018c00011b7983 */ /* 0x000ee80000300800 */
[----:B------:R-:W4:Y:S04]  /*1d580*/  LDL.LU R16, [R1+0x1d0] ;  /* 0x0001d00001107983 */ /* 0x000f280000300800 */
[----:B------:R-:W4:Y:S04]  /*1d590*/  LDL.LU R17, [R1+0x1d4] ;  /* 0x0001d40001117983 */ /* 0x000f280000300800 */
[----:B------:R-:W4:Y:S04]  /*1d5a0*/  LDL.LU R18, [R1+0x1d8] ;  /* 0x0001d80001127983 */ /* 0x000f280000300800 */
[----:B------:R-:W4:Y:S04]  /*1d5b0*/  LDL.LU R19, [R1+0x1dc] ;  /* 0x0001dc0001137983 */ /* 0x000f280000300800 */
        /* <DEDUP_REMOVED lines=16> */
[----:B------:R-:W2:Y:S04]  /*1d6c0*/  LDL.LU R26, [R1+0x1b8] ;  /* 0x0001b800011a7983 */ /* 0x000ea80000300800 */
[----:B------:R-:W2:Y:S04]  /*1d6d0*/  LDL.LU R27, [R1+0x1bc] ;  /* 0x0001bc00011b7983 */ /* 0x000ea80000300800 */
[----:B------:R0:W-:Y:S04]  /*1d6e0*/  STL.64 [R1+0x1670], R10 ;  /* 0x0016700a01007387 */ /* 0x0001e80000100a00 */
[----:B------:R-:W3:Y:S04]  /*1d6f0*/  LDL.LU R8, [R1+0xf0] ;  /* 0x0000f00001087983 */ /* 0x000ee80000300800 */
[----:B------:R-:W3:Y:S04]  /*1d700*/  LDL.LU R9, [R1+0xf4] ;  /* 0x0000f40001097983 */ /* 0x000ee80000300800 */
[----:B0-----:R-:W2:Y:S04]  /*1d710*/  LDL.LU R10, [R1+0xf8] ;  /* 0x0000f800010a7983 */ /* 0x001ea80000300800 */
[----:B------:R-:W2:Y:S01]  /*1d720*/  LDL.LU R11, [R1+0xfc] ;  /* 0x0000fc00010b7983 */ /* 0x000ea20000300800 */
[----:B----4-:R-:W-:Y:S03]  /*1d730*/  HMMA.16816.F32.BF16 R20, R20, R6, R16 ;  /* 0x000000061414723c */ /* 0x010fe60000041810 */
[----:B--2---:R-:W-:Y:S04]  /*1d740*/  STL.64 [R1+0x1688], R10 ;  /* 0x0016880a01007387 */ /* 0x004fe80000100a00 */
[----:B---3--:R0:W-:Y:S04]  /*1d750*/  STL.64 [R1+0x1680], R8 ;  /* 0x0016800801007387 */ /* 0x0081e80000100a00 */
[----:B0-----:R-:W2:Y:S04]  /*1d760*/  LDL.LU R8, [R1+0x100] ;  /* 0x0001000001087983 */ /* 0x001ea80000300800 */
[----:B------:R-:W2:Y:S04]  /*1d770*/  LDL.LU R9, [R1+0x104] ;  /* 0x0001040001097983 */ /* 0x000ea80000300800 */
[----:B------:R-:W2:Y:S04]  /*1d780*/  LDL.LU R10, [R1+0x108] ;  /* 0x00010800010a7983 */ /* 0x000ea80000300800 */
[----:B------:R-:W2:Y:S04]  /*1d790*/  LDL.LU R11, [R1+0x10c] ;  /* 0x00010c00010b7983 */ /* 0x000ea80000300800 */
[----:B------:R-:W3:Y:S04]  /*1d7a0*/  LDL.LU.64 R18, [R1+0x1788] ;  /* 0x0017880001127983 */ /* 0x000ee80000300a00 */
[----:B------:R-:W3:Y:S01]  /*1d7b0*/  LDL.LU.64 R16, [R1+0x1780] ;  /* 0x0017800001107983 */ /* 0x000ee20000300a00 */
[----:B------:R-:W-:-:S02]  /*1d7c0*/  IMAD.MOV.U32 R14, RZ, RZ, R5 ;  /* 0x000000ffff0e7224 */ /* 0x000fc400078e0005 */
[----:B------:R-:W-:Y:S01]  /*1d7d0*/  IMAD.MOV.U32 R15, RZ, RZ, R4 ;  /* 0x000000ffff0f7224 */ /* 0x000fe200078e0004 */
[----:B------:R0:W-:Y:S04]  /*1d7e0*/  STL.64 [R1+0x550], R20 ;  /* 0x0005501401007387 */ /* 0x0001e80000100a00 */
[----:B------:R1:W-:Y:S04]  /*1d7f0*/  STL.64 [R1+0x558], R22 ;  /* 0x0005581601007387 */ /* 0x0003e80000100a00 */
[----:B0-----:R-:W4:Y:S04]  /*1d800*/  LDL.LU R20, [R1+0xe0] ;  /* 0x0000e00001147983 */ /* 0x001f280000300800 */
[----:B------:R-:W4:Y:S04]  /*1d810*/  LDL.LU R21, [R1+0xe4] ;  /* 0x0000e40001157983 */ /* 0x000f280000300800 */
[----:B-1----:R-:W4:Y:S04]  /*1d820*/  LDL.LU R22, [R1+0xe8] ;  /* 0x0000e80001167983 */ /* 0x002f280000300800 */
[----:B------:R-:W4:Y:S04]  /*1d830*/  LDL.LU R23, [R1+0xec] ;  /* 0x0000ec0001177983 */ /* 0x000f280000300800 */
[----:B------:R-:W-:Y:S01]  /*1d840*/  STL.64 [R1+0x1660], R6 ;  /* 0x0016600601007387 */ /* 0x000fe20000100a00 */
[----:B---3--:R-:W-:Y:S03]  /*1d850*/  HMMA.16816.F32.BF16 R12, R16, R14, R24 ;  /* 0x0000000e100c723c */ /* 0x008fe60000041818 */
[----:B------:R-:W3:Y:S04]  /*1d860*/  LDL.LU.64 R26, [R1+0x1778] ;  /* 0x00177800011a7983 */ /* 0x000ee80000300a00 */
[----:B------:R-:W3:-:S12]  /*1d870*/  LDL.LU.64 R24, [R1+0x1770] ;  /* 0x0017700001187983 */ /* 0x000ed80000300a00 */
[----:B------:R-:W-:Y:S04]  /*1d880*/  STL.64 [R1+0x8b0], R12 ;  /* 0x0008b00c01007387 */ /* 0x000fe80000100a00 */
[----:B------:R0:W-:Y:S04]  /*1d890*/  STL.64 [R1+0x8b8], R14 ;  /* 0x0008b80e01007387 */ /* 0x0001e80000100a00 */
[----:B0-----:R-:W3:Y:S02]  /*1d8a0*/  LDL.LU.64 R14, [R1+0x1768] ;  /* 0x00176800010e7983 */ /* 0x001ee40000300a00 */
[----:B---3--:R-:W-:Y:S02]  /*1d8b0*/  HMMA.16816.F32.BF16 R12, R16, R14, R24 ;  /* 0x0000000e100c723c */ /* 0x008fe40000041818 */
[----:B------:R-:W3:Y:S04]  /*1d8c0*/  LDL.LU.64 R26, [R1+0x1760] ;  /* 0x00176000011a7983 */ /* 0x000ee80000300a00 */
[----:B------:R-:W3:-:S13]  /*1d8d0*/  LDL.LU.64 R24, [R1+0x1758] ;  /* 0x0017580001187983 */ /* 0x000eda0000300a00 */
        /* <DEDUP_REMOVED lines=38> */
[----:B0-----:R-:W2:Y:S04]  /*1db40*/  LDL.LU.64 R14, [R1+0x16c0] ;  /* 0x0016c000010e7983 */ /* 0x001ea80000300a00 */
[----:B------:R-:W2:Y:S01]  /*1db50*/  LDL.LU.64 R12, [R1+0x16b8] ;  /* 0x0016b800010c7983 */ /* 0x000ea20000300a00 */
[----:B------:R-:W-:-:S02]  /*1db60*/  IMAD.MOV.U32 R6, RZ, RZ, R3 ;  /* 0x000000ffff067224 */ /* 0x000fc400078e0003 */
[----:B------:R-:W-:-:S07]  /*1db70*/  IMAD.MOV.U32 R7, RZ, RZ, R2 ;  /* 0x000000ffff077224 */ /* 0x000fce00078e0002 */
[----:B--2---:R-:W-:Y:S01]  /*1db80*/  HMMA.16816.F32.BF16 R4, R16, R6, R12 ;  /* 0x000000061004723c */ /* 0x004fe2000004180c */
[----:B------:R-:W3:-:S15]  /*1db90*/  LDL.LU.64 R14, [R1+0x16b0] ;  /* 0x0016b000010e7983 */ /* 0x000ede0000300a00 */
[----:B------:R-:W-:-:S03]  /*1dba0*/  NOP ;  /* 0x0000000000007918 */ /* 0x000fc60000000000 */
[----:B------:R0:W-:Y:S04]  /*1dbb0*/  STL.64 [R1+0x800], R4 ;  /* 0x0008000401007387 */ /* 0x0001e80000100a00 */
[----:B------:R1:W-:Y:S04]  /*1dbc0*/  STL.64 [R1+0x808], R6 ;  /* 0x0008080601007387 */ /* 0x0003e80000100a00 */
[----:B0-----:R-:W2:Y:S04]  /*1dbd0*/  LDL.LU R4, [R1+0x1c0] ;  /* 0x0001c00001047983 */ /* 0x001ea80000300800 */
[----:B------:R-:W2:Y:S04]  /*1dbe0*/  LDL.LU R5, [R1+0x1c4] ;  /* 0x0001c40001057983 */ /* 0x000ea80000300800 */
[----:B-1----:R-:W2:Y:S04]  /*1dbf0*/  LDL.LU R6, [R1+0x1c8] ;  /* 0x0001c80001067983 */ /* 0x002ea80000300800 */
[----:B------:R-:W2:Y:S01]  /*1dc00*/  LDL.LU R7, [R1+0x1cc] ;  /* 0x0001cc0001077983 */ /* 0x000ea20000300800 */
[----:B---3--:R-:W-:Y:S03]  /*1dc10*/  HMMA.16816.F32.BF16 R12, R16, R14, R24 ;  /* 0x0000000e100c723c */ /* 0x008fe60000041818 */
[----:B------:R-:W3:Y:S04]  /*1dc20*/  LDL.LU.64 R26, [R1+0x16a8] ;  /* 0x0016a800011a7983 */ /* 0x000ee80000300a00 */
[----:B------:R-:W3:-:S12]  /*1dc30*/  LDL.LU.64 R24, [R1+0x16a0] ;  /* 0x0016a00001187983 */ /* 0x000ed80000300a00 */
[----:B------:R-:W-:Y:S04]  /*1dc40*/  STL.64 [R1+0x7f0], R12 ;  /* 0x0007f00c01007387 */ /* 0x000fe80000100a00 */
[----:B------:R0:W-:Y:S04]  /*1dc50*/  STL.64 [R1+0x7f8], R14 ;  /* 0x0007f80e01007387 */ /* 0x0001e80000100a00 */
[----:B0-----:R-:W3:Y:S02]  /*1dc60*/  LDL.LU.64 R14, [R1+0x1698] ;  /* 0x00169800010e7983 */ /* 0x001ee40000300a00 */
[----:B---3--:R-:W-:Y:S02]  /*1dc70*/  HMMA.16816.F32.BF16 R12, R16, R14, R24 ;  /* 0x0000000e100c723c */ /* 0x008fe40000041818 */
[----:B------:R-:W3:-:S15]  /*1dc80*/  LDL.LU.64 R26, [R1+0x1690] ;  /* 0x00169000011a7983 */ /* 0x000ede0000300a00 */
[----:B------:R-:W-:Y:S02]  /*1dc90*/  NOP ;  /* 0x0000000000007918 */ /* 0x000fe40000000000 */
        /* <DEDUP_REMOVED lines=13> */
[----:B------:R-:W2:-:S15]  /*1dd70*/  LDL.LU.64 R10, [R1+0x1670] ;  /* 0x00167000010a7983 */ /* 0x000e9e0000300a00 */
[----:B------:R-:W-:Y:S02]  /*1dd80*/  NOP ;  /* 0x0000000000007918 */ /* 0x000fe40000000000 */
[----:B------:R-:W-:Y:S04]  /*1dd90*/  STL.64 [R1+0x7c0], R24 ;  /* 0x0007c01801007387 */ /* 0x000fe80000100a00 */
[----:B------:R0:W-:Y:S04]  /*1dda0*/  STL.64 [R1+0x7c8], R26 ;  /* 0x0007c81a01007387 */ /* 0x0001e80000100a00 */
[----:B0-----:R-:W4:Y:S02]  /*1ddb0*/  LDL.LU.64 R26, [R1+0x1668] ;  /* 0x00166800011a7983 */ /* 0x001f240000300a00 */
[----:B----4-:R-:W-:Y:S02]  /*1ddc0*/  HMMA.16816.F32.BF16 R20, R16, R26, R20 ;  /* 0x0000001a1014723c */ /* 0x010fe40000041814 */
[----:B------:R0:W-:Y:S04]  /*1ddd0*/  STL.64 [R1+0x15e0], R26 ;  /* 0x0015e01a01007387 */ /* 0x0001e80000100a00 */
[----:B0-----:R-:W3:-:S13]  /*1dde0*/  LDL.64 R26, [R1+0x88] ;  /* 0x00008800011a7983 */ /* 0x001eda0000100a00 */
[----:B------:R-:W-:Y:S04]  /*1ddf0*/  STL.64 [R1+0x7b0], R20 ;  /* 0x0007b01401007387 */ /* 0x000fe80000100a00 */
[----:B------:R-:W-:Y:S04]  /*1de00*/  STL.64 [R1+0x7b8], R22 ;  /* 0x0007b81601007387 */ /* 0x000fe80000100a00 */
[----:B------:R-:W0:Y:S04]  /*1de10*/  LDSM.16.MT88.4 R20, [R0+UR5+0x2080] ;  /* 0x002080050014783b */ /* 0x000e280008004200 */
[----:B---3--:R1:W-:Y:S04]  /*1de20*/  STL.64 [R1+0x1628], R26 ;  /* 0x0016281a01007387 */ /* 0x0083e80000100a00 */
[----:B-1----:R-:W3:Y:S04]  /*1de30*/  LDL.64 R26, [R1+0xa8] ;  /* 0x0000a800011a7983 */ /* 0x002ee80000100a00 */
[----:B---3--:R1:W-:Y:S04]  /*1de40*/  STL.64 [R1+0x1630], R26 ;  /* 0x0016301a01007387 */ /* 0x0083e80000100a00 */
[----:B-1----:R-:W3:Y:S01]  /*1de50*/  LDL.64 R26, [R1+0xb8] ;  /* 0x0000b800011a7983 */ /* 0x002ee20000100a00 */
[C---:B--2---:R-:W-:Y:S03]  /*1de60*/  HMMA.16816.F32.BF16 R4, R16.reuse, R10, R4 ;  /* 0x0000000a1004723c */ /* 0x044fe60000041804 */
[----:B---3--:R1:W-:Y:S04]  /*1de70*/  STL.64 [R1+0x1638], R26 ;  /* 0x0016381a01007387 */ /* 0x0083e80000100a00 */
[----:B-1----:R-:W2:Y:S04]  /*1de80*/  LDL.64 R26, [R1+0xc8] ;  /* 0x0000c800011a7983 */ /* 0x002ea80000100a00 */
[----:B0-----:R-:W-:Y:S04]  /*1de90*/  STL.64 [R1+0x1568], R22 ;  /* 0x0015681601007387 */ /* 0x001fe80000100a00 */
[----:B------:R0:W-:Y:S04]  /*1dea0*/  STL.64 [R1+0x1560], R20 ;  /* 0x0015601401007387 */ /* 0x0001e80000100a00 */
[----:B0-----:R-:W3:Y:S04]  /*1deb0*/  LDL.LU R20, [R1+0xa10] ;  /* 0x000a100001147983 */ /* 0x001ee80000300800 */
[----:B------:R-:W3:Y:S04]  /*1dec0*/  LDL.LU R21, [R1+0xa14] ;  /* 0x000a140001157983 */ /* 0x000ee80000300800 */
[----:B------:R-:W4:Y:S04]  /*1ded0*/  LDL.LU R22, [R1+0xa18] ;  /* 0x000a180001167983 */ /* 0x000f280000300800 */
[----:B------:R-:W4:Y:S04]  /*1dee0*/  LDL.LU R23, [R1+0xa1c] ;  /* 0x000a1c0001177983 */ /* 0x000f280000300800 */
[----:B----4-:R-:W-:Y:S04]  /*1def0*/  STL.64 [R1+0x1648], R22 ;  /* 0x0016481601007387 */ /* 0x010fe80000100a00 */
[----:B---3--:R0:W-:Y:S04]  /*1df00*/  STL.64 [R1+0x1640], R20 ;  /* 0x0016401401007387 */ /* 0x0081e80000100a00 */
[----:B0-----:R-:W3:Y:S04]  /*1df10*/  LDL.LU R20, [R1+0xa30] ;  /* 0x000a300001147983 */ /* 0x001ee80000300800 */
[----:B------:R-:W3:Y:S04]  /*1df20*/  LDL.LU R21, [R1+0xa34] ;  /* 0x000a340001157983 */ /* 0x000ee80000300800 */
[----:B------:R-:W3:Y:S04]  /*1df30*/  LDL.LU R22, [R1+0xa38] ;  /* 0x000a380001167983 */ /* 0x000ee80000300800 */
[----:B------:R-:W3:Y:S04]  /*1df40*/  LDL.LU R23, [R1+0xa3c] ;  /* 0x000a3c0001177983 */ /* 0x000ee80000300800 */
[----:B------:R-:W-:Y:S04]  /*1df50*/  STL.64 [R1+0x7a0], R4 ;  /* 0x0007a00401007387 */ /* 0x000fe80000100a00 */
[----:B------:R0:W-:Y:S04]  /*1df60*/  STL.64 [R1+0x7a8], R6 ;  /* 0x0007a80601007387 */ /* 0x0001e80000100a00 */
[----:B0-----:R-:W4:Y:S04]  /*1df70*/  LDL.LU.64 R6, [R1+0x1660] ;  /* 0x0016600001067983 */ /* 0x001f280000300a00 */
[----:B------:R0:W-:Y:S04]  /*1df80*/  STL.64 [R1+0x15b8], R10 ;  /* 0x0015b80a01007387 */ /* 0x0001e80000100a00 */
[----:B------:R-:W2:Y:S04]  /*1df90*/  LDL.LU R8, [R1+0x9f0] ;  /* 0x0009f00001087983 */ /* 0x000ea80000300800 */
[----:B------:R-:W3:Y:S04]  /*1dfa0*/  LDL.LU R9, [R1+0x9f4] ;  /* 0x0009f40001097983 */ /* 0x000ee80000300800 */
[----:B0-----:R-:W3:Y:S04]  /*1dfb0*/  LDL.LU R10, [R1+0x9f8] ;  /* 0x0009f800010a7983 */ /* 0x001ee80000300800 */
[----:B------:R-:W3:Y:S01]  /*1dfc0*/  LDL.LU R11, [R1+0x9fc] ;  /* 0x0009fc00010b7983 */ /* 0x000ee20000300800 */
[----:B----4-:R-:W-:Y:S03]  /*1dfd0*/  HMMA.16816.F32.BF16 R16, R16, R6, R12 ;  /* 0x000000061010723c */ /* 0x010fe6000004180c */
[----:B------:R-:W3:Y:S04]  /*1dfe0*/  LDL.LU.64 R14, [R1+0x1658] ;  /* 0x00165800010e7983 */ /* 0x000ee80000300a00 */
[----:B------:R-:W3:Y:S01]  /*1dff0*/  LDL.LU.64 R12, [R1+0x1650] ;  /* 0x00165000010c7983 */ /* 0x000ee20000300a00 */
[----:B--2---:R-:W-:-:S02]  /*1e000*/  IMAD.MOV.U32 R3, RZ, RZ, R26 ;  /* 0x000000ffff037224 */ /* 0x004fc400078e001a */
[----:B------:R-:W-:-:S09]  /*1e010*/  IMAD.MOV.U32 R2, RZ, RZ, R27 ;  /* 0x000000ffff027224 */ /* 0x000fd200078e001b */
[----:B------:R-:W-:Y:S04]  /*1e020*/  STL.64 [R1+0x6b0], R16 ;  /* 0x0006b01001007387 */ /* 0x000fe80000100a00 */
[----:B------:R0:W-:Y:S04]  /*1e030*/  STL.64 [R1+0x6b8], R18 ;  /* 0x0006b81201007387 */ /* 0x0001e80000100a00 */
[----:B0-----:R-:W2:Y:S04]  /*1e040*/  LDL.64 R18, [R1+0x98] ;  /* 0x0000980001127983 */ /* 0x001ea80000100a00 */
[----:B------:R0:W-:Y:S04]  /*1e050*/  STL [R1+0x1574], R6 ;  /* 0x0015740601007387 */ /* 0x0001e80000100800 */
[----:B------:R1:W-:Y:S04]  /*1e060*/  STL [R1+0x1570], R7 ;  /* 0x0015700701007387 */ /* 0x0003e80000100800 */
[----:B------:R-:W4:Y:S04]  /*1e070*/  LDL.LU R4, [R1+0xa20] ;  /* 0x000a200001047983 */ /* 0x000f280000300800 */
[----:B------:R-:W4:Y:S04]  /*1e080*/  LDL.LU R5, [R1+0xa24] ;  /* 0x000a240001057983 */ /* 0x000f280000300800 */
[----:B0-----:R-:W4:Y:S04]  /*1e090*/  LDL.LU R6, [R1+0xa28] ;  /* 0x000a280001067983 */ /* 0x001f280000300800 */
[----:B-1----:R-:W4:Y:S01]  /*1e0a0*/  LDL.LU R7, [R1+0xa2c] ;  /* 0x000a2c0001077983 */ /* 0x002f220000300800 */
[----:B---3--:R-:W-:-:S15]  /*1e0b0*/  HMMA.16816.F32.BF16 R20, R12, R26, R20 ;  /* 0x0000001a0c14723c */ /* 0x008fde0000041814 */
[----:B------:R-:W-:-:S04]  /*1e0c0*/  NOP ;  /* 0x0000000000007918 */ /* 0x000fc80000000000 */
[----:B------:R-:W-:Y:S04]  /*1e0d0*/  STL.64 [R1+0x1c0], R20 ;  /* 0x0001c01401007387 */ /* 0x000fe80000100a00 */
[----:B------:R0:W-:Y:S04]  /*1e0e0*/  STL.64 [R1+0x1c8], R22 ;  /* 0x0001c81601007387 */ /* 0x0001e80000100a00 */
[----:B0-----:R-:W3:Y:S04]  /*1e0f0*/  LDL.LU.64 R22, [R1+0x1648] ;  /* 0x0016480001167983 */ /* 0x001ee80000300a00 */
[----:B------:R-:W3:Y:S04]  /*1e100*/  LDL.LU.64 R20, [R1+0x1640] ;  /* 0x0016400001147983 */ /* 0x000ee80000300a00 */
[----:B------:R-:W4:Y:S04]  /*1e110*/  LDL.LU.64 R26, [R1+0x1638] ;  /* 0x00163800011a7983 */ /* 0x000f280000300a00 */
[----:B------:R-:W-:Y:S04]  /*1e120*/  STL [R1+0x157c], R2 ;  /* 0x00157c0201007387 */ /* 0x000fe80000100800 */
[----:B------:R-:W-:Y:S01]  /*1e130*/  STL [R1+0x1578], R3 ;  /* 0x0015780301007387 */ /* 0x000fe20000100800 */
[----:B----4-:R-:W-:-:S15]  /*1e140*/  HMMA.16816.F32.BF16 R4, R12, R26, R4 ;  /* 0x0000001a0c04723c */ /* 0x010fde0000041804 */
[----:B------:R-:W-:-:S04]  /*1e150*/  NOP ;  /* 0x0000000000007918 */ /* 0x000fc80000000000 */
[----:B------:R0:W-:Y:S04]  /*1e160*/  STL.64 [R1+0x1b0], R4 ;  /* 0x0001b00401007387 */ /* 0x0001e80000100a00 */
[----:B------:R-:W-:Y:S01]  /*1e170*/  STL.64 [R1+0x1b8], R6 ;  /* 0x0001b80601007387 */ /* 0x000fe20000100a00 */
[----:B0-----:R-:W-:Y:S02]  /*1e180*/  IMAD.MOV.U32 R5, RZ, RZ, R26 ;  /* 0x000000ffff057224 */ /* 0x001fe400078e001a */
[----:B------:R-:W-:Y:S02]  /*1e190*/  IMAD.MOV.U32 R4, RZ, RZ, R27 ;  /* 0x000000ffff047224 */ /* 0x000fe400078e001b */
[----:B------:R-:W3:Y:S04]  /*1e1a0*/  LDL.LU.64 R26, [R1+0x1630] ;  /* 0x00163000011a7983 */ /* 0x000ee80000300a00 */
[----:B------:R0:W-:Y:S04]  /*1e1b0*/  STL [R1+0x1584], R4 ;  /* 0x0015840401007387 */ /* 0x0001e80000100800 */
[----:B------:R1:W-:Y:S04]  /*1e1c0*/  STL [R1+0x1580], R5 ;  /* 0x0015800501007387 */ /* 0x0003e80000100800 */
[----:B0-----:R-:W2:Y:S04]  /*1e1d0*/  LDL.LU R4, [R1+0xa00] ;  /* 0x000a000001047983 */ /* 0x001ea80000300800 */
[----:B-1----:R-:W2:Y:S04]  /*1e1e0*/  LDL.LU R5, [R1+0xa04] ;  /* 0x000a040001057983 */ /* 0x002ea80000300800 */
[----:B------:R-:W2:Y:S04]  /*1e1f0*/  LDL.LU R6, [R1+0xa08] ;  /* 0x000a080001067983 */ /* 0x000ea80000300800 */
[----:B------:R-:W2:Y:S01]  /*1e200*/  LDL.LU R7, [R1+0xa0c] ;  /* 0x000a0c0001077983 */ /* 0x000ea20000300800 */
[----:B---3--:R-:W-:-:S15]  /*1e210*/  HMMA.16816.F32.BF16 R20, R12, R26, R20 ;  /* 0x0000001a0c14723c */ /* 0x008fde0000041814 */
[----:B------:R-:W-:-:S04]  /*1e220*/  NOP ;  /* 0x0000000000007918 */ /* 0x000fc80000000000 */
[----:B------:R0:W-:Y:S04]  /*1e230*/  STL.64 [R1+0x1a0], R20 ;  /* 0x0001a01401007387 */ /* 0x0001e80000100a00 */
[----:B------:R1:W-:Y:S01]  /*1e240*/  STL.64 [R1+0x1a8], R22 ;  /* 0x0001a81601007387 */ /* 0x0003e20000100a00 */
[----:B0-----:R-:W-:Y:S02]  /*1e250*/  IMAD.MOV.U32 R21, RZ, RZ, R26 ;  /* 0x000000ffff157224 */ /* 0x001fe400078e001a */
[----:B------:R-:W-:Y:S02]  /*1e260*/  IMAD.MOV.U32 R20, RZ, RZ, R27 ;  /* 0x000000ffff147224 */ /* 0x000fe400078e001b */
[----:B------:R-:W3:Y:S01]  /*1e270*/  LDL.LU.64 R26, [R1+0x1628] ;  /* 0x00162800011a7983 */ /* 0x000ee20000300a00 */
[----:B--2---:R-:W-:Y:S01]  /*1e280*/  HMMA.16816.F32.BF16 R4, R12, R18, R4 ;  /* 0x000000120c04723c */ /* 0x004fe20000041804 */
[----:B-1----:R-:W-:-:S02]  /*1e290*/  IMAD.MOV.U32 R23, RZ, RZ, R18 ;  /* 0x000000ffff177224 */ /* 0x002fc400078e0012 */
[----:B------:R-:W-:-:S15]  /*1e2a0*/  IMAD.MOV.U32 R22, RZ, RZ, R19 ;  /* 0x000000ffff167224 */ /* 0x000fde00078e0013 */
[----:B------:R-:W-:Y:S01]  /*1e2b0*/  NOP ;  /* 0x0000000000007918 */ /* 0x000fe20000000000 */
[----:B------:R-:W-:Y:S04]  /*1e2c0*/  STL.64 [R1+0x190], R4 ;  /* 0x0001900401007387 */ /* 0x000fe80000100a00 */
[----:B------:R3:W-:Y:S04]  /*1e2d0*/  STL.64 [R1+0x198], R6 ;  /* 0x0001980601007387 */ /* 0x0007e80000100a00 */
[----:B------:R-:W-:Y:S04]  /*1e2e0*/  STL.64 [R1+0x1590], R22 ;  /* 0x0015901601007387 */ /* 0x000fe80000100a00 */
[----:B------:R0:W-:Y:S01]  /*1e2f0*/  STL.64 [R1+0x1588], R20 ;  /* 0x0015881401007387 */ /* 0x0001e20000100a00 */
[----:B---3--:R-:W-:Y:S01]  /*1e300*/  HMMA.16816.F32.BF16 R4, R12, R26, R8 ;  /* 0x0000001a0c04723c */ /* 0x008fe20000041808 */
[----:B------:R-:W-:-:S02]  /*1e310*/  IMAD.MOV.U32 R29, RZ, RZ, R26 ;  /* 0x000000ffff1d7224 */ /* 0x000fc400078e001a */
[----:B------:R-:W-:-:S15]  /*1e320*/  IMAD.MOV.U32 R28, RZ, RZ, R27 ;  /* 0x000000ffff1c7224 */ /* 0x000fde00078e001b */
[----:B------:R-:W-:Y:S01]  /*1e330*/  NOP ;  /* 0x0000000000007918 */ /* 0x000fe20000000000 */
[----:B------:R-:W-:Y:S04]  /*1e340*/  STL.64 [R1+0x180], R4 ;  /* 0x0001800401007387 */ /* 0x000fe80000100a00 */
[----:B------:R-:W-:Y:S04]  /*1e350*/  STL.64 [R1+0x188], R6 ;  /* 0x0001880601007387 */ /* 0x000fe80000100a00 */
        /* <DEDUP_REMOVED lines=8> */
[----:B------:R-:W2:Y:S04]  /*1e3e0*/  LDL.LU R24, [R1+0xa80] ;  /* 0x000a800001187983 */ /* 0x000ea80000300800 */
[----:B------:R-:W2:Y:S04]  /*1e3f0*/  LDL.LU R25, [R1+0xa84] ;  /* 0x000a840001197983 */ /* 0x000ea80000300800 */
[----:B------:R-:W2:Y:S04]  /*1e400*/  LDL.LU R26, [R1+0xa88] ;  /* 0x000a8800011a7983 */ /* 0x000ea80000300800 */
[----:B------:R-:W2:Y:S04]  /*1e410*/  LDL.LU R27, [R1+0xa8c] ;  /* 0x000a8c00011b7983 */ /* 0x000ea80000300800 */
[----:B------:R-:W2:Y:S04]  /*1e420*/  LDL.64 R18, [R1+0x68] ;  /* 0x0000680001127983 */ /* 0x000ea80000100a00 */
[----:B--2---:R-:W-:Y:S04]  /*1e430*/  STL.64 [R1+0x1620], R18 ;  /* 0x0016201201007387 */ /* 0x004fe80000100a00 */
[----:B------:R0:W-:Y:S04]  /*1e440*/  STL.64 [R1+0x15f0], R26 ;  /* 0x0015f01a01007387 */ /* 0x0001e80000100a00 */
[----:B------:R-:W-:Y:S04]  /*1e450*/  STL.64 [R1+0x15e8], R24 ;  /* 0x0015e81801007387 */ /* 0x000fe80000100a00 */
[----:B0-----:R-:W2:Y:S04]  /*1e460*/  LDL.64 R26, [R1+0x38] ;  /* 0x00003800011a7983 */ /* 0x001ea80000100a00 */
[----:B--2---:R0:W-:Y:S04]  /*1e470*/  STL.64 [R1+0x1600], R26 ;  /* 0x0016001a01007387 */ /* 0x0041e80000100a00 */
[----:B0-----:R-:W2:Y:S04]  /*1e480*/  LDL.64 R26, [R1+0x48] ;  /* 0x00004800011a7983 */ /* 0x001ea80000100a00 */
[----:B--2---:R0:W-:Y:S04]  /*1e490*/  STL.64 [R1+0x1608], R26 ;  /* 0x0016081a01007387 */ /* 0x0041e80000100a00 */
[----:B------:R-:W2:Y:S04]  /*1e4a0*/  LDL.LU R24, [R1+0xab0] ;  /* 0x000ab00001187983 */ /* 0x000ea80000300800 */
[----:B------:R-:W2:Y:S04]  /*1e4b0*/  LDL.LU R25, [R1+0xab4] ;  /* 0x000ab40001197983 */ /* 0x000ea80000300800 */
[----:B0-----:R-:W2:Y:S04]  /*1e4c0*/  LDL.LU R26, [R1+0xab8] ;  /* 0x000ab800011a7983 */ /* 0x001ea80000300800 */
[----:B------:R-:W2:Y:S04]  /*1e4d0*/  LDL.LU R27, [R1+0xabc] ;  /* 0x000abc00011b7983 */ /* 0x000ea80000300800 */
[----:B------:R-:W3:Y:S04]  /*1e4e0*/  LDL.LU R4, [R1+0x9e0] ;  /* 0x0009e00001047983 */ /* 0x000ee80000300800 */
[----:B------:R-:W3:Y:S04]  /*1e4f0*/  LDL.LU R5, [R1+0x9e4] ;  /* 0x0009e40001057983 */ /* 0x000ee80000300800 */
[----:B------:R-:W3:Y:S04]  /*1e500*/  LDL.LU R6, [R1+0x9e8] ;  /* 0x0009e80001067983 */ /* 0x000ee80000300800 */
[----:B------:R-:W3:Y:S04]  /*1e510*/  LDL.LU R7, [R1+0x9ec] ;  /* 0x0009ec0001077983 */ /* 0x000ee80000300800 */
[----:B------:R-:W3:Y:S04]  /*1e520*/  LDL.64 R18, [R1+0x78] ;  /* 0x0000780001127983 */ /* 0x000ee80000100a00 */
[----:B--2---:R-:W-:Y:S04]  /*1e530*/  STL.64 [R1+0x1618], R26 ;  /* 0x0016181a01007387 */ /* 0x004fe80000100a00 */
[----:B------:R0:W-:Y:S04]  /*1e540*/  STL.64 [R1+0x1610], R24 ;  /* 0x0016101801007387 */ /* 0x0001e80000100a00 */
[----:B0-----:R-:W2:Y:S04]  /*1e550*/  LDL.LU R24, [R1+0x9d0] ;  /* 0x0009d00001187983 */ /* 0x001ea80000300800 */
[----:B------:R-:W2:Y:S04]  /*1e560*/  LDL.LU R25, [R1+0x9d4] ;  /* 0x0009d40001197983 */ /* 0x000ea80000300800 */
[----:B------:R-:W2:Y:S04]  /*1e570*/  LDL.LU R26, [R1+0x9d8] ;  /* 0x0009d800011a7983 */ /* 0x000ea80000300800 */
[----:B------:R-:W2:Y:S04]  /*1e580*/  LDL.LU R27, [R1+0x9dc] ;  /* 0x0009dc00011b7983 */ /* 0x000ea80000300800 */
[----:B------:R0:W-:Y:S04]  /*1e590*/  STL.64 [R1+0x15c8], R10 ;  /* 0x0015c80a01007387 */ /* 0x0001e80000100a00 */
[----:B----4-:R-:W-:Y:S04]  /*1e5a0*/  STL.64 [R1+0x15c0], R8 ;  /* 0x0015c00801007387 */ /* 0x010fe80000100a00 */
        /* <DEDUP_REMOVED lines=8> */
[----:B---3--:R-:W-:Y:S04]  /*1e630*/  STL.64 [R1+0x15a0], R22 ;  /* 0x0015a01601007387 */ /* 0x008fe80000100a00 */
[----:B------:R0:W-:Y:S04]  /*1e640*/  STL.64 [R1+0x1598], R20 ;  /* 0x0015981401007387 */ /* 0x0001e80000100a00 */
[----:B0-----:R-:W3:Y:S04]  /*1e650*/  LDL.LU R20, [R1+0xa50] ;  /* 0x000a500001147983 */ /* 0x001ee80000300800 */
[----:B------:R-:W3:Y:S04]  /*1e660*/  LDL.LU R21, [R1+0xa54] ;  /* 0x000a540001157983 */ /* 0x000ee80000300800 */
[----:B------:R-:W2:Y:S04]  /*1e670*/  LDL.LU R22, [R1+0xa58] ;  /* 0x000a580001167983 */ /* 0x000ea80000300800 */
[----:B------:R-:W2:Y:S01]  /*1e680*/  LDL.LU R23, [R1+0xa5c] ;  /* 0x000a5c0001177983 */ /* 0x000ea20000300800 */
[----:B------:R-:W-:Y:S03]  /*1e690*/  HMMA.16816.F32.BF16 R4, R12, R18, R4 ;  /* 0x000000120c04723c */ /* 0x000fe60000041804 */
[----:B--2---:R0:W-:Y:S04]  /*1e6a0*/  STL.64 [R1+0x15b0], R22 ;  /* 0x0015b01601007387 */ /* 0x0041e80000100a00 */
[----:B---3--:R1:W-:Y:S04]  /*1e6b0*/  STL.64 [R1+0x15a8], R20 ;  /* 0x0015a81401007387 */ /* 0x0083e80000100a00 */
[----:B0-----:R-:W2:Y:S04]  /*1e6c0*/  LDL.64 R22, [R1+0x8] ;  /* 0x0000080001167983 */ /* 0x001ea80000100a00 */
[----:B--2---:R0:W-:Y:S04]  /*1e6d0*/  STL.64 [R1+0x15d0], R22 ;  /* 0x0015d01601007387 */ /* 0x0041e80000100a00 */
[----:B-1----:R-:W2:Y:S04]  /*1e6e0*/  LDL.LU R20, [R1+0xa70] ;  /* 0x000a700001147983 */ /* 0x002ea80000300800 */
[----:B------:R-:W2:Y:S04]  /*1e6f0*/  LDL.LU R21, [R1+0xa74] ;  /* 0x000a740001157983 */ /* 0x000ea80000300800 */
[----:B0-----:R-:W2:Y:S04]  /*1e700*/  LDL.LU R22, [R1+0xa78] ;  /* 0x000a780001167983 */ /* 0x001ea80000300800 */
[----:B------:R-:W2:Y:S04]  /*1e710*/  LDL.LU R23, [R1+0xa7c] ;  /* 0x000a7c0001177983 */ /* 0x000ea80000300800 */
[----:B------:R-:W-:Y:S04]  /*1e720*/  STL.64 [R1+0x170], R4 ;  /* 0x0001700401007387 */ /* 0x000fe80000100a00 */
[----:B------:R0:W-:Y:S02]  /*1e730*/  STL.64 [R1+0x178], R6 ;  /* 0x0001780601007387 */ /* 0x0001e40000100a00 */
[----:B0-----:R-:W-:-:S02]  /*1e740*/  IMAD.MOV.U32 R6, RZ, RZ, R18 ;  /* 0x000000ffff067224 */ /* 0x001fc400078e0012 */
[----:B------:R-:W-:Y:S02]  /*1e750*/  IMAD.MOV.U32 R7, RZ, RZ, R19 ;  /* 0x000000ffff077224 */ /* 0x000fe400078e0013 */
[----:B------:R-:W3:Y:S02]  /*1e760*/  LDL.LU.64 R18, [R1+0x1620] ;  /* 0x0016200001127983 */ /* 0x000ee40000300a00 */
[----:B---3--:R-:W-:Y:S01]  /*1e770*/  HMMA.16816.F32.BF16 R24, R12, R18, R24 ;  /* 0x000000120c18723c */ /* 0x008fe20000041818 */
[----:B------:R-:W-:Y:S02]  /*1e780*/  IMAD.MOV.U32 R2, RZ, RZ, R18 ;  /* 0x000000ffff027224 */ /* 0x000fe400078e0012 */
[----:B------:R-:W-:Y:S02]  /*1e790*/  IMAD.MOV.U32 R3, RZ, RZ, R19 ;  /* 0x000000ffff037224 */ /* 0x000fe400078e0013 */
[----:B------:R-:W0:-:S14]  /*1e7a0*/  LDSM.16.MT88.4 R16, [R0+UR5+0x2100] ;  /* 0x002100050010783b */ /* 0x000e1c0008004200 */
[----:B------:R-:W-:Y:S04]  /*1e7b0*/  STL.64 [R1+0x160], R24 ;  /* 0x0001601801007387 */ /* 0x000fe80000100a00 */
[----:B------:R1:W-:Y:S04]  /*1e7c0*/  STL.64 [R1+0x168], R26 ;  /* 0x0001681a01007387 */ /* 0x0003e80000100a00 */
[----:B-1----:R-:W3:Y:S04]  /*1e7d0*/  LDL.LU.64 R26, [R1+0x1618] ;  /* 0x00161800011a7983 */ /* 0x002ee80000300a00 */
[----:B------:R-:W3:Y:S04]  /*1e7e0*/  LDL.LU.64 R24, [R1+0x1610] ;  /* 0x0016100001187983 */ /* 0x000ee80000300a00 */
[----:B0-----:R0:W-:Y:S04]  /*1e7f0*/  STL.64 [R1+0x1428], R18 ;  /* 0x0014281201007387 */ /* 0x0011e80000100a00 */
[----:B------:R-:W-:Y:S04]  /*1e800*/  STL.64 [R1+0x1420], R16 ;  /* 0x0014201001007387 */ /* 0x000fe80000100a00 */
[----:B0-----:R-:W3:Y:S04]  /*1e810*/  LDL R18, [R1+0x58] ;  /* 0x0000580001127983 */ /* 0x001ee80000100800 */
[----:B------:R-:W3:Y:S02]  /*1e820*/  LDL R19, [R1+0x5c] ;  /* 0x00005c0001137983 */ /* 0x000ee40000100800 */
[----:B---3--:R-:W-:-:S15]  /*1e830*/  HMMA.16816.F32.BF16 R24, R12, R18, R24 ;  /* 0x000000120c18723c */ /* 0x008fde0000041818 */
[----:B------:R-:W-:-:S04]  /*1e840*/  NOP ;  /* 0x0000000000007918 */ /* 0x000fc80000000000 */
[----:B------:R-:W-:Y:S04]  /*1e850*/  STL.64 [R1+0x150], R24 ;  /* 0x0001501801007387 */ /* 0x000fe80000100a00 */
[----:B------:R0:W-:Y:S04]  /*1e860*/  STL.64 [R1+0x158], R26 ;  /* 0x0001581a01007387 */ /* 0x0001e80000100a00 */
[----:B0-----:R-:W3:Y:S04]  /*1e870*/  LDL.LU.64 R26, [R1+0x1608] ;  /* 0x00160800011a7983 */ /* 0x001ee80000300a00 */
[----:B------:R0:W-:Y:S04]  /*1e880*/  STL.64 [R1+0x14b8], R18 ;  /* 0x0014b81201007387 */ /* 0x0001e80000100a00 */
[----:B------:R-:W3:Y:S04]  /*1e890*/  LDL.LU R16, [R1+0xaa0] ;  /* 0x000aa00001107983 */ /* 0x000ee80000300800 */
[----:B------:R-:W3:Y:S04]  /*1e8a0*/  LDL.LU R17, [R1+0xaa4] ;  /* 0x000aa40001117983 */ /* 0x000ee80000300800 */
[----:B0-----:R-:W3:Y:S04]  /*1e8b0*/  LDL.LU R18, [R1+0xaa8] ;  /* 0x000aa80001127983 */ /* 0x001ee80000300800 */
[----:B------:R-:W3:Y:S02]  /*1e8c0*/  LDL.LU R19, [R1+0xaac] ;  /* 0x000aac0001137983 */ /* 0x000ee40000300800 */
[----:B---3--:R-:W-:-:S15]  /*1e8d0*/  HMMA.16816.F32.BF16 R16, R12, R26, R16 ;  /* 0x0000001a0c10723c */ /* 0x008fde0000041810 */
[----:B------:R-:W-:-:S04]  /*1e8e0*/  NOP ;  /* 0x0000000000007918 */ /* 0x000fc80000000000 */
[----:B------:R0:W-:Y:S04]  /*1e8f0*/  STL.64 [R1+0x140], R16 ;  /* 0x0001401001007387 */ /* 0x0001e80000100a00 */
[----:B------:R1:W-:Y:S01]  /*1e900*/  STL.64 [R1+0x148], R18 ;  /* 0x0001481201007387 */ /* 0x0003e20000100a00 */
[----:B0-----:R-:W-:Y:S02]  /*1e910*/  IMAD.MOV.U32 R17, RZ, RZ, R26 ;  /* 0x000000ffff117224 */ /* 0x001fe400078e001a */
[----:B------:R-:W-:Y:S02]  /*1e920*/  IMAD.MOV.U32 R16, RZ, RZ, R27 ;  /* 0x000000ffff107224 */ /* 0x000fe400078e001b */
[----:B------:R-:W4:Y:S02]  /*1e930*/  LDL.LU.64 R26, [R1+0x1600] ;  /* 0x00160000011a7983 */ /* 0x000f240000300a00 */
[----:B----4-:R-:W-:Y:S01]  /*1e940*/  HMMA.16816.F32.BF16 R8, R12, R26, R8 ;  /* 0x0000001a0c08723c */ /* 0x010fe20000041808 */
[----:B-1----:R-:W-:-:S02]  /*1e950*/  IMAD.MOV.U32 R19, RZ, RZ, R26 ;  /* 0x000000ffff137224 */ /* 0x002fc400078e001a */
[----:B------:R-:W-:-:S15]  /*1e960*/  IMAD.MOV.U32 R18, RZ, RZ, R27 ;  /* 0x000000ffff127224 */ /* 0x000fde00078e001b */
[----:B------:R-:W-:Y:S01]  /*1e970*/  NOP ;  /* 0x0000000000007918 */ /* 0x000fe20000000000 */
        /* <DEDUP_REMOVED lines=29> */
[----:B------:R-:W3:Y:S04]  /*1eb50*/  LDL.LU.64 R22, [R1+0x15b0] ;  /* 0x0015b00001167983 */ /* 0x000ee80000300a00 */
[----:B------:R-:W3:Y:S02]  /*1eb60*/  LDL.LU.64 R20, [R1+0x15a8] ;  /* 0x0015a80001147983 */ /* 0x000ee40000300a00 */
[----:B---3--:R-:W-:-:S15]  /*1eb70*/  HMMA.16816.F32.BF16 R20, R12, R26, R20 ;  /* 0x0000001a0c14723c */ /* 0x008fde0000041814 */
[----:B------:R-:W-:-:S04]  /*1eb80*/  NOP ;  /* 0x0000000000007918 */ /* 0x000fc80000000000 */
[----:B------:R-:W-:Y:S04]  /*1eb90*/  STL.64 [R1+0xf0], R20 ;  /* 0x0000f01401007387 */ /* 0x000fe80000100a00 */
[----:B------:R0:W-:Y:S04]  /*1eba0*/  STL.64 [R1+0xf8], R22 ;  /* 0x0000f81601007387 */ /* 0x0001e80000100a00 */
[----:B0-----:R-:W2:Y:S04]  /*1ebb0*/  LDL.LU.64 R22, [R1+0x15a0] ;  /* 0x0015a00001167983 */ /* 0x001ea80000300a00 */
[----:B------:R-:W2:Y:S04]  /*1ebc0*/  LDL.LU.64 R20, [R1+0x1598] ;  /* 0x0015980001147983 */ /* 0x000ea80000300a00 */
[----:B------:R0:W-:Y:S02]  /*1ebd0*/  STL.64 [R1+0x1438], R26 ;  /* 0x0014381a01007387 */ /* 0x0001e40000100a00 */
[----:B0-----:R-:W-:-:S02]  /*1ebe0*/  IMAD.MOV.U32 R26, RZ, RZ, R9 ;  /* 0x000000ffff1a7224 */ /* 0x001fc400078e0009 */
[----:B------:R-:W-:Y:S01]  /*1ebf0*/  IMAD.MOV.U32 R27, RZ, RZ, R8 ;  /* 0x000000ffff1b7224 */ /* 0x000fe200078e0008 */
        /* <DEDUP_REMOVED lines=8> */
[----:B------:R-:W4:Y:S04]  /*1ec80*/  LDL.LU R8, [R1+0x8e0] ;  /* 0x0008e00001087983 */ /* 0x000f280000300800 */
[----:B------:R-:W4:Y:S04]  /*1ec90*/  LDL.LU R9, [R1+0x8e4] ;  /* 0x0008e40001097983 */ /* 0x000f280000300800 */
[----:B0-----:R-:W2:Y:S04]  /*1eca0*/  LDL.LU R10, [R1+0x8e8] ;  /* 0x0008e800010a7983 */ /* 0x001ea80000300800 */
[----:B------:R-:W2:Y:S01]  /*1ecb0*/  LDL.LU R11, [R1+0x8ec] ;  /* 0x0008ec00010b7983 */ /* 0x000ea20000300800 */
[----:B------:R-:W-:-:S02]  /*1ecc0*/  IMAD.MOV.U32 R26, RZ, RZ, R4 ;  /* 0x000000ffff1a7224 */ /* 0x000fc400078e0004 */
[----:B------:R-:W-:Y:S01]  /*1ecd0*/  IMAD.MOV.U32 R27, RZ, RZ, R5 ;  /* 0x000000ffff1b7224 */ /* 0x000fe200078e0005 */
[----:B------:R-:W3:Y:S04]  /*1ece0*/  LDL.LU R4, [R1+0x1584] ;  /* 0x0015840001047983 */ /* 0x000ee80000300800 */
[----:B------:R-:W3:Y:S04]  /*1ecf0*/  LDL.LU R5, [R1+0x1580] ;  /* 0x0015800001057983 */ /* 0x000ee80000300800 */
[----:B------:R-:W-:Y:S04]  /*1ed00*/  STL.64 [R1+0x1468], R26 ;  /* 0x0014681a01007387 */ /* 0x000fe80000100a00 */
[----:B--2---:R-:W-:Y:S04]  /*1ed10*/  STL.64 [R1+0x1448], R10 ;  /* 0x0014480a01007387 */ /* 0x004fe80000100a00 */
[----:B----4-:R0:W-:Y:S04]  /*1ed20*/  STL.64 [R1+0x1440], R8 ;  /* 0x0014400801007387 */ /* 0x0101e80000100a00 */
[----:B0-----:R-:W2:Y:S04]  /*1ed30*/  LDL.LU R8, [R1+0x8f0] ;  /* 0x0008f00001087983 */ /* 0x001ea80000300800 */
[----:B------:R-:W2:Y:S04]  /*1ed40*/  LDL.LU R9, [R1+0x8f4] ;  /* 0x0008f40001097983 */ /* 0x000ea80000300800 */
[----:B------:R-:W4:Y:S04]  /*1ed50*/  LDL.LU R10, [R1+0x8f8] ;  /* 0x0008f800010a7983 */ /* 0x000f280000300800 */
[----:B------:R-:W4:Y:S01]  /*1ed60*/  LDL.LU R11, [R1+0x8fc] ;  /* 0x0008fc00010b7983 */ /* 0x000f220000300800 */
[----:B------:R-:W-:-:S02]  /*1ed70*/  IMAD.MOV.U32 R26, RZ, RZ, R25 ;  /* 0x000000ffff1a7224 */ /* 0x000fc400078e0019 */
[----:B------:R-:W-:-:S05]  /*1ed80*/  IMAD.MOV.U32 R27, RZ, RZ, R24 ;  /* 0x000000ffff1b7224 */ /* 0x000fca00078e0018 */
[----:B------:R0:W-:Y:S02]  /*1ed90*/  STL.64 [R1+0x1480], R26 ;  /* 0x0014801a01007387 */ /* 0x0001e40000100a00 */
[----:B0-----:R-:W-:Y:S02]  /*1eda0*/  IMAD.MOV.U32 R26, RZ, RZ, R19 ;  /* 0x000000ffff1a7224 */ /* 0x001fe400078e0013 */
[----:B------:R-:W-:-:S05]  /*1edb0*/  IMAD.MOV.U32 R27, RZ, RZ, R18 ;  /* 0x000000ffff1b7224 */ /* 0x000fca00078e0012 */
[----:B------:R0:W-:Y:S02]  /*1edc0*/  STL.64 [R1+0x1498], R26 ;  /* 0x0014981a01007387 */ /* 0x0001e40000100a00 */
[----:B0-----:R-:W-:Y:S02]  /*1edd0*/  IMAD.MOV.U32 R26, RZ, RZ, R17 ;  /* 0x000000ffff1a7224 */ /* 0x001fe400078e0011 */
[----:B------:R-:W-:Y:S01]  /*1ede0*/  IMAD.MOV.U32 R27, RZ, RZ, R16 ;  /* 0x000000ffff1b7224 */ /* 0x000fe200078e0010 */
[----:B----4-:R-:W-:Y:S04]  /*1edf0*/  STL.64 [R1+0x1460], R10 ;  /* 0x0014600a01007387 */ /* 0x010fe80000100a00 */
[----:B--2---:R0:W-:Y:S04]  /*1ee00*/  STL.64 [R1+0x1458], R8 ;  /* 0x0014580801007387 */ /* 0x0041e80000100a00 */
[----:B0-----:R-:W2:Y:S04]  /*1ee10*/  LDL.LU R8, [R1+0x900] ;  /* 0x0009000001087983 */ /* 0x001ea80000300800 */
[----:B------:R-:W2:Y:S04]  /*1ee20*/  LDL.LU R9, [R1+0x904] ;  /* 0x0009040001097983 */ /* 0x000ea80000300800 */
[----:B------:R-:W4:Y:S04]  /*1ee30*/  LDL.LU R10, [R1+0x908] ;  /* 0x00090800010a7983 */ /* 0x000f280000300800 */
[----:B------:R-:W4:Y:S04]  /*1ee40*/  LDL.LU R11, [R1+0x90c] ;  /* 0x00090c00010b7983 */ /* 0x000f280000300800 */
[----:B------:R0:W-:Y:S04]  /*1ee50*/  STL.64 [R1+0x14b0], R26 ;  /* 0x0014b01a01007387 */ /* 0x0001e80000100a00 */
[----:B------:R-:W2:Y:S04]  /*1ee60*/  LDL.LU R24, [R1+0x940] ;  /* 0x0009400001187983 */ /* 0x000ea80000300800 */
[----:B------:R-:W2:Y:S04]  /*1ee70*/  LDL.LU R25, [R1+0x944] ;  /* 0x0009440001197983 */ /* 0x000ea80000300800 */
[----:B0-----:R-:W2:Y:S04]  /*1ee80*/  LDL.LU R26, [R1+0x948] ;  /* 0x00094800011a7983 */ /* 0x001ea80000300800 */
        /* <DEDUP_REMOVED lines=41> */
[----:B---3--:R-:W-:-:S02]  /*1f120*/  IMAD.MOV.U32 R18, RZ, RZ, R21 ;  /* 0x000000ffff127224 */ /* 0x008fc400078e0015 */
[----:B------:R-:W-:Y:S01]  /*1f130*/  IMAD.MOV.U32 R19, RZ, RZ, R20 ;  /* 0x000000ffff137224 */ /* 0x000fe200078e0014 */
[----:B--2---:R-:W-:Y:S04]  /*1f140*/  STL.64 [R1+0x1528], R26 ;  /* 0x0015281a01007387 */ /* 0x004fe80000100a00 */
[----:B------:R-:W-:Y:S04]  /*1f150*/  STL.64 [R1+0x1520], R24 ;  /* 0x0015201801007387 */ /* 0x000fe80000100a00 */
[----:B------:R0:W-:Y:S02]  /*1f160*/  STL.64 [R1+0x1530], R18 ;  /* 0x0015301201007387 */ /* 0x0001e40000100a00 */
[----:B0-----:R-:W-:-:S02]  /*1f170*/  IMAD.MOV.U32 R18, RZ, RZ, R5 ;  /* 0x000000ffff127224 */ /* 0x001fc400078e0005 */
[----:B------:R-:W-:-:S05]  /*1f180*/  IMAD.MOV.U32 R19, RZ, RZ, R4 ;  /* 0x000000ffff137224 */ /* 0x000fca00078e0004 */
[----:B------:R-:W-:Y:S04]  /*1f190*/  STL.64 [R1+0x1548], R18 ;  /* 0x0015481201007387 */ /* 0x000fe80000100a00 */
[----:B------:R-:W2:Y:S04]  /*1f1a0*/  LDL.LU R24, [R1+0x990] ;  /* 0x0009900001187983 */ /* 0x000ea80000300800 */
[----:B------:R-:W2:Y:S04]  /*1f1b0*/  LDL.LU R25, [R1+0x994] ;  /* 0x0009940001197983 */ /* 0x000ea80000300800 */
[----:B------:R-:W3:Y:S04]  /*1f1c0*/  LDL.LU R26, [R1+0x998] ;  /* 0x00099800011a7983 */ /* 0x000ee80000300800 */
[----:B------:R-:W3:Y:S04]  /*1f1d0*/  LDL.LU R27, [R1+0x99c] ;  /* 0x00099c00011b7983 */ /* 0x000ee80000300800 */
[----:B------:R-:W2:Y:S04]  /*1f1e0*/  LDL.LU R20, [R1+0x9c0] ;  /* 0x0009c00001147983 */ /* 0x000ea80000300800 */
        /* <DEDUP_REMOVED lines=15> */
[----:B----4-:R-:W-:Y:S04]  /*1f2e0*/  STL.64 [R1+0x1478], R10 ;  /* 0x0014780a01007387 */ /* 0x010fe80000100a00 */
        /* <DEDUP_REMOVED lines=9> */
[----:B------:R-:W4:Y:S04]  /*1f380*/  LDL.LU R10, [R1+0x928] ;  /* 0x00092800010a7983 */ /* 0x000f280000300800 */
[----:B------:R-:W4:Y:S01]  /*1f390*/  LDL.LU R11, [R1+0x92c] ;  /* 0x00092c00010b7983 */ /* 0x000f220000300800 */
[----:B------:R-:W-:Y:S03]  /*1f3a0*/  HMMA.16816.F32.BF16 R12, R12, R6, R20 ;  /* 0x000000060c0c723c */ /* 0x000fe60000041814 */
[----:B----4-:R-:W-:Y:S04]  /*1f3b0*/  STL.64 [R1+0x14a8], R10 ;  /* 0x0014a80a01007387 */ /* 0x010fe80000100a00 */
[----:B---3--:R0:W-:Y:S04]  /*1f3c0*/  STL.64 [R1+0x14a0], R8 ;  /* 0x0014a00801007387 */ /* 0x0081e80000100a00 */
[----:B0-----:R-:W3:Y:S04]  /*1f3d0*/  LDL.LU R8, [R1+0x930] ;  /* 0x0009300001087983 */ /* 0x001ee80000300800 */
[----:B------:R-:W3:Y:S04]  /*1f3e0*/  LDL.LU R9, [R1+0x934] ;  /* 0x0009340001097983 */ /* 0x000ee80000300800 */
[----:B------:R-:W3:Y:S04]  /*1f3f0*/  LDL.LU R10, [R1+0x938] ;  /* 0x00093800010a7983 */ /* 0x000ee80000300800 */
[----:B------:R-:W3:Y:S04]  /*1f400*/  LDL.LU R11, [R1+0x93c] ;  /* 0x00093c00010b7983 */ /* 0x000ee80000300800 */
[----:B------:R-:W2:Y:S04]  /*1f410*/  LDL.LU.64 R22, [R1+0x1568] ;  /* 0x0015680001167983 */ /* 0x000ea80000300a00 */
[----:B------:R-:W2:Y:S04]  /*1f420*/  LDL.LU.64 R20, [R1+0x1560] ;  /* 0x0015600001147983 */ /* 0x000ea80000300a00 */
[----:B------:R-:W-:Y:S04]  /*1f430*/  STL.64 [R1+0xd0], R12 ;  /* 0x0000d00c01007387 */ /* 0x000fe80000100a00 */
[----:B------:R-:W-:Y:S04]  /*1f440*/  STL.64 [R1+0xd8], R14 ;  /* 0x0000d80e01007387 */ /* 0x000fe80000100a00 */
[----:B------:R-:W0:Y:S01]  /*1f450*/  LDSM.16.MT88.4 R12, [R0+UR5+0x2180] ;  /* 0x00218005000c783b */ /* 0x000e220008004200 */
[----:B------:R-:W-:-:S02]  /*1f460*/  IMAD.MOV.U32 R18, RZ, RZ, R3 ;  /* 0x000000ffff127224 */ /* 0x000fc400078e0003 */
[----:B------:R-:W-:Y:S01]  /*1f470*/  IMAD.MOV.U32 R19, RZ, RZ, R2 ;  /* 0x000000ffff137224 */ /* 0x000fe200078e0002 */
[----:B0-----:R0:W-:Y:S04]  /*1f480*/  STL [R1+0x12f8], R12 ;  /* 0x0012f80c01007387 */ /* 0x0011e80000100800 */
[----:B------:R1:W-:Y:S04]  /*1f490*/  STL [R1+0x12f4], R13 ;  /* 0x0012f40d01007387 */ /* 0x0003e80000100800 */
[----:B------:R4:W-:Y:S04]  /*1f4a0*/  STL [R1+0x12f0], R14 ;  /* 0x0012f00e01007387 */ /* 0x0009e80000100800 */
[----:B------:R4:W-:Y:S04]  /*1f4b0*/  STL [R1+0x12ec], R15 ;  /* 0x0012ec0f01007387 */ /* 0x0009e80000100800 */
[----:B0-----:R-:W3:Y:S04]  /*1f4c0*/  LDL.LU R12, [R1+0x8d0] ;  /* 0x0008d000010c7983 */ /* 0x001ee80000300800 */
[----:B-1----:R-:W3:Y:S04]  /*1f4d0*/  LDL.LU R13, [R1+0x8d4] ;  /* 0x0008d400010d7983 */ /* 0x002ee80000300800 */
[----:B----4-:R-:W4:Y:S04]  /*1f4e0*/  LDL.LU R14, [R1+0x8d8] ;  /* 0x0008d800010e7983 */ /* 0x010f280000300800 */
[----:B------:R-:W4:Y:S01]  /*1f4f0*/  LDL.LU R15, [R1+0x8dc] ;  /* 0x0008dc00010f7983 */ /* 0x000f220000300800 */
        /* <DEDUP_REMOVED lines=81> */
[----:B---3--:R-:W-:-:S15]  /*1fa10*/  HMMA.16816.F32.BF16 R8, R20, R26, R8 ;  /* 0x0000001a1408723c */ /* 0x008fde0000041808 */
[----:B------:R-:W-:-:S04]  /*1fa20*/  NOP ;  /* 0x0000000000007918 */ /* 0x000fc80000000000 */
[----:B------:R-:W-:Y:S04]  /*1fa30*/  STL.64 [R1+0x1e0], R8 ;  /* 0x0001e00801007387 */ /* 0x000fe80000100a00 */
[----:B------:R0:W-:Y:S04]  /*1fa40*/  STL.64 [R1+0x1e8], R10 ;  /* 0x0001e80a01007387 */ /* 0x0001e80000100a00 */
[----:B0-----:R-:W4:Y:S04]  /*1fa50*/  LDL.LU.64 R10, [R1+0x1430] ;  /* 0x00143000010a7983 */ /* 0x001f280000300a00 */
[----:B------:R0:W-:Y:S04]  /*1fa60*/  STL.64 [R1+0x1418], R26 ;  /* 0x0014181a01007387 */ /* 0x0001e80000100a00 */
[----:B------:R-:W3:Y:S04]  /*1fa70*/  LDL.LU R24, [R1+0x3c0] ;  /* 0x0003c00001187983 */ /* 0x000ee80000300800 */
[----:B------:R-:W3:Y:S04]  /*1fa80*/  LDL.LU R25, [R1+0x3c4] ;  /* 0x0003c40001197983 */ /* 0x000ee80000300800 */
[----:B0-----:R-:W3:Y:S04]  /*1fa90*/  LDL.LU R26, [R1+0x3c8] ;  /* 0x0003c800011a7983 */ /* 0x001ee80000300800 */
[----:B------:R-:W3:Y:S01]  /*1faa0*/  LDL.LU R27, [R1+0x3cc] ;  /* 0x0003cc00011b7983 */ /* 0x000ee20000300800 */
[----:B----4-:R-:W-:-:S15]  /*1fab0*/  HMMA.16816.F32.BF16 R12, R20, R10, R12 ;  /* 0x0000000a140c723c */ /* 0x010fde000004180c */
[----:B------:R-:W-:-:S04]  /*1fac0*/  NOP ;  /* 0x0000000000007918 */ /* 0x000fc80000000000 */
[----:B------:R0:W-:Y:S04]  /*1fad0*/  STL.64 [R1+0x1d0], R12 ;  /* 0x0001d00c01007387 */ /* 0x0001e80000100a00 */
[----:B------:R1:W-:Y:S04]  /*1fae0*/  STL.64 [R1+0x1d8], R14 ;  /* 0x0001d80e01007387 */ /* 0x0003e80000100a00 */
[----:B0-----:R-:W4:Y:S04]  /*1faf0*/  LDL.LU R12, [R1+0x3a0] ;  /* 0x0003a000010c7983 */ /* 0x001f280000300800 */
[----:B------:R-:W4:Y:S04]  /*1fb00*/  LDL.LU R13, [R1+0x3a4] ;  /* 0x0003a400010d7983 */ /* 0x000f280000300800 */
[----:B-1----:R-:W2:Y:S04]  /*1fb10*/  LDL.LU R14, [R1+0x3a8] ;  /* 0x0003a800010e7983 */ /* 0x002ea80000300800 */
[----:B------:R-:W2:Y:S04]  /*1fb20*/  LDL.LU R15, [R1+0x3ac] ;  /* 0x0003ac00010f7983 */ /* 0x000ea80000300800 */
[----:B--2---:R0:W-:Y:S04]  /*1fb30*/  STL.64 [R1+0x1400], R14 ;  /* 0x0014000e01007387 */ /* 0x0041e80000100a00 */
[----:B----4-:R-:W-:Y:S04]  /*1fb40*/  STL.64 [R1+0x13f8], R12 ;  /* 0x0013f80c01007387 */ /* 0x010fe80000100a00 */
[----:B0-----:R-:W2:Y:S04]  /*1fb50*/  LDL.LU.64 R14, [R1+0xb8] ;  /* 0x0000b800010e7983 */ /* 0x001ea80000300a00 */
[----:B--2---:R0:W-:Y:S04]  /*1fb60*/  STL.64 [R1+0x1410], R14 ;  /* 0x0014100e01007387 */ /* 0x0041e80000100a00 */
[----:B0-----:R-:W3:Y:S04]  /*1fb70*/  LDL.LU.64 R14, [R1+0xc8] ;  /* 0x0000c800010e7983 */ /* 0x001ee80000300a00 */
[----:B------:R0:W-:Y:S04]  /*1fb80*/  STL.64 [R1+0x1340], R10 ;  /* 0x0013400a01007387 */ /* 0x0001e80000100a00 */
[----:B0-----:R-:W2:Y:S04]  /*1fb90*/  LDL.LU.64 R10, [R1+0x88] ;  /* 0x00008800010a7983 */ /* 0x001ea80000300a00 */
[----:B--2---:R0:W-:Y:S04]  /*1fba0*/  STL.64 [R1+0x13f0], R10 ;  /* 0x0013f00a01007387 */ /* 0x0041e80000100a00 */
[----:B0-----:R-:W2:Y:S01]  /*1fbb0*/  LDL.LU.64 R10, [R1+0xa8] ;  /* 0x0000a800010a7983 */ /* 0x001ea20000300a00 */
[----:B------:R-:W-:Y:S03]  /*1fbc0*/  HMMA.16816.F32.BF16 R20, R20, R6, R16 ;  /* 0x000000061414723c */ /* 0x000fe60000041810 */
[----:B--2---:R0:W-:Y:S04]  /*1fbd0*/  STL.64 [R1+0x1408], R10 ;  /* 0x0014080a01007387 */ /* 0x0041e80000100a00 */
[----:B------:R-:W2:Y:S04]  /*1fbe0*/  LDL.LU R8, [R1+0x3b0] ;  /* 0x0003b00001087983 */ /* 0x000ea80000300800 */
[----:B------:R-:W2:Y:S04]  /*1fbf0*/  LDL.LU R9, [R1+0x3b4] ;  /* 0x0003b40001097983 */ /* 0x000ea80000300800 */
[----:B0-----:R-:W2:Y:S04]  /*1fc00*/  LDL.LU R10, [R1+0x3b8] ;  /* 0x0003b800010a7983 */ /* 0x001ea80000300800 */
[----:B------:R-:W2:Y:S04]  /*1fc10*/  LDL.LU R11, [R1+0x3bc] ;  /* 0x0003bc00010b7983 */ /* 0x000ea80000300800 */
[----:B------:R-:W3:Y:S04]  /*1fc20*/  LDL.LU.64 R18, [R1+0x1428] ;  /* 0x0014280001127983 */ /* 0x000ee80000300a00 */
[----:B------:R-:W3:Y:S04]  /*1fc30*/  LDL.LU.64 R16, [R1+0x1420] ;  /* 0x0014200001107983 */ /* 0x000ee80000300a00 */
[----:B------:R0:W-:Y:S04]  /*1fc40*/  STL.64 [R1+0x1348], R6 ;  /* 0x0013480601007387 */ /* 0x0001e80000100a00 */
[----:B------:R-:W4:Y:S04]  /*1fc50*/  LDL.LU R4, [R1+0x380] ;  /* 0x0003800001047983 */ /* 0x000f280000300800 */
[----:B------:R-:W4:Y:S04]  /*1fc60*/  LDL.LU R5, [R1+0x384] ;  /* 0x0003840001057983 */ /* 0x000f280000300800 */
[----:B0-----:R-:W4:Y:S04]  /*1fc70*/  LDL.LU R6, [R1+0x388] ;  /* 0x0003880001067983 */ /* 0x001f280000300800 */
[----:B------:R-:W4:Y:S04]  /*1fc80*/  LDL.LU R7, [R1+0x38c] ;  /* 0x00038c0001077983 */ /* 0x000f280000300800 */
[----:B------:R-:W-:Y:S04]  /*1fc90*/  STL [R1+0x1114], R20 ;  /* 0x0011141401007387 */ /* 0x000fe80000100800 */
[----:B------:R-:W-:Y:S04]  /*1fca0*/  STL [R1+0x1110], R21 ;  /* 0x0011101501007387 */ /* 0x000fe80000100800 */
[----:B------:R-:W-:Y:S04]  /*1fcb0*/  STL [R1+0x110c], R22 ;  /* 0x00110c1601007387 */ /* 0x000fe80000100800 */
[----:B------:R0:W-:Y:S04]  /*1fcc0*/  STL [R1+0x1108], R23 ;  /* 0x0011081701007387 */ /* 0x0001e80000100800 */
[----:B0-----:R-:W2:Y:S01]  /*1fcd0*/  LDL.LU.64 R22, [R1+0x98] ;  /* 0x0000980001167983 */ /* 0x001ea20000300a00 */
[----:B---3--:R-:W-:-:S15]  /*1fce0*/  HMMA.16816.F32.BF16 R24, R16, R14, R24 ;  /* 0x0000000e1018723c */ /* 0x008fde0000041818 */
[----:B------:R-:W-:-:S04]  /*1fcf0*/  NOP ;  /* 0x0000000000007918 */ /* 0x000fc80000000000 */
[----:B------:R0:W-:Y:S04]  /*1fd00*/  STL.64 [R1+0x3c0], R24 ;  /* 0x0003c01801007387 */ /* 0x0001e80000100a00 */
[----:B------:R1:W-:Y:S01]  /*1fd10*/  STL.64 [R1+0x3c8], R26 ;  /* 0x0003c81a01007387 */ /* 0x0003e20000100a00 */
[----:B0-----:R-:W-:-:S03]  /*1fd20*/  IMAD.MOV.U32 R25, RZ, RZ, R14 ;  /* 0x000000ffff197224 */ /* 0x001fc600078e000e */
[----:B-1----:R-:W3:Y:S01]  /*1fd30*/  LDL.LU.64 R26, [R1+0x1418] ;  /* 0x00141800011a7983 */ /* 0x002ee20000300a00 */
[----:B------:R-:W-:-:S03]  /*1fd40*/  IMAD.MOV.U32 R24, RZ, RZ, R15 ;  /* 0x000000ffff187224 */ /* 0x000fc600078e000f */
[----:B------:R-:W2:Y:S04]  /*1fd50*/  LDL.LU.64 R14, [R1+0x1410] ;  /* 0x00141000010e7983 */ /* 0x000ea80000300a00 */
[----:B------:R0:W-:Y:S04]  /*1fd60*/  STL [R1+0x1300], R24 ;  /* 0x0013001801007387 */ /* 0x0001e80000100800 */
[----:B------:R1:W-:Y:S01]  /*1fd70*/  STL [R1+0x12fc], R25 ;  /* 0x0012fc1901007387 */ /* 0x0003e20000100800 */
[----:B--2---:R-:W-:Y:S03]  /*1fd80*/  HMMA.16816.F32.BF16 R8, R16, R14, R8 ;  /* 0x0000000e1008723c */ /* 0x004fe60000041808 */
[----:B---3--:R2:W-:Y:S04]  /*1fd90*/  STL.64 [R1+0x13c8], R26 ;  /* 0x0013c81a01007387 */ /* 0x0085e80000100a00 */
[----:B0-----:R-:W3:Y:S04]  /*1fda0*/  LDL.LU R24, [R1+0x390] ;  /* 0x0003900001187983 */ /* 0x001ee80000300800 */
[----:B-1----:R-:W3:Y:S01]  /*1fdb0*/  LDL.LU R25, [R1+0x394] ;  /* 0x0003940001197983 */ /* 0x002ee20000300800 */
[----:B------:R-:W-:-:S02]  /*1fdc0*/  IMAD.MOV.U32 R3, RZ, RZ, R14 ;  /* 0x000000ffff037224 */ /* 0x000fc400078e000e */
[----:B------:R-:W-:Y:S01]  /*1fdd0*/  IMAD.MOV.U32 R28, RZ, RZ, R15 ;  /* 0x000000ffff1c7224 */ /* 0x000fe200078e000f */
[----:B--2---:R-:W3:Y:S04]  /*1fde0*/  LDL.LU R26, [R1+0x398] ;  /* 0x00039800011a7983 */ /* 0x004ee80000300800 */
[----:B------:R-:W3:Y:S04]  /*1fdf0*/  LDL.LU R27, [R1+0x39c] ;  /* 0x00039c00011b7983 */ /* 0x000ee80000300800 */
[----:B------:R-:W-:Y:S04]  /*1fe00*/  STL.64 [R1+0x3b0], R8 ;  /* 0x0003b00801007387 */ /* 0x000fe80000100a00 */
[----:B------:R0:W-:Y:S04]  /*1fe10*/  STL.64 [R1+0x3b8], R10 ;  /* 0x0003b80a01007387 */ /* 0x0001e80000100a00 */
[----:B0-----:R-:W2:Y:S04]  /*1fe20*/  LDL.LU.64 R10, [R1+0x1408] ;  /* 0x00140800010a7983 */ /* 0x001ea80000300a00 */
[----:B------:R-:W2:Y:S04]  /*1fe30*/  LDL.LU.64 R14, [R1+0x1400] ;  /* 0x00140000010e7983 */ /* 0x000ea80000300a00 */
[----:B------:R-:W2:Y:S04]  /*1fe40*/  LDL.LU.64 R12, [R1+0x13f8] ;  /* 0x0013f800010c7983 */ /* 0x000ea80000300a00 */
[----:B------:R-:W-:Y:S04]  /*1fe50*/  STL [R1+0x1308], R28 ;  /* 0x0013081c01007387 */ /* 0x000fe80000100800 */
[----:B------:R-:W-:Y:S01]  /*1fe60*/  STL [R1+0x1304], R3 ;  /* 0x0013040301007387 */ /* 0x000fe20000100800 */
[----:B--2---:R-:W-:Y:S01]  /*1fe70*/  HMMA.16816.F32.BF16 R12, R16, R10, R12 ;  /* 0x0000000a100c723c */ /* 0x004fe2000004180c */
[----:B------:R-:W-:-:S15]  /*1fe80*/  IMAD.MOV.U32 R2, RZ, RZ, R11 ;  /* 0x000000ffff027224 */ /* 0x000fde00078e000b */
[----:B------:R-:W-:-:S03]  /*1fe90*/  NOP ;  /* 0x0000000000007918 */ /* 0x000fc60000000000 */
[----:B------:R-:W-:Y:S04]  /*1fea0*/  STL.64 [R1+0x3a0], R12 ;  /* 0x0003a00c01007387 */ /* 0x000fe80000100a00 */
[----:B------:R0:W-:Y:S02]  /*1feb0*/  STL.64 [R1+0x3a8], R14 ;  /* 0x0003a80e01007387 */ /* 0x0001e40000100a00 */
[----:B0-----:R-:W-:Y:S02]  /*1fec0*/  IMAD.MOV.U32 R15, RZ, RZ, R10 ;  /* 0x000000ffff0f7224 */ /* 0x001fe400078e000a */
[----:B------:R-:W4:Y:S01]  /*1fed0*/  LDL.LU.64 R10, [R1+0x13f0] ;  /* 0x0013f000010a7983 */ /* 0x000f220000300a00 */
[----:B---3--:R-:W-:Y:S01]  /*1fee0*/  HMMA.16816.F32.BF16 R24, R16, R22, R24 ;  /* 0x000000161018723c */ /* 0x008fe20000041818 */
[----:B------:R-:W-:-:S02]  /*1fef0*/  IMAD.MOV.U32 R14, RZ, RZ, R23 ;  /* 0x000000ffff0e7224 */ /* 0x000fc400078e0017 */
[----:B------:R-:W-:Y:S01]  /*1ff00*/  STL [R1+0x1310], R2 ;  /* 0x0013100201007387 */ /* 0x000fe20000100800 */
[----:B------:R-:W-:-:S03]  /*1ff10*/  IMAD.MOV.U32 R13, RZ, RZ, R22 ;  /* 0x000000ffff0d7224 */ /* 0x000fc600078e0016 */
[----:B------:R-:W-:-:S12]  /*1ff20*/  STL [R1+0x130c], R15 ;  /* 0x00130c0f01007387 */ /* 0x000fd80000100800 */
[----:B------:R-:W-:Y:S04]  /*1ff30*/  STL.64 [R1+0x390], R24 ;  /* 0x0003901801007387 */ /* 0x000fe80000100a00 */
[----:B------:R-:W-:Y:S04]  /*1ff40*/  STL.64 [R1+0x398], R26 ;  /* 0x0003981a01007387 */ /* 0x000fe80000100a00 */
[----:B------:R-:W-:Y:S04]  /*1ff50*/  STL [R1+0x1318], R14 ;  /* 0x0013180e01007387 */ /* 0x000fe80000100800 */
[----:B------:R-:W-:Y:S01]  /*1ff60*/  STL [R1+0x1314], R13 ;  /* 0x0013140d01007387 */ /* 0x000fe20000100800 */
[----:B----4-:R-:W-:Y:S01]  /*1ff70*/  HMMA.16816.F32.BF16 R4, R16, R10, R4 ;  /* 0x0000000a1004723c */ /* 0x010fe20000041804 */
[----:B------:R-:W-:-:S02]  /*1ff80*/  IMAD.MOV.U32 R21, RZ, RZ, R10 ;  /* 0x000000ffff157224 */ /* 0x000fc400078e000a */
[----:B------:R-:W-:-:S15]  /*1ff90*/  IMAD.MOV.U32 R20, RZ, RZ, R11 ;  /* 0x000000ffff147224 */ /* 0x000fde00078e000b */
[----:B------:R-:W-:Y:S01]  /*1ffa0*/  NOP ;  /* 0x0000000000007918 */ /* 0x000fe20000000000 */
[----:B------:R-:W-:Y:S04]  /*1ffb0*/  STL.64 [R1+0x380], R4 ;  /* 0x0003800401007387 */ /* 0x000fe80000100a00 */
[----:B------:R-:W-:Y:S04]  /*1ffc0*/  STL.64 [R1+0x388], R6 ;  /* 0x0003880601007387 */ /* 0x000fe80000100a00 */
[----:B------:R-:W2:Y:S04]  /*1ffd0*/  LDL.LU R8, [R1+0x2f0] ;  /* 0x0002f00001087983 */ /* 0x000ea80000300800 */
        /* <DEDUP_REMOVED lines=13> */
[----:B--2---:R-:W-:Y:S04]  /*200b0*/  STL.64 [R1+0x13d8], R26 ;  /* 0x0013d81a01007387 */ /* 0x004fe80000100a00 */
[----:B----4-:R-:W-:Y:S04]  /*200c0*/  STL.64 [R1+0x13d0], R24 ;  /* 0x0013d01801007387 */ /* 0x010fe80000100a00 */
[----:B------:R-:W2:Y:S04]  /*200d0*/  LDL.LU R12, [R1+0x360] ;  /* 0x00036000010c7983 */ /* 0x000ea80000300800 */
[----:B------:R-:W2:Y:S04]  /*200e0*/  LDL.LU R13, [R1+0x364] ;  /* 0x00036400010d7983 */ /* 0x000ea80000300800 */
[----:B------:R-:W4:Y:S04]  /*200f0*/  LDL.LU R14, [R1+0x368] ;  /* 0x00036800010e7983 */ /* 0x000f280000300800 */
[----:B------:R-:W4:Y:S04]  /*20100*/  LDL.LU R15, [R1+0x36c] ;  /* 0x00036c00010f7983 */ /* 0x000f280000300800 */
[----:B----4-:R-:W-:Y:S04]  /*20110*/  STL.64 [R1+0x13e8], R14 ;  /* 0x0013e80e01007387 */ /* 0x010fe80000100a00 */
[----:B--2---:R0:W-:Y:S04]  /*20120*/  STL.64 [R1+0x13e0], R12 ;  /* 0x0013e00c01007387 */ /* 0x0041e80000100a00 */
[----:B0-----:R-:W2:Y:S04]  /*20130*/  LDL.LU R12, [R1+0x370] ;  /* 0x00037000010c7983 */ /* 0x001ea80000300800 */
[----:B------:R-:W2:Y:S04]  /*20140*/  LDL.LU R13, [R1+0x374] ;  /* 0x00037400010d7983 */ /* 0x000ea80000300800 */
[----:B------:R-:W2:Y:S04]  /*20150*/  LDL.LU R14, [R1+0x378] ;  /* 0x00037800010e7983 */ /* 0x000ea80000300800 */
[----:B------:R-:W2:Y:S04]  /*20160*/  LDL.LU R15, [R1+0x37c] ;  /* 0x00037c00010f7983 */ /* 0x000ea80000300800 */
[----:B------:R-:W2:Y:S04]  /*20170*/  LDL.LU.64 R26, [R1+0x78] ;  /* 0x00007800011a7983 */ /* 0x000ea80000300a00 */
[----:B---3--:R0:W-:Y:S04]  /*20180*/  STL.64 [R1+0x1368], R10 ;  /* 0x0013680a01007387 */ /* 0x0081e80000100a00 */
[----:B------:R-:W-:Y:S04]  /*20190*/  STL.64 [R1+0x1360], R8 ;  /* 0x0013600801007387 */ /* 0x000fe80000100a00 */
[----:B0-----:R-:W3:Y:S04]  /*201a0*/  LDL.LU.64 R10, [R1+0x18] ;  /* 0x00001800010a7983 */ /* 0x001ee80000300a00 */
[----:B---3--:R0:W-:Y:S04]  /*201b0*/  STL.64 [R1+0x1378], R10 ;  /* 0x0013780a01007387 */ /* 0x0081e80000100a00 */
[----:B0-----:R-:W3:Y:S04]  /*201c0*/  LDL.LU.64 R10, [R1+0x28] ;  /* 0x00002800010a7983 */ /* 0x001ee80000300a00 */
[----:B---3--:R0:W-:Y:S04]  /*201d0*/  STL.64 [R1+0x1390], R10 ;  /* 0x0013900a01007387 */ /* 0x0081e80000100a00 */
[----:B0-----:R-:W3:Y:S04]  /*201e0*/  LDL.LU.64 R10, [R1+0x38] ;  /* 0x00003800010a7983 */ /* 0x001ee80000300a00 */
[----:B---3--:R0:W-:Y:S04]  /*201f0*/  STL.64 [R1+0x13a8], R10 ;  /* 0x0013a80a01007387 */ /* 0x0081e80000100a00 */
[----:B0-----:R-:W3:Y:S04]  /*20200*/  LDL.LU.64 R10, [R1+0x48] ;  /* 0x00004800010a7983 */ /* 0x001ee80000300a00 */
[----:B---3--:R0:W-:Y:S04]  /*20210*/  STL.64 [R1+0x13c0], R10 ;  /* 0x0013c00a01007387 */ /* 0x0081e80000100a00 */
[----:B0-----:R-:W3:Y:S04]  /*20220*/  LDL.LU.64 R10, [R1+0x58] ;  /* 0x00005800010a7983 */ /* 0x001ee80000300a00 */
[----:B------:R-:W4:Y:S04]  /*20230*/  LDL.LU.64 R6, [R1+0x8] ;  /* 0x0000080001067983 */ /* 0x000f280000300a00 */
[----:B----4-:R0:W-:Y:S04]  /*20240*/  STL.64 [R1+0x1370], R6 ;  /* 0x0013700601007387 */ /* 0x0101e80000100a00 */
[----:B------:R-:W4:Y:S04]  /*20250*/  LDL.LU R4, [R1+0x310] ;  /* 0x0003100001047983 */ /* 0x000f280000300800 */
[----:B------:R-:W4:Y:S04]  /*20260*/  LDL.LU R5, [R1+0x314] ;  /* 0x0003140001057983 */ /* 0x000f280000300800 */
[----:B0-----:R-:W2:Y:S04]  /*20270*/  LDL.LU R6, [R1+0x318] ;  /* 0x0003180001067983 */ /* 0x001ea80000300800 */
[----:B------:R-:W2:Y:S04]  /*20280*/  LDL.LU R7, [R1+0x31c] ;  /* 0x00031c0001077983 */ /* 0x000ea80000300800 */
[----:B--2---:R-:W-:Y:S04]  /*20290*/  STL.64 [R1+0x1388], R6 ;  /* 0x0013880601007387 */ /* 0x004fe80000100a00 */
[----:B----4-:R0:W-:Y:S04]  /*202a0*/  STL.64 [R1+0x1380], R4 ;  /* 0x0013800401007387 */ /* 0x0101e80000100a00 */
[----:B0-----:R-:W2:Y:S04]  /*202b0*/  LDL.LU R4, [R1+0x320] ;  /* 0x0003200001047983 */ /* 0x001ea80000300800 */
[----:B------:R-:W2:Y:S04]  /*202c0*/  LDL.LU R5, [R1+0x324] ;  /* 0x0003240001057983 */ /* 0x000ea80000300800 */
[----:B------:R-:W4:Y:S04]  /*202d0*/  LDL.LU R6, [R1+0x328] ;  /* 0x0003280001067983 */ /* 0x000f280000300800 */
[----:B------:R-:W4:Y:S01]  /*202e0*/  LDL.LU R7, [R1+0x32c] ;  /* 0x00032c0001077983 */ /* 0x000f220000300800 */
[----:B------:R-:W-:Y:S03]  /*202f0*/  HMMA.16816.F32.BF16 R12, R16, R26, R12 ;  /* 0x0000001a100c723c */ /* 0x000fe6000004180c */
[----:B----4-:R-:W-:Y:S04]  /*20300*/  STL.64 [R1+0x13a0], R6 ;  /* 0x0013a00601007387 */ /* 0x010fe80000100a00 */
[----:B--2---:R0:W-:Y:S04]  /*20310*/  STL.64 [R1+0x1398], R4 ;  /* 0x0013980401007387 */ /* 0x0041e80000100a00 */
[----:B0-----:R-:W2:Y:S04]  /*20320*/  LDL.LU R4, [R1+0x330] ;  /* 0x0003300001047983 */ /* 0x001ea80000300800 */
[----:B------:R-:W2:Y:S04]  /*20330*/  LDL.LU R5, [R1+0x334] ;  /* 0x0003340001057983 */ /* 0x000ea80000300800 */
[----:B------:R-:W4:Y:S04]  /*20340*/  LDL.LU R6, [R1+0x338] ;  /* 0x0003380001067983 */ /* 0x000f280000300800 */
[----:B------:R-:W4:Y:S01]  /*20350*/  LDL.LU R7, [R1+0x33c] ;  /* 0x00033c0001077983 */ /* 0x000f220000300800 */
[----:B------:R-:W-:-:S02]  /*20360*/  IMAD.MOV.U32 R0, RZ, RZ, R26 ;  /* 0x000000ffff007224 */ /* 0x000fc400078e001a */
[----:B------:R-:W-:Y:S01]  /*20370*/  IMAD.MOV.U32 R29, RZ, RZ, R27 ;  /* 0x000000ffff1d7224 */ /* 0x000fe200078e001b */
[----:B----4-:R-:W-:Y:S04]  /*20380*/  STL.64 [R1+0x13b8], R6 ;  /* 0x0013b80601007387 */ /* 0x010fe80000100a00 */
[----:B--2---:R0:W-:Y:S04]  /*20390*/  STL.64 [R1+0x13b0], R4 ;  /* 0x0013b00401007387 */ /* 0x0041e80000100a00 */
[----:B0-----:R-:W2:Y:S04]  /*203a0*/  LDL.LU R4, [R1+0x340] ;  /* 0x0003400001047983 */ /* 0x001ea80000300800 */
[----:B------:R-:W2:Y:S04]  /*203b0*/  LDL.LU R5, [R1+0x344] ;  /* 0x0003440001057983 */ /* 0x000ea80000300800 */
[----:B------:R-:W2:Y:S04]  /*203c0*/  LDL.LU R6, [R1+0x348] ;  /* 0x0003480001067983 */ /* 0x000ea80000300800 */
[----:B------:R-:W2:Y:S04]  /*203d0*/  LDL.LU R7, [R1+0x34c] ;  /* 0x00034c0001077983 */ /* 0x000ea80000300800 */
[----:B------:R-:W-:Y:S04]  /*203e0*/  STL [R1+0x1320], R20 ;  /* 0x0013201401007387 */ /* 0x000fe80000100800 */
[----:B------:R-:W-:Y:S04]  /*203f0*/  STL [R1+0x131c], R21 ;  /* 0x00131c1501007387 */ /* 0x000fe80000100800 */
[----:B------:R-:W4:Y:S04]  /*20400*/  LDL.LU.64 R22, [R1+0x68] ;  /* 0x0000680001167983 */ /* 0x000f280000300a00 */
[----:B------:R-:W-:Y:S04]  /*20410*/  STL.64 [R1+0x370], R12 ;  /* 0x0003700c01007387 */ /* 0x000fe80000100a00 */
[----:B------:R0:W-:Y:S04]  /*20420*/  STL.64 [R1+0x378], R14 ;  /* 0x0003780e01007387 */ /* 0x0001e80000100a00 */
[----:B0-----:R-:W4:Y:S04]  /*20430*/  LDL.LU.64 R14, [R1+0x13e8] ;  /* 0x0013e800010e7983 */ /* 0x001f280000300a00 */
[----:B------:R-:W4:Y:S04]  /*20440*/  LDL.LU.64 R12, [R1+0x13e0] ;  /* 0x0013e000010c7983 */ /* 0x000f280000300a00 */
[----:B------:R-:W3:Y:S04]  /*20450*/  LDL.LU.64 R26, [R1+0x13d8] ;  /* 0x0013d800011a7983 */ /* 0x000ee80000300a00 */
[----:B------:R-:W3:Y:S04]  /*20460*/  LDL.LU.64 R24, [R1+0x13d0] ;  /* 0x0013d00001187983 */ /* 0x000ee80000300a00 */
[----:B------:R-:W-:Y:S04]  /*20470*/  STL [R1+0x1328], R29 ;  /* 0x0013281d01007387 */ /* 0x000fe80000100800 */
[----:B------:R-:W-:Y:S01]  /*20480*/  STL [R1+0x1324], R0 ;  /* 0x0013240001007387 */ /* 0x000fe20000100800 */
[C---:B----4-:R-:W-:Y:S08]  /*20490*/  HMMA.16816.F32.BF16 R12, R16.reuse, R22, R12 ;  /* 0x00000016100c723c */ /* 0x050ff0000004180c */
[----:B---3--:R-:W-:Y:S11]  /*204a0*/  HMMA.16816.F32.BF16 R24, R16, R10, R24 ;  /* 0x0000000a1018723c */ /* 0x008ff60000041818 */
[----:B------:R-:W-:Y:S04]  /*204b0*/  STL.64 [R1+0x360], R12 ;  /* 0x0003600c01007387 */ /* 0x000fe80000100a00 */
[----:B------:R-:W-:Y:S04]  /*204c0*/  STL.64 [R1+0x368], R14 ;  /* 0x0003680e01007387 */ /* 0x000fe80000100a00 */
        /* <DEDUP_REMOVED lines=32> */
[----:B------:R-:W2:Y:S01]  /*206d0*/  LDL.LU.64 R10, [R1+0x1378] ;  /* 0x00137800010a7983 */ /* 0x000ea20000300a00 */
[----:B------:R-:W-:-:S03]  /*206e0*/  IMAD.MOV.U32 R12, RZ, RZ, R22 ;  /* 0x000000ffff0c7224 */ /* 0x000fc600078e0016 */
[----:B------:R-:W-:Y:S04]  /*206f0*/  STL.64 [R1+0x1338], R14 ;  /* 0x0013380e01007387 */ /* 0x000fe80000100a00 */
[----:B------:R0:W-:Y:S04]  /*20700*/  STL.64 [R1+0x1330], R12 ;  /* 0x0013300c01007387 */ /* 0x0001e80000100a00 */
[----:B0-----:R-:W4:Y:S04]  /*20710*/  LDL.LU R12, [R1+0x2e0] ;  /* 0x0002e000010c7983 */ /* 0x001f280000300800 */
[----:B------:R-:W4:Y:S04]  /*20720*/  LDL.LU R13, [R1+0x2e4] ;  /* 0x0002e400010d7983 */ /* 0x000f280000300800 */
[----:B------:R-:W4:Y:S04]  /*20730*/  LDL.LU R14, [R1+0x2e8] ;  /* 0x0002e800010e7983 */ /* 0x000f280000300800 */
[----:B------:R-:W4:Y:S01]  /*20740*/  LDL.LU R15, [R1+0x2ec] ;  /* 0x0002ec00010f7983 */ /* 0x000f220000300800 */
        /* <DEDUP_REMOVED lines=17> */
[----:B------:R-:W2:Y:S01]  /*20860*/  LDL.LU.64 R6, [R1+0x1348] ;  /* 0x0013480001067983 */ /* 0x000ea20000300a00 */
[----:B------:R-:W-:Y:S01]  /*20870*/  IMAD.MOV.U32 R22, RZ, RZ, R23 ;  /* 0x000000ffff167224 */ /* 0x000fe200078e0017 */
[----:B---3--:R-:W-:-:S15]  /*20880*/  HMMA.16816.F32.BF16 R8, R16, R26, R8 ;  /* 0x0000001a1008723c */ /* 0x008fde0000041808 */
[----:B------:R-:W-:-:S04]  /*20890*/  NOP ;  /* 0x0000000000007918 */ /* 0x000fc80000000000 */
[----:B------:R-:W-:Y:S04]  /*208a0*/  STL.64 [R1+0x2f0], R8 ;  /* 0x0002f00801007387 */ /* 0x000fe80000100a00 */
[----:B------:R0:W-:Y:S04]  /*208b0*/  STL.64 [R1+0x2f8], R10 ;  /* 0x0002f80a01007387 */ /* 0x0001e80000100a00 */
[----:B0-----:R-:W4:Y:S04]  /*208c0*/  LDL.LU.64 R10, [R1+0x1340] ;  /* 0x00134000010a7983 */ /* 0x001f280000300a00 */
[----:B------:R-:W-:Y:S04]  /*208d0*/  STL.64 [R1+0x1270], R26 ;  /* 0x0012701a01007387 */ /* 0x000fe80000100a00 */
[----:B------:R-:W3:Y:S04]  /*208e0*/  LDL.LU.64 R4, [R1+0xad0] ;  /* 0x000ad00001047983 */ /* 0x000ee80000300a00 */
[----:B------:R-:W2:Y:S01]  /*208f0*/  LDL.LU R23, [R1+0xaf0] ;  /* 0x000af00001177983 */ /* 0x000ea20000300800 */
[----:B----4-:R-:W-:Y:S03]  /*20900*/  HMMA.16816.F32.BF16 R12, R16, R10, R12 ;  /* 0x0000000a100c723c */ /* 0x010fe6000004180c */
[----:B--2---:R-:W-:-:S15]  /*20910*/  STL [R1+0x1278], R23 ;  /* 0x0012781701007387 */ /* 0x004fde0000100800 */
[----:B------:R-:W-:Y:S01]  /*20920*/  NOP ;  /* 0x0000000000007918 */ /* 0x000fe20000000000 */
[----:B------:R-:W-:Y:S04]  /*20930*/  STL.64 [R1+0x2e0], R12 ;  /* 0x0002e00c01007387 */ /* 0x000fe80000100a00 */
[----:B------:R0:W-:Y:S04]  /*20940*/  STL.64 [R1+0x2e8], R14 ;  /* 0x0002e80e01007387 */ /* 0x0001e80000100a00 */
[----:B0-----:R-:W2:Y:S04]  /*20950*/  LDL.LU.64 R14, [R1+0x1338] ;  /* 0x00133800010e7983 */ /* 0x001ea80000300a00 */
[----:B------:R-:W4:Y:S04]  /*20960*/  LDL.LU.64 R12, [R1+0x1330] ;  /* 0x00133000010c7983 */ /* 0x000f280000300a00 */
[----:B------:R0:W-:Y:S04]  /*20970*/  STL.64 [R1+0x11a0], R10 ;  /* 0x0011a00a01007387 */ /* 0x0001e80000100a00 */
[----:B------:R-:W2:Y:S04]  /*20980*/  LDL.LU R8, [R1+0x2d0] ;  /* 0x0002d00001087983 */ /* 0x000ea80000300800 */
[----:B------:R-:W2:Y:S04]  /*20990*/  LDL.LU R9, [R1+0x2d4] ;  /* 0x0002d40001097983 */ /* 0x000ea80000300800 */
[----:B0-----:R-:W2:Y:S04]  /*209a0*/  LDL.LU R10, [R1+0x2d8] ;  /* 0x0002d800010a7983 */ /* 0x001ea80000300800 */
[----:B------:R-:W2:Y:S02]  /*209b0*/  LDL.LU R11, [R1+0x2dc] ;  /* 0x0002dc00010b7983 */ /* 0x000ea40000300800 */
[----:B--2---:R-:W-:Y:S02]  /*209c0*/  HMMA.16816.F32.BF16 R16, R16, R6, R8 ;  /* 0x000000061010723c */ /* 0x004fe40000041808 */
[----:B------:R-:W2:-:S15]  /*209d0*/  LDL.LU R8, [R1+0x640] ;  /* 0x0006400001087983 */ /* 0x000e9e0000300800 */
[----:B------:R-:W-:Y:S02]  /*209e0*/  NOP ;  /* 0x0000000000007918 */ /* 0x000fe40000000000 */
[----:B------:R-:W-:Y:S04]  /*209f0*/  STL.64 [R1+0x2d0], R16 ;  /* 0x0002d01001007387 */ /* 0x000fe80000100a00 */
[----:B------:R-:W-:Y:S04]  /*20a00*/  STL.64 [R1+0x2d8], R18 ;  /* 0x0002d81201007387 */ /* 0x000fe80000100a00 */
[----:B------:R-:W2:Y:S04]  /*20a10*/  LDL.LU R9, [R1+0x644] ;  /* 0x0006440001097983 */ /* 0x000ea80000300800 */
[----:B------:R-:W2:Y:S04]  /*20a20*/  LDL.LU R10, [R1+0x648] ;  /* 0x00064800010a7983 */ /* 0x000ea80000300800 */
[----:B------:R-:W2:Y:S04]  /*20a30*/  LDL.LU R11, [R1+0x64c] ;  /* 0x00064c00010b7983 */ /* 0x000ea80000300800 */
[----:B--2---:R0:W-:Y:S04]  /*20a40*/  STL.64 [R1+0x11b0], R10 ;  /* 0x0011b00a01007387 */ /* 0x0041e80000100a00 */
[----:B------:R-:W-:Y:S01]  /*20a50*/  STL.64 [R1+0x11a8], R8 ;  /* 0x0011a80801007387 */ /* 0x000fe20000100a00 */
[----:B0-----:R-:W-:-:S02]  /*20a60*/  IMAD.MOV.U32 R10, RZ, RZ, R29 ;  /* 0x000000ffff0a7224 */ /* 0x001fc400078e001d */
[----:B------:R-:W-:Y:S01]  /*20a70*/  IMAD.MOV.U32 R11, RZ, RZ, R0 ;  /* 0x000000ffff0b7224 */ /* 0x000fe200078e0000 */
[----:B------:R-:W2:Y:S04]  /*20a80*/  LDL.LU R29, [R1+0x1328] ;  /* 0x00132800011d7983 */ /* 0x000ea80000300800 */
[----:B------:R-:W2:Y:S04]  /*20a90*/  LDL.LU R0, [R1+0x1324] ;  /* 0x0013240001007983 */ /* 0x000ea80000300800 */
[----:B------:R-:W-:Y:S04]  /*20aa0*/  STL.64 [R1+0x11c8], R10 ;  /* 0x0011c80a01007387 */ /* 0x000fe80000100a00 */
[----:B------:R-:W-:Y:S04]  /*20ab0*/  STL.64 [R1+0x1198], R6 ;  /* 0x0011980601007387 */ /* 0x000fe80000100a00 */
[----:B---3--:R0:W-:Y:S04]  /*20ac0*/  STL.64 [R1+0x1190], R4 ;  /* 0x0011900401007387 */ /* 0x0081e80000100a00 */
[----:B0-----:R-:W3:Y:S04]  /*20ad0*/  LDL.LU R4, [R1+0x630] ;  /* 0x0006300001047983 */ /* 0x001ee80000300800 */
[----:B------:R-:W3:Y:S04]  /*20ae0*/  LDL.LU R5, [R1+0x634] ;  /* 0x0006340001057983 */ /* 0x000ee80000300800 */
        /* <DEDUP_REMOVED lines=8> */
[----:B----4-:R-:W-:Y:S01]  /*20b70*/  IMAD.MOV.U32 R11, RZ, RZ, R13 ;  /* 0x000000ffff0b7224 */ /* 0x010fe200078e000d */
[----:B------:R-:W4:Y:S04]  /*20b80*/  LDL.LU R14, [R1+0x1318] ;  /* 0x00131800010e7983 */ /* 0x000f280000300800 */
[----:B------:R-:W4:Y:S04]  /*20b90*/  LDL.LU R13, [R1+0x1314] ;  /* 0x00131400010d7983 */ /* 0x000f280000300800 */
[----:B------:R-:W-:Y:S04]  /*20ba0*/  STL.64 [R1+0x11f8], R10 ;  /* 0x0011f80a01007387 */ /* 0x000fe80000100a00 */
[----:B--2---:R-:W-:Y:S04]  /*20bb0*/  STL.64 [R1+0x11c0], R6 ;  /* 0x0011c00601007387 */ /* 0x004fe80000100a00 */
[----:B---3--:R0:W-:Y:S04]  /*20bc0*/  STL.64 [R1+0x11b8], R4 ;  /* 0x0011b80401007387 */ /* 0x0081e80000100a00 */
[----:B0-----:R-:W2:Y:S04]  /*20bd0*/  LDL.LU R4, [R1+0x650] ;  /* 0x0006500001047983 */ /* 0x001ea80000300800 */
[----:B------:R-:W2:Y:S04]  /*20be0*/  LDL.LU R5, [R1+0x654] ;  /* 0x0006540001057983 */ /* 0x000ea80000300800 */
[----:B------:R-:W3:Y:S04]  /*20bf0*/  LDL.LU R6, [R1+0x658] ;  /* 0x0006580001067983 */ /* 0x000ee80000300800 */
[----:B------:R-:W3:Y:S01]  /*20c00*/  LDL.LU R7, [R1+0x65c] ;  /* 0x00065c0001077983 */ /* 0x000ee20000300800 */
[----:B------:R-:W-:-:S02]  /*20c10*/  IMAD.MOV.U32 R10, RZ, RZ, R2 ;  /* 0x000000ffff0a7224 */ /* 0x000fc400078e0002 */
[----:B------:R-:W-:Y:S01]  /*20c20*/  IMAD.MOV.U32 R11, RZ, RZ, R15 ;  /* 0x000000ffff0b7224 */ /* 0x000fe200078e000f */
[----:B------:R-:W2:Y:S04]  /*20c30*/  LDL.LU R2, [R1+0x1310] ;  /* 0x0013100001027983 */ /* 0x000ea80000300800 */
[----:B------:R-:W4:Y:S04]  /*20c40*/  LDL.LU R15, [R1+0x130c] ;  /* 0x00130c00010f7983 */ /* 0x000f280000300800 */
[----:B------:R-:W-:Y:S04]  /*20c50*/  STL.64 [R1+0x1210], R10 ;  /* 0x0012100a01007387 */ /* 0x000fe80000100a00 */
[----:B---3--:R-:W-:Y:S04]  /*20c60*/  STL.64 [R1+0x11d8], R6 ;  /* 0x0011d80601007387 */ /* 0x008fe80000100a00 */
[----:B--2---:R0:W-:Y:S04]  /*20c70*/  STL.64 [R1+0x11d0], R4 ;  /* 0x0011d00401007387 */ /* 0x0041e80000100a00 */
        /* <DEDUP_REMOVED lines=19> */
[----:B------:R0:W-:Y:S01]  /*20db0*/  STL.64 [R1+0x1240], R10 ;  /* 0x0012400a01007387 */ /* 0x0001e20000100a00 */
[----:B------:R-:W-:-:S02]  /*20dc0*/  IMAD.MOV.U32 R26, RZ, RZ, R21 ;  /* 0x000000ffff1a7224 */ /* 0x000fc400078e0015 */
[----:B------:R-:W-:Y:S02]  /*20dd0*/  IMAD.MOV.U32 R27, RZ, RZ, R20 ;  /* 0x000000ffff1b7224 */ /* 0x000fe400078e0014 */
[----:B0-----:R-:W-:Y:S02]  /*20de0*/  IMAD.MOV.U32 R10, RZ, RZ, R12 ;  /* 0x000000ffff0a7224 */ /* 0x001fe400078e000c */
[----:B------:R-:W-:Y:S01]  /*20df0*/  IMAD.MOV.U32 R11, RZ, RZ, R22 ;  /* 0x000000ffff0b7224 */ /* 0x000fe200078e0016 */
[----:B---3--:R-:W-:Y:S04]  /*20e00*/  STL.64 [R1+0x1208], R6 ;  /* 0x0012080601007387 */ /* 0x008fe80000100a00 */
[----:B--2---:R0:W-:Y:S04]  /*20e10*/  STL.64 [R1+0x1200], R4 ;  /* 0x0012000401007387 */ /* 0x0041e80000100a00 */
[----:B0-----:R-:W2:Y:S04]  /*20e20*/  LDL.LU R4, [R1+0x680] ;  /* 0x0006800001047983 */ /* 0x001ea80000300800 */
[----:B------:R-:W2:Y:S04]  /*20e30*/  LDL.LU R5, [R1+0x684] ;  /* 0x0006840001057983 */ /* 0x000ea80000300800 */
[----:B------:R-:W3:Y:S04]  /*20e40*/  LDL.LU R6, [R1+0x688] ;  /* 0x0006880001067983 */ /* 0x000ee80000300800 */
[----:B------:R-:W3:Y:S04]  /*20e50*/  LDL.LU R7, [R1+0x68c] ;  /* 0x00068c0001077983 */ /* 0x000ee80000300800 */
[----:B------:R-:W2:Y:S04]  /*20e60*/  LDL.LU R12, [R1+0x12f8] ;  /* 0x0012f800010c7983 */ /* 0x000ea80000300800 */
[----:B------:R-:W-:Y:S04]  /*20e70*/  STL.64 [R1+0x1280], R26 ;  /* 0x0012801a01007387 */ /* 0x000fe80000100a00 */
[----:B------:R-:W2:Y:S04]  /*20e80*/  LDL.LU R20, [R1+0x510] ;  /* 0x0005100001147983 */ /* 0x000ea80000300800 */
[----:B------:R-:W2:Y:S04]  /*20e90*/  LDL.LU R21, [R1+0x514] ;  /* 0x0005140001157983 */ /* 0x000ea80000300800 */
[----:B------:R-:W2:Y:S04]  /*20ea0*/  LDL.LU R22, [R1+0x518] ;  /* 0x0005180001167983 */ /* 0x000ea80000300800 */
[----:B------:R-:W2:Y:S01]  /*20eb0*/  LDL.LU R23, [R1+0x51c] ;  /* 0x00051c0001177983 */ /* 0x000ea20000300800 */
[----:B----4-:R-:W-:-:S02]  /*20ec0*/  IMAD.MOV.U32 R18, RZ, RZ, R13 ;  /* 0x000000ffff127224 */ /* 0x010fc400078e000d */
[----:B------:R-:W-:Y:S01]  /*20ed0*/  IMAD.MOV.U32 R19, RZ, RZ, R14 ;  /* 0x000000ffff137224 */ /* 0x000fe200078e000e */
[----:B--2---:R0:W-:Y:S04]  /*20ee0*/  STL.64 [R1+0x1290], R22 ;  /* 0x0012901601007387 */ /* 0x0041e80000100a00 */
[----:B------:R-:W-:Y:S04]  /*20ef0*/  STL.64 [R1+0x1288], R20 ;  /* 0x0012881401007387 */ /* 0x000fe80000100a00 */
[----:B------:R-:W2:Y:S04]  /*20f00*/  LDL.LU R13, [R1+0x12f4] ;  /* 0x0012f400010d7983 */ /* 0x000ea80000300800 */
[----:B------:R-:W2:Y:S04]  /*20f10*/  LDL.LU R14, [R1+0x12f0] ;  /* 0x0012f000010e7983 */ /* 0x000ea80000300800 */
[----:B------:R1:W-:Y:S01]  /*20f20*/  STL.64 [R1+0x1298], R18 ;  /* 0x0012981201007387 */ /* 0x0003e20000100a00 */
[----:B0-----:R-:W-:-:S02]  /*20f30*/  IMAD.MOV.U32 R22, RZ, RZ, R15 ;  /* 0x000000ffff167224 */ /* 0x001fc400078e000f */
[----:B------:R-:W-:Y:S01]  /*20f40*/  IMAD.MOV.U32 R23, RZ, RZ, R2 ;  /* 0x000000ffff177224 */ /* 0x000fe200078e0002 */
[----:B------:R-:W2:Y:S04]  /*20f50*/  LDL.LU R15, [R1+0x12ec] ;  /* 0x0012ec00010f7983 */ /* 0x000ea80000300800 */
[----:B------:R-:W4:Y:S04]  /*20f60*/  LDL.LU R2, [R1+0x12e8] ;  /* 0x0012e80001027983 */ /* 0x000f280000300800 */
[----:B------:R0:W-:Y:S04]  /*20f70*/  STL.64 [R1+0x12a0], R22 ;  /* 0x0012a01601007387 */ /* 0x0001e80000100a00 */
[----:B------:R-:W2:Y:S04]  /*20f80*/  LDL.LU R16, [R1+0x530] ;  /* 0x0005300001107983 */ /* 0x000ea80000300800 */
[----:B------:R-:W2:Y:S04]  /*20f90*/  LDL.LU R17, [R1+0x534] ;  /* 0x0005340001117983 */ /* 0x000ea80000300800 */
[----:B-1----:R-:W2:Y:S04]  /*20fa0*/  LDL.LU R18, [R1+0x538] ;  /* 0x0005380001127983 */ /* 0x002ea80000300800 */
[----:B------:R-:W2:Y:S01]  /*20fb0*/  LDL.LU R19, [R1+0x53c] ;  /* 0x00053c0001137983 */ /* 0x000ea20000300800 */
[----:B0-----:R-:W-:-:S02]  /*20fc0*/  IMAD.MOV.U32 R22, RZ, RZ, R3 ;  /* 0x000000ffff167224 */ /* 0x001fc400078e0003 */
        /* <DEDUP_REMOVED lines=14> */
[----:B0-----:R-:W2:Y:S04]  /*210b0*/  LDL.LU R16, [R1+0x880] ;  /* 0x0008800001107983 */ /* 0x001ea80000300800 */
[----:B------:R-:W2:Y:S04]  /*210c0*/  LDL.LU R17, [R1+0x884] ;  /* 0x0008840001117983 */ /* 0x000ea80000300800 */
[----:B------:R-:W2:Y:S04]  /*210d0*/  LDL.LU R18, [R1+0x888] ;  /* 0x0008880001127983 */ /* 0x000ea80000300800 */
[----:B------:R-:W2:Y:S04]  /*210e0*/  LDL.LU R19, [R1+0x88c] ;  /* 0x00088c0001137983 */ /* 0x000ea80000300800 */
[----:B------:R-:W2:Y:S04]  /*210f0*/  LDL.LU R24, [R1+0x520] ;  /* 0x0005200001187983 */ /* 0x000ea80000300800 */
[----:B------:R-:W2:Y:S04]  /*21100*/  LDL.LU R25, [R1+0x524] ;  /* 0x0005240001197983 */ /* 0x000ea80000300800 */
[----:B------:R-:W2:Y:S04]  /*21110*/  LDL.LU R26, [R1+0x528] ;  /* 0x00052800011a7983 */ /* 0x000ea80000300800 */
[----:B------:R-:W2:Y:S04]  /*21120*/  LDL.LU R27, [R1+0x52c] ;  /* 0x00052c00011b7983 */ /* 0x000ea80000300800 */
[----:B------:R-:W-:Y:S04]  /*21130*/  STL.64 [R1+0x1258], R10 ;  /* 0x0012580a01007387 */ /* 0x000fe80000100a00 */
[----:B---3--:R-:W-:Y:S04]  /*21140*/  STL.64 [R1+0x1220], R6 ;  /* 0x0012200601007387 */ /* 0x008fe80000100a00 */
[----:B------:R0:W-:Y:S04]  /*21150*/  STL.64 [R1+0x1218], R4 ;  /* 0x0012180401007387 */ /* 0x0001e80000100a00 */
[----:B0-----:R-:W3:Y:S04]  /*21160*/  LDL.LU R4, [R1+0x690] ;  /* 0x0006900001047983 */ /* 0x001ee80000300800 */
[----:B------:R-:W3:Y:S04]  /*21170*/  LDL.LU R5, [R1+0x694] ;  /* 0x0006940001057983 */ /* 0x000ee80000300800 */
[----:B------:R-:W2:Y:S04]  /*21180*/  LDL.LU R6, [R1+0x698] ;  /* 0x0006980001067983 */ /* 0x000ea80000300800 */
[----:B------:R-:W2:Y:S01]  /*21190*/  LDL.LU R7, [R1+0x69c] ;  /* 0x00069c0001077983 */ /* 0x000ea20000300800 */
[----:B------:R-:W-:-:S02]  /*211a0*/  IMAD.MOV.U32 R10, RZ, RZ, R0 ;  /* 0x000000ffff0a7224 */ /* 0x000fc400078e0000 */
[----:B------:R-:W-:Y:S01]  /*211b0*/  IMAD.MOV.U32 R11, RZ, RZ, R29 ;  /* 0x000000ffff0b7224 */ /* 0x000fe200078e001d */
[----:B------:R-:W3:Y:S04]  /*211c0*/  LDL.LU R0, [R1+0x12dc] ;  /* 0x0012dc0001007983 */ /* 0x000ee80000300800 */
[----:B------:R-:W4:Y:S04]  /*211d0*/  LDL.LU R29, [R1+0x12d8] ;  /* 0x0012d800011d7983 */ /* 0x000f280000300800 */
[----:B--2---:R-:W-:Y:S04]  /*211e0*/  STL.64 [R1+0x1238], R6 ;  /* 0x0012380601007387 */ /* 0x004fe80000100a00 */
[----:B---3--:R0:W-:Y:S04]  /*211f0*/  STL.64 [R1+0x1230], R4 ;  /* 0x0012300401007387 */ /* 0x0081e80000100a00 */
[----:B0-----:R-:W2:Y:S04]  /*21200*/  LDL.LU R4, [R1+0x6a0] ;  /* 0x0006a00001047983 */ /* 0x001ea80000300800 */
[----:B------:R-:W2:Y:S04]  /*21210*/  LDL.LU R5, [R1+0x6a4] ;  /* 0x0006a40001057983 */ /* 0x000ea80000300800 */
[----:B------:R-:W3:Y:S01]  /*21220*/  LDL.LU R6, [R1+0x6a8] ;  /* 0x0006a80001067983 */ /* 0x000ee20000300800 */
[----:B------:R-:W-:-:S03]  /*21230*/  IMAD.MOV.U32 R7, RZ, RZ, R0 ;  /* 0x000000ffff077224 */ /* 0x000fc600078e0000 */
[----:B------:R-:W2:Y:S01]  /*21240*/  LDL.LU R0, [R1+0x12d4] ;  /* 0x0012d40001007983 */ /* 0x000ea20000300800 */
[----:B------:R-:W-:Y:S03]  /*21250*/  HMMA.16816.F32.BF16 R20, R12, R22, R16 ;  /* 0x000000160c14723c */ /* 0x000fe60000041810 */
        /* <DEDUP_REMOVED lines=10> */
[----:B------:R-:W2:Y:S01]  /*21300*/  LDL.LU R6, [R1+0x508] ;  /* 0x0005080001067983 */ /* 0x000ea20000300800 */
[----:B------:R-:W-:-:S03]  /*21310*/  IMAD.MOV.U32 R7, RZ, RZ, R0 ;  /* 0x000000ffff077224 */ /* 0x000fc600078e0000 */
[----:B------:R-:W3:Y:S04]  /*21320*/  LDL.LU R0, [R1+0x12d0] ;  /* 0x0012d00001007983 */ /* 0x000ee80000300800 */
[----:B------:R-:W2:Y:S04]  /*21330*/  LDL.LU.64 R18, [R1+0x12c8] ;  /* 0x0012c80001127983 */ /* 0x000ea80000300a00 */
[----:B------:R-:W2:Y:S04]  /*21340*/  LDL.LU.64 R16, [R1+0x12c0] ;  /* 0x0012c00001107983 */ /* 0x000ea80000300a00 */
        /* <DEDUP_REMOVED lines=16> */
[----:B--2---:R-:W-:Y:S03]  /*21450*/  HMMA.16816.F32.BF16 R16, R12, R18, R24 ;  /* 0x000000120c10723c */ /* 0x004fe60000041818 */
[----:B------:R-:W3:-:S15]  /*21460*/  LDL.LU.64 R26, [R1+0x1280] ;  /* 0x00128000011a7983 */ /* 0x000ede0000300a00 */
[----:B------:R-:W-:Y:S01]  /*21470*/  NOP ;  /* 0x0000000000007918 */ /* 0x000fe20000000000 */
[----:B------:R-:W-:Y:S04]  /*21480*/  STL.64 [R1+0x520], R16 ;  /* 0x0005201001007387 */ /* 0x000fe80000100a00 */
[----:B------:R-:W-:Y:S01]  /*21490*/  STL.64 [R1+0x528], R18 ;  /* 0x0005281201007387 */ /* 0x000fe20000100a00 */
[----:B---3--:R-:W-:Y:S03]  /*214a0*/  HMMA.16816.F32.BF16 R24, R12, R26, R20 ;  /* 0x0000001a0c18723c */ /* 0x008fe60000041814 */
[----:B------:R-:W2:-:S15]  /*214b0*/  LDL.LU R23, [R1+0x1278] ;  /* 0x0012780001177983 */ /* 0x000e9e0000300800 */
[----:B------:R-:W-:Y:S01]  /*214c0*/  NOP ;  /* 0x0000000000007918 */ /* 0x000fe20000000000 */
[----:B------:R-:W-:Y:S04]  /*214d0*/  STL.64 [R1+0x510], R24 ;  /* 0x0005101801007387 */ /* 0x000fe80000100a00 */
[----:B------:R0:W-:Y:S04]  /*214e0*/  STL.64 [R1+0x518], R26 ;  /* 0x0005181a01007387 */ /* 0x0001e80000100a00 */
[----:B0-----:R-:W3:Y:S04]  /*214f0*/  LDL.LU.64 R26, [R1+0x1270] ;  /* 0x00127000011a7983 */ /* 0x001ee80000300a00 */
[----:B------:R-:W2:Y:S04]  /*21500*/  LDL.LU R22, [R1+0xaf8] ;  /* 0x000af80001167983 */ /* 0x000ea80000300800 */
[----:B------:R-:W2:Y:S04]  /*21510*/  LDL.LU R21, [R1+0xedc] ;  /* 0x000edc0001157983 */ /* 0x000ea80000300800 */
[----:B------:R-:W2:Y:S01]  /*21520*/  LDL.LU R20, [R1+0xed4] ;  /* 0x000ed40001147983 */ /* 0x000ea20000300800 */
[----:B------:R-:W-:Y:S01]  /*21530*/  HMMA.16816.F32.BF16 R8, R12, R10, R4 ;  /* 0x0000000a0c08723c */ /* 0x000fe20000041804 */
[----:B------:R-:W-:-:S02]  /*21540*/  IMAD.MOV.U32 R17, RZ, RZ, R28 ;  /* 0x000000ffff117224 */ /* 0x000fc400078e001c */
[----:B----4-:R-:W-:Y:S01]  /*21550*/  IMAD.MOV.U32 R19, RZ, RZ, R2 ;  /* 0x000000ffff137224 */ /* 0x010fe200078e0002 */
[----:B--2---:R0:W-:Y:S04]  /*21560*/  STL.64 [R1+0x1188], R20 ;  /* 0x0011881401007387 */ /* 0x0041e80000100a00 */
[----:B0-----:R-:W2:Y:S04]  /*21570*/  LDL.LU.64 R20, [R1+0xac8] ;  /* 0x000ac80001147983 */ /* 0x001ea80000300a00 */
[----:B------:R-:W4:Y:S04]  /*21580*/  LDL.LU R25, [R1+0xecc] ;  /* 0x000ecc0001197983 */ /* 0x000f280000300800 */
[----:B------:R-:W2:Y:S04]  /*21590*/  LDL.LU R24, [R1+0xec4] ;  /* 0x000ec40001187983 */ /* 0x000ea80000300800 */
[----:B------:R-:W2:Y:S04]  /*215a0*/  LDL.LU R28, [R1+0xebc] ;  /* 0x000ebc00011c7983 */ /* 0x000ea80000300800 */
[----:B------:R-:W2:Y:S04]  /*215b0*/  LDL.LU R2, [R1+0xaf4] ;  /* 0x000af40001027983 */ /* 0x000ea80000300800 */
        /* <DEDUP_REMOVED lines=46> */
[----:B0-----:R-:W3:Y:S04]  /*218a0*/  LDL.LU.64 R10, [R1+0x11b0] ;  /* 0x0011b000010a7983 */ /* 0x001ee80000300a00 */
[----:B------:R-:W3:Y:S02]  /*218b0*/  LDL.LU.64 R8, [R1+0x11a8] ;  /* 0x0011a80001087983 */ /* 0x000ee40000300a00 */
[----:B---3--:R-:W-:-:S15]  /*218c0*/  HMMA.16816.F32.BF16 R8, R12, R26, R8 ;  /* 0x0000001a0c08723c */ /* 0x008fde0000041808 */
[----:B------:R-:W-:-:S04]  /*218d0*/  NOP ;  /* 0x0000000000007918 */ /* 0x000fc80000000000 */
[----:B------:R-:W-:Y:S04]  /*218e0*/  STL.64 [R1+0x640], R8 ;  /* 0x0006400801007387 */ /* 0x000fe80000100a00 */
[----:B------:R0:W-:Y:S04]  /*218f0*/  STL.64 [R1+0x648], R10 ;  /* 0x0006480a01007387 */ /* 0x0001e80000100a00 */
[----:B0-----:R-:W2:Y:S04]  /*21900*/  LDL.LU.64 R10, [R1+0x11a0] ;  /* 0x0011a000010a7983 */ /* 0x001ea80000300a00 */
[----:B------:R-:W3:Y:S01]  /*21910*/  LDL.LU.64 R26, [R1+0xac0] ;  /* 0x000ac000011a7983 */ /* 0x000ee20000300a00 */
[----:B------:R-:W-:-:S02]  /*21920*/  IMAD.MOV.U32 R16, RZ, RZ, R29 ;  /* 0x000000ffff107224 */ /* 0x000fc400078e001d */
[----:B------:R-:W0:Y:S01]  /*21930*/  LDC R29, c[0x0][0x3a8] ;  /* 0x0000ea00ff1d7b82 */ /* 0x000e220000000800 */
[----:B--2---:R-:W-:Y:S01]  /*21940*/  HMMA.16816.F32.BF16 R8, R12, R10, R4 ;  /* 0x0000000a0c08723c */ /* 0x004fe20000041804 */
[----:B------:R-:W2:Y:S04]  /*21950*/  LDL.LU.64 R6, [R1+0x1198] ;  /* 0x0011980001067983 */ /* 0x000ea80000300a00 */
[----:B------:R-:W2:Y:S01]  /*21960*/  LDL.LU.64 R4, [R1+0x1190] ;  /* 0x0011900001047983 */ /* 0x000ea20000300a00 */
[----:B0-----:R-:W-:-:S04]  /*21970*/  IMAD.SHL.U32 R29, R29, 0x20, RZ ;  /* 0x000000201d1d7824 */ /* 0x001fc800078e00ff */
[----:B------:R-:W-:Y:S02]  /*21980*/  IMAD.SHL.U32 R29, R29, 0x2, RZ ;  /* 0x000000021d1d7824 */ /* 0x000fe400078e00ff */
[----:B------:R-:W-:-:S07]  /*21990*/  IMAD.MOV.U32 R18, RZ, RZ, R3 ;  /* 0x000000ffff127224 */ /* 0x000fce00078e0003 */
[----:B------:R0:W-:Y:S04]  /*219a0*/  STL.64 [R1+0x630], R8 ;  /* 0x0006300801007387 */ /* 0x0001e80000100a00 */
[----:B------:R3:W-:Y:S01]  /*219b0*/  STL.64 [R1+0x638], R10 ;  /* 0x0006380a01007387 */ /* 0x0007e20000100a00 */
[-C--:B0-----:R-:W-:Y:S02]  /*219c0*/  IADD3 R8, P0, PT, R20, R29.reuse, RZ ;  /* 0x0000001d14087210 */ /* 0x081fe40007f1e0ff */
[----:B---3--:R-:W-:-:S03]  /*219d0*/  IADD3 R10, P2, PT, R26, R29, RZ ;  /* 0x0000001d1a0a7210 */ /* 0x008fc60007f5e0ff */
[----:B------:R-:W-:Y:S01]  /*219e0*/  IMAD.X R3, R21, 0x1, R0, P0 ;  /* 0x0000000115037824 */ /* 0x000fe200000e0600 */
[----:B--2---:R-:W-:-:S05]  /*219f0*/  IADD3 R9, P1, PT, R4, R29, RZ ;  /* 0x0000001d04097210 */ /* 0x004fca0007f3e0ff */
[----:B------:R-:W-:Y:S04]  /*21a00*/  STL [R1+0x1118], R9 ;  /* 0x0011180901007387 */ /* 0x000fe80000100800 */
[----:B------:R-:W-:Y:S04]  /*21a10*/  STL [R1+0x111c], R10 ;  /* 0x00111c0a01007387 */ /* 0x000fe80000100800 */
[----:B------:R-:W2:Y:S01]  /*21a20*/  LDL.LU.64 R20, [R1+0x1188] ;  /* 0x0011880001147983 */ /* 0x000ea20000300a00 */
[----:B------:R-:W-:Y:S01]  /*21a30*/  HMMA.16816.F32.BF16 R12, R12, R6, R16 ;  /* 0x000000060c0c723c */ /* 0x000fe20000041810 */
[----:B------:R-:W-:-:S02]  /*21a40*/  IMAD.X R4, R5, 0x1, R0, P1 ;  /* 0x0000000105047824 */ /* 0x000fc400008e0600 */
[----:B------:R-:W-:Y:S02]  /*21a50*/  VIADD R23, R23, 0x1 ;  /* 0x0000000117177836 */ /* 0x000fe40000000000 */
[----:B------:R-:W-:Y:S01]  /*21a60*/  IMAD.X R5, R27, 0x1, R0, P2 ;  /* 0x000000011b057824 */ /* 0x000fe200010e0600 */
[----:B------:R0:W-:Y:S04]  /*21a70*/  STL [R1+0x1120], R4 ;  /* 0x0011200401007387 */ /* 0x0001e80000100800 */
[----:B------:R-:W-:Y:S04]  /*21a80*/  STL [R1+0xaf0], R23 ;  /* 0x000af01701007387 */ /* 0x000fe80000100800 */
[----:B------:R1:W-:Y:S01]  /*21a90*/  STL [R1+0x1124], R5 ;  /* 0x0011240501007387 */ /* 0x0003e20000100800 */
[----:B------:R-:W-:-:S02]  /*21aa0*/  IADD3 R22, P2, PT, R22, R29, RZ ;  /* 0x0000001d16167210 */ /* 0x000fc40007f5e0ff */
[-C--:B----4-:R-:W-:Y:S01]  /*21ab0*/  IADD3 R25, P1, PT, R25, R29.reuse, RZ ;  /* 0x0000001d19197210 */ /* 0x090fe20007f3e0ff */
[----:B0-----:R-:W-:Y:S02]  /*21ac0*/  IMAD.MOV.U32 R4, RZ, RZ, R8 ;  /* 0x000000ffff047224 */ /* 0x001fe400078e0008 */
[----:B-1----:R-:W-:Y:S01]  /*21ad0*/  IMAD.MOV.U32 R5, RZ, RZ, R3 ;  /* 0x000000ffff057224 */ /* 0x002fe200078e0003 */
[----:B------:R-:W-:Y:S04]  /*21ae0*/  STL.64 [R1+0x4e0], R12 ;  /* 0x0004e00c01007387 */ /* 0x000fe80000100a00 */
[----:B------:R-:W-:Y:S01]  /*21af0*/  STL.64 [R1+0x4e8], R14 ;  /* 0x0004e80e01007387 */ /* 0x000fe20000100a00 */
[----:B------:R-:W-:-:S03]  /*21b00*/  IADD3 R24, P4, PT, R24, R29, RZ ;  /* 0x0000001d18187210 */ /* 0x000fc60007f9e0ff */
[----:B------:R-:W-:Y:S04]  /*21b10*/  STL.64 [R1+0xac8], R4 ;  /* 0x000ac80401007387 */ /* 0x000fe80000100a00 */
[----:B------:R-:W-:Y:S01]  /*21b20*/  STL [R1+0xaf8], R22 ;  /* 0x000af81601007387 */ /* 0x000fe20000100800 */
[-C--:B------:R-:W-:Y:S01]  /*21b30*/  IADD3 R28, P3, PT, R28, R29.reuse, RZ ;  /* 0x0000001d1c1c7210 */ /* 0x080fe20007f7e0ff */
[----:B------:R-:W-:Y:S01]  /*21b40*/  IMAD.X R2, R2, 0x1, R0, P2 ;  /* 0x0000000102027824 */ /* 0x000fe200010e0600 */
[-C--:B--2---:R-:W-:Y:S02]  /*21b50*/  IADD3 R21, P6, PT, R21, R29.reuse, RZ ;  /* 0x0000001d15157210 */ /* 0x084fe40007fde0ff */
[----:B------:R-:W-:-:S03]  /*21b60*/  IADD3 R20, P5, PT, R20, R29, RZ ;  /* 0x0000001d14147210 */ /* 0x000fc60007fbe0ff */
[----:B------:R-:W-:Y:S04]  /*21b70*/  STL [R1+0xedc], R21 ;  /* 0x000edc1501007387 */ /* 0x000fe80000100800 */
[----:B------:R-:W-:Y:S04]  /*21b80*/  STL [R1+0xed4], R20 ;  /* 0x000ed41401007387 */ /* 0x000fe80000100800 */
[----:B------:R-:W-:Y:S04]  /*21b90*/  STL [R1+0xecc], R25 ;  /* 0x000ecc1901007387 */ /* 0x000fe80000100800 */
[----:B------:R0:W-:Y:S04]  /*21ba0*/  STL [R1+0x1184], R0 ;  /* 0x0011840001007387 */ /* 0x0001e80000100800 */
[----:B------:R-:W-:Y:S04]  /*21bb0*/  STL [R1+0xec4], R24 ;  /* 0x000ec41801007387 */ /* 0x000fe80000100800 */
[----:B0-----:R-:W2:Y:S04]  /*21bc0*/  LDL.LU R0, [R1+0xeb4] ;  /* 0x000eb40001007983 */ /* 0x001ea80000300800 */
[----:B------:R-:W-:Y:S04]  /*21bd0*/  STL [R1+0xebc], R28 ;  /* 0x000ebc1c01007387 */ /* 0x000fe80000100800 */
[----:B------:R-:W3:Y:S04]  /*21be0*/  LDL.LU R8, [R1+0xea4] ;  /* 0x000ea40001087983 */ /* 0x000ee80000300800 */
[----:B------:R-:W-:Y:S01]  /*21bf0*/  STL [R1+0xaf4], R2 ;  /* 0x000af40201007387 */ /* 0x000fe20000100800 */
[----:B------:R-:W-:-:S03]  /*21c00*/  ISETP.NE.U32.AND P0, PT, R23, UR7, PT ;  /* 0x0000000717007c0c */ /* 0x000fc6000bf05070 */
[----:B---3--:R0:W-:Y:S04]  /*21c10*/  STL [R1+0x1180], R8 ;  /* 0x0011800801007387 */ /* 0x0081e80000100800 */
[----:B0-----:R-:W3:Y:S04]  /*21c20*/  LDL.LU R8, [R1+0xeac] ;  /* 0x000eac0001087983 */ /* 0x001ee80000300800 */
        /* <DEDUP_REMOVED lines=22> */
[----:B--2---:R-:W-:-:S03]  /*21d90*/  IADD3 R0, P2, PT, R0, R29, RZ ;  /* 0x0000001d00007210 */ /* 0x004fc60007f5e0ff */
[----:B------:R-:W2:Y:S04]  /*21da0*/  LDL.LU R25, [R1+0xe70] ;  /* 0x000e700001197983 */ /* 0x000ea80000300800 */
[----:B------:R-:W2:Y:S04]  /*21db0*/  LDL.LU R24, [R1+0xe44] ;  /* 0x000e440001187983 */ /* 0x000ea80000300800 */
[----:B------:R-:W2:Y:S04]  /*21dc0*/  LDL.LU R28, [R1+0xe68] ;  /* 0x000e6800011c7983 */ /* 0x000ea80000300800 */
[----:B------:R-:W2:Y:S04]  /*21dd0*/  LDL.LU R2, [R1+0xe3c] ;  /* 0x000e3c0001027983 */ /* 0x000ea80000300800 */
[----:B------:R0:W-:Y:S04]  /*21de0*/  STL [R1+0xeb4], R0 ;  /* 0x000eb40001007387 */ /* 0x0001e80000100800 */
[----:B0-----:R-:W2:Y:S04]  /*21df0*/  LDL.LU R0, [R1+0x1184] ;  /* 0x0011840001007983 */ /* 0x001ea80000300800 */
[----:B------:R-:W2:Y:S02]  /*21e00*/  LDL.LU R29, [R1+0xed8] ;  /* 0x000ed800011d7983 */ /* 0x000ea40000300800 */
[----:B--2---:R-:W-:-:S05]  /*21e10*/  IMAD.X R29, R29, 0x1, R0, P6 ;  /* 0x000000011d1d7824 */ /* 0x004fca00030e0600 */
[----:B------:R0:W-:Y:S02]  /*21e20*/  STL [R1+0xed8], R29 ;  /* 0x000ed81d01007387 */ /* 0x0001e40000100800 */
[----:B0-----:R-:W0:Y:S02]  /*21e30*/  LDC R29, c[0x0][0x3a8] ;  /* 0x0000ea00ff1d7b82 */ /* 0x001e240000000800 */
[----:B0-----:R-:W-:-:S04]  /*21e40*/  IMAD.SHL.U32 R29, R29, 0x20, RZ ;  /* 0x000000201d1d7824 */ /* 0x001fc800078e00ff */
[----:B------:R-:W-:-:S05]  /*21e50*/  IMAD.SHL.U32 R29, R29, 0x2, RZ ;  /* 0x000000021d1d7824 */ /* 0x000fca00078e00ff */
[----:B---3--:R-:W-:-:S05]  /*21e60*/  IADD3 R8, P6, PT, R8, R29, RZ ;  /* 0x0000001d08087210 */ /* 0x008fca0007fde0ff */
[----:B------:R0:W-:Y:S04]  /*21e70*/  STL [R1+0xeac], R8 ;  /* 0x000eac0801007387 */ /* 0x0001e80000100800 */
[----:B0-----:R-:W2:Y:S04]  /*21e80*/  LDL.LU R8, [R1+0x1180] ;  /* 0x0011800001087983 */ /* 0x001ea80000300800 */
[----:B------:R-:W3:Y:S01]  /*21e90*/  LDL.LU R29, [R1+0xed0] ;  /* 0x000ed000011d7983 */ /* 0x000ee20000300800 */
[--C-:B----4-:R-:W-:Y:S02]  /*21ea0*/  IMAD.X R3, R3, 0x1, R0.reuse, P1 ;  /* 0x0000000103037824 */ /* 0x110fe400008e0600 */
[----:B------:R-:W-:-:S02]  /*21eb0*/  IMAD.X R13, R13, 0x1, R0, P4 ;  /* 0x000000010d0d7824 */ /* 0x000fc400020e0600 */
[--C-:B------:R-:W-:Y:S02]  /*21ec0*/  IMAD.X R15, R15, 0x1, R0.reuse, P3 ;  /* 0x000000010f0f7824 */ /* 0x100fe400018e0600 */
[--C-:B------:R-:W-:Y:S02]  /*21ed0*/  IMAD.X R7, R7, 0x1, R0.reuse, P2 ;  /* 0x0000000107077824 */ /* 0x100fe400010e0600 */
[--C-:B------:R-:W-:Y:S02]  /*21ee0*/  IMAD.X R4, R4, 0x1, R0.reuse, P6 ;  /* 0x0000000104047824 */ /* 0x100fe400030e0600 */
[----:B---3--:R-:W-:-:S05]  /*21ef0*/  IMAD.X R29, R29, 0x1, R0, P5 ;  /* 0x000000011d1d7824 */ /* 0x008fca00028e0600 */
[----:B------:R0:W-:Y:S02]  /*21f00*/  STL [R1+0xed0], R29 ;  /* 0x000ed01d01007387 */ /* 0x0001e40000100800 */
[----:B0-----:R-:W0:Y:S02]  /*21f10*/  LDC R29, c[0x0][0x3a8] ;  /* 0x0000ea00ff1d7b82 */ /* 0x001e240000000800 */
[----:B0-----:R-:W-:-:S04]  /*21f20*/  IMAD.SHL.U32 R29, R29, 0x20, RZ ;  /* 0x000000201d1d7824 */ /* 0x001fc800078e00ff */
[----:B------:R-:W-:-:S05]  /*21f30*/  IMAD.SHL.U32 R29, R29, 0x2, RZ ;  /* 0x000000021d1d7824 */ /* 0x000fca00078e00ff */
[-C--:B--2---:R-:W-:Y:S02]  /*21f40*/  IADD3 R8, P5, PT, R8, R29.reuse, RZ ;  /* 0x0000001d08087210 */ /* 0x084fe40007fbe0ff */
[-C--:B------:R-:W-:Y:S02]  /*21f50*/  IADD3 R12, P1, PT, R12, R29.reuse, RZ ;  /* 0x0000001d0c0c7210 */ /* 0x080fe40007f3e0ff */
[-C--:B------:R-:W-:Y:S02]  /*21f60*/  IADD3 R14, P4, PT, R14, R29.reuse, RZ ;  /* 0x0000001d0e0e7210 */ /* 0x080fe40007f9e0ff */
[-C--:B------:R-:W-:Y:S01]  /*21f70*/  IADD3 R6, P3, PT, R6, R29.reuse, RZ ;  /* 0x0000001d06067210 */ /* 0x080fe20007f7e0ff */
[----:B------:R0:W-:Y:S04]  /*21f80*/  STL [R1+0xea4], R8 ;  /* 0x000ea40801007387 */ /* 0x0001e80000100800 */
[----:B------:R-:W-:Y:S04]  /*21f90*/  STL [R1+0xec8], R3 ;  /* 0x000ec80301007387 */ /* 0x000fe80000100800 */
[----:B------:R-:W-:Y:S04]  /*21fa0*/  STL [R1+0xe9c], R12 ;  /* 0x000e9c0c01007387 */ /* 0x000fe80000100800 */
[----:B------:R-:W-:Y:S01]  /*21fb0*/  STL [R1+0xec0], R13 ;  /* 0x000ec00d01007387 */ /* 0x000fe20000100800 */
[----:B------:R-:W-:-:S03]  /*21fc0*/  IADD3 R5, P2, PT, R5, R29, RZ ;  /* 0x0000001d05057210 */ /* 0x000fc60007f5e0ff */
[----:B------:R-:W-:Y:S04]  /*21fd0*/  STL [R1+0xe94], R14 ;  /* 0x000e940e01007387 */ /* 0x000fe80000100800 */
[----:B------:R-:W-:Y:S01]  /*21fe0*/  STL [R1+0xeb8], R15 ;  /* 0x000eb80f01007387 */ /* 0x000fe20000100800 */
[----:B------:R-:W-:-:S03]  /*21ff0*/  IADD3 R10, P6, PT, R10, R29, RZ ;  /* 0x0000001d0a0a7210 */ /* 0x000fc60007fde0ff */
[----:B------:R-:W-:Y:S01]  /*22000*/  STL [R1+0xe8c], R6 ;  /* 0x000e8c0601007387 */ /* 0x000fe20000100800 */
[----:B------:R-:W-:-:S03]  /*22010*/  IMAD.X R9, R9, 0x1, R0, P5 ;  /* 0x0000000109097824 */ /* 0x000fc600028e0600 */
        /* <DEDUP_REMOVED lines=24> */
[----:B------:R-:W-:Y:S04]  /*221a0*/  STL [R1+0xe80], R23 ;  /* 0x000e801701007387 */ /* 0x000fe80000100800 */
[----:B------:R-:W-:Y:S01]  /*221b0*/  STL [R1+0xe54], R22 ;  /* 0x000e541601007387 */ /* 0x000fe20000100800 */
[----:B------:R-:W-:-:S03]  /*221c0*/  IADD3 R24, P5, PT, R24, R29, RZ ;  /* 0x0000001d18187210 */ /* 0x000fc60007fbe0ff */
[----:B------:R-:W-:Y:S01]  /*221d0*/  STL [R1+0xe78], R21 ;  /* 0x000e781501007387 */ /* 0x000fe20000100800 */
[----:B------:R-:W-:-:S03]  /*221e0*/  IMAD.X R28, R28, 0x1, R0, P1 ;  /* 0x000000011c1c7824 */ /* 0x000fc600008e0600 */
[----:B------:R-:W-:Y:S01]  /*221f0*/  STL [R1+0xe4c], R20 ;  /* 0x000e4c1401007387 */ /* 0x000fe20000100800 */
[----:B------:R-:W-:-:S03]  /*22200*/  IADD3 R2, P1, PT, R2, R29, RZ ;  /* 0x0000001d02027210 */ /* 0x000fc60007f3e0ff */
[----:B------:R-:W-:Y:S04]  /*22210*/  STL [R1+0xe70], R25 ;  /* 0x000e701901007387 */ /* 0x000fe80000100800 */
[----:B------:R-:W2:Y:S04]  /*22220*/  LDL.LU R29, [R1+0xe60] ;  /* 0x000e6000011d7983 */ /* 0x000ea80000300800 */
[----:B------:R-:W-:Y:S04]  /*22230*/  STL [R1+0xe44], R24 ;  /* 0x000e441801007387 */ /* 0x000fe80000100800 */
[----:B0-----:R-:W3:Y:S04]  /*22240*/  LDL.LU R8, [R1+0xe50] ;  /* 0x000e500001087983 */ /* 0x001ee80000300800 */
[----:B------:R-:W-:Y:S04]  /*22250*/  STL [R1+0xe68], R28 ;  /* 0x000e681c01007387 */ /* 0x000fe80000100800 */
[----:B---3--:R0:W-:Y:S04]  /*22260*/  STL [R1+0x1178], R8 ;  /* 0x0011780801007387 */ /* 0x0081e80000100800 */
[----:B------:R-:W-:Y:S04]  /*22270*/  STL [R1+0xe3c], R2 ;  /* 0x000e3c0201007387 */ /* 0x000fe80000100800 */
[----:B0-----:R-:W3:Y:S01]  /*22280*/  LDL.LU R8, [R1+0xe2c] ;  /* 0x000e2c0001087983 */ /* 0x001ee20000300800 */
[----:B--2---:R-:W-:-:S03]  /*22290*/  IMAD.X R29, R29, 0x1, R0, P4 ;  /* 0x000000011d1d7824 */ /* 0x004fc600020e0600 */
[----:B---3--:R0:W-:Y:S04]  /*222a0*/  STL [R1+0x117c], R8 ;  /* 0x00117c0801007387 */ /* 0x0081e80000100800 */
        /* <DEDUP_REMOVED lines=27> */
[----:B------:R0:W-:Y:S02]  /*22460*/  STL [R1+0xe60], R29 ;  /* 0x000e601d01007387 */ /* 0x0001e40000100800 */
[----:B0-----:R-:W0:Y:S02]  /*22470*/  LDC R29, c[0x0][0x3a8] ;  /* 0x0000ea00ff1d7b82 */ /* 0x001e240000000800 */
[----:B0-----:R-:W-:-:S04]  /*22480*/  IMAD.SHL.U32 R29, R29, 0x20, RZ ;  /* 0x000000201d1d7824 */ /* 0x001fc800078e00ff */
[----:B------:R-:W-:-:S05]  /*22490*/  IMAD.SHL.U32 R29, R29, 0x2, RZ ;  /* 0x000000021d1d7824 */ /* 0x000fca00078e00ff */
[----:B--2---:R-:W-:-:S05]  /*224a0*/  IADD3 R8, P4, PT, R8, R29, RZ ;  /* 0x0000001d08087210 */ /* 0x004fca0007f9e0ff */
        /* <DEDUP_REMOVED lines=8> */
[----:B------:R-:W-:-:S05]  /*22530*/  IADD3 R8, P3, PT, R8, R29, RZ ;  /* 0x0000001d08087210 */ /* 0x000fca0007f7e0ff */
[----:B------:R0:W-:Y:S04]  /*22540*/  STL [R1+0xe2c], R8 ;  /* 0x000e2c0801007387 */ /* 0x0001e80000100800 */
[----:B0-----:R-:W2:Y:S01]  /*22550*/  LDL.LU R8, [R1+0x1178] ;  /* 0x0011780001087983 */ /* 0x001ea20000300800 */
[--C-:B----4-:R-:W-:Y:S01]  /*22560*/  IMAD.X R12, R12, 0x1, R0.reuse, P6 ;  /* 0x000000010c0c7824 */ /* 0x110fe200030e0600 */
[-C--:B---3--:R-:W-:Y:S01]  /*22570*/  IADD3 R13, P6, PT, R13, R29.reuse, RZ ;  /* 0x0000001d0d0d7210 */ /* 0x088fe20007fde0ff */
[--C-:B------:R-:W-:Y:S01]  /*22580*/  IMAD.X R14, R14, 0x1, R0.reuse, P5 ;  /* 0x000000010e0e7824 */ /* 0x100fe200028e0600 */
[-C--:B------:R-:W-:Y:S01]  /*22590*/  IADD3 R15, P5, PT, R15, R29.reuse, RZ ;  /* 0x0000001d0f0f7210 */ /* 0x080fe20007fbe0ff */
        /* <DEDUP_REMOVED lines=15> */
[----:B------:R-:W-:Y:S01]  /*22690*/  IADD3 R25, P3, PT, R25, R29, RZ ;  /* 0x0000001d19197210 */ /* 0x000fe20007f7e0ff */
[----:B------:R-:W-:-:S02]  /*226a0*/  IMAD.X R2, R2, 0x1, R0, P6 ;  /* 0x0000000102027824 */ /* 0x000fc400030e0600 */
[----:B--2---:R-:W-:Y:S01]  /*226b0*/  IMAD.X R8, R8, 0x1, R0, P2 ;  /* 0x0000000108087824 */ /* 0x004fe200010e0600 */
[----:B------:R-:W-:-:S04]  /*226c0*/  IADD3 R3, P2, PT, R3, R29, RZ ;  /* 0x0000001d03037210 */ /* 0x000fc80007f5e0ff */
[----:B------:R-:W-:Y:S04]  /*226d0*/  STL [R1+0xe50], R8 ;  /* 0x000e500801007387 */ /* 0x000fe80000100800 */
[----:B------:R-:W-:Y:S04]  /*226e0*/  STL [R1+0xe24], R3 ;  /* 0x000e240301007387 */ /* 0x000fe80000100800 */
[----:B------:R-:W-:Y:S04]  /*226f0*/  STL [R1+0xe48], R12 ;  /* 0x000e480c01007387 */ /* 0x000fe80000100800 */
[----:B------:R-:W-:Y:S04]  /*22700*/  STL [R1+0xe1c], R13 ;  /* 0x000e1c0d01007387 */ /* 0x000fe80000100800 */
[----:B------:R-:W-:Y:S04]  /*22710*/  STL [R1+0xe40], R14 ;  /* 0x000e400e01007387 */ /* 0x000fe80000100800 */
[----:B------:R-:W-:Y:S04]  /*22720*/  STL [R1+0xe14], R15 ;  /* 0x000e140f01007387 */ /* 0x000fe80000100800 */
[----:B------:R-:W-:Y:S04]  /*22730*/  STL [R1+0xe38], R6 ;  /* 0x000e380601007387 */ /* 0x000fe80000100800 */
[----:B------:R-:W-:Y:S01]  /*22740*/  STL [R1+0xe0c], R7 ;  /* 0x000e0c0701007387 */ /* 0x000fe20000100800 */
[----:B------:R-:W-:-:S03]  /*22750*/  IMAD.X R11, R11, 0x1, R0, P2 ;  /* 0x000000010b0b7824 */ /* 0x000fc600010e0600 */
[----:B------:R-:W-:Y:S01]  /*22760*/  STL [R1+0xe30], R5 ;  /* 0x000e300501007387 */ /* 0x000fe20000100800 */
[----:B------:R-:W-:-:S03]  /*22770*/  IADD3 R26, P2, PT, R26, R29, RZ ;  /* 0x0000001d1a1a7210 */ /* 0x000fc60007f5e0ff */
        /* <DEDUP_REMOVED lines=17> */
[----:B------:R0:W-:Y:S04]  /*22890*/  STL [R1+0x1174], R0 ;  /* 0x0011740001007387 */ /* 0x0001e80000100800 */
[----:B------:R-:W-:Y:S04]  /*228a0*/  STL [R1+0xdf0], R24 ;  /* 0x000df01801007387 */ /* 0x000fe80000100800 */
[----:B0-----:R-:W2:Y:S04]  /*228b0*/  LDL.LU R0, [R1+0xdbc] ;  /* 0x000dbc0001007983 */ /* 0x001ea80000300800 */
[----:B------:R-:W-:Y:S04]  /*228c0*/  STL [R1+0xdc4], R28 ;  /* 0x000dc41c01007387 */ /* 0x000fe80000100800 */
[----:B------:R-:W3:Y:S04]  /*228d0*/  LDL.LU R8, [R1+0xdac] ;  /* 0x000dac0001087983 */ /* 0x000ee80000300800 */
[----:B------:R-:W-:Y:S04]  /*228e0*/  STL [R1+0xde8], R2 ;  /* 0x000de80201007387 */ /* 0x000fe80000100800 */
        /* <DEDUP_REMOVED lines=574> */
[----:B------:R-:W-:Y:S01]  /*24cd0*/  IADD3 R18, P3, PT, R18, UR10, RZ ;  /* 0x0000000a12127c10 */ /* 0x000fe2000ff7e0ff */
[--C-:B------:R-:W-:Y:S01]  /*24ce0*/  IMAD.X R19, R19, 0x1, R0.reuse, P2 ;  /* 0x0000000113137824 */ /* 0x100fe200010e0600 */
[----:B------:R-:W-:Y:S01]  /*24cf0*/  IADD3 R23, P2, PT, R23, UR10, RZ ;  /* 0x0000000a17177c10 */ /* 0x000fe2000ff5e0ff */
[--C-:B------:R-:W-:Y:S01]  /*24d00*/  IMAD.X R22, R22, 0x1, R0.reuse, P6 ;  /* 0x0000000116167824 */ /* 0x100fe200030e0600 */
[----:B------:R-:W-:Y:S01]  /*24d10*/  IADD3 R21, P6, PT, R21, UR10, RZ ;  /* 0x0000000a15157c10 */ /* 0x000fe2000ffde0ff */
[--C-:B------:R-:W-:Y:S01]  /*24d20*/  IMAD.X R20, R20, 0x1, R0.reuse, P5 ;  /* 0x0000000114147824 */ /* 0x100fe200028e0600 */
[----:B------:R-:W-:Y:S01]  /*24d30*/  IADD3 R25, P5, PT, R25, UR10, RZ ;  /* 0x0000000a19197c10 */ /* 0x000fe2000ffbe0ff */
        /* <DEDUP_REMOVED lines=28> */
[----:B------:R-:W2:Y:S01]  /*24f00*/  LDL.LU R29, [R1+0x1038] ;  /* 0x00103800011d7983 */ /* 0x000ea20000300800 */
[----:B------:R-:W-:Y:S01]  /*24f10*/  IMAD.X R24, R24, 0x1, R0, P1 ;  /* 0x0000000118187824 */ /* 0x000fe200008e0600 */
[----:B------:R-:W-:-:S04]  /*24f20*/  IADD3 R28, P1, PT, R28, UR10, RZ ;  /* 0x0000000a1c1c7c10 */ /* 0x000fc8000ff3e0ff */
[----:B------:R-:W-:Y:S01]  /*24f30*/  STL [R1+0xb08], R24 ;  /* 0x000b081801007387 */ /* 0x000fe20000100800 */
[----:B------:R-:W-:-:S03]  /*24f40*/  IMAD.X R2, R2, 0x1, R0, P4 ;  /* 0x0000000102027824 */ /* 0x000fc600020e0600 */
[----:B--2---:R0:W-:Y:S04]  /*24f50*/  STL [R1+0x1144], R29 ;  /* 0x0011441d01007387 */ /* 0x0041e80000100800 */
[----:B------:R1:W-:Y:S04]  /*24f60*/  STL [R1+0x1040], R28 ;  /* 0x0010401c01007387 */ /* 0x0003e80000100800 */
[----:B0-----:R-:W2:Y:S04]  /*24f70*/  LDL.LU R29, [R1+0x103c] ;  /* 0x00103c00011d7983 */ /* 0x001ea80000300800 */
[----:B------:R0:W-:Y:S04]  /*24f80*/  STL [R1+0xb00], R2 ;  /* 0x000b000201007387 */ /* 0x0001e80000100800 */
[----:B------:R-:W3:Y:S04]  /*24f90*/  LDL.LU R8, [R1+0xef0] ;  /* 0x000ef00001087983 */ /* 0x000ee80000300800 */
[----:B------:R-:W4:Y:S04]  /*24fa0*/  LDL.LU R3, [R1+0x1030] ;  /* 0x0010300001037983 */ /* 0x000f280000300800 */
        /* <DEDUP_REMOVED lines=23> */
[----:B-1----:R-:W4:Y:S04]  /*25120*/  LDL.LU R28, [R1+0xfd0] ;  /* 0x000fd000011c7983 */ /* 0x002f280000300800 */
[----:B0-----:R-:W4:Y:S04]  /*25130*/  LDL.LU R2, [R1+0xff4] ;  /* 0x000ff40001027983 */ /* 0x001f280000300800 */
[----:B------:R0:W-:Y:S04]  /*25140*/  STL [R1+0x1128], R0 ;  /* 0x0011280001007387 */ /* 0x0001e80000100800 */
[----:B0-----:R-:W4:Y:S01]  /*25150*/  LDL.LU R0, [R1+0xafc] ;  /* 0x000afc0001007983 */ /* 0x001f220000300800 */
[----:B--2---:R-:W-:-:S05]  /*25160*/  IADD3 R29, P4, PT, R29, UR10, RZ ;  /* 0x0000000a1d1d7c10 */ /* 0x004fca000ff9e0ff */
[----:B------:R0:W-:Y:S04]  /*25170*/  STL [R1+0x103c], R29 ;  /* 0x00103c1d01007387 */ /* 0x0001e80000100800 */
[----:B0-----:R-:W2:Y:S01]  /*25180*/  LDL.LU R29, [R1+0x1144] ;  /* 0x00114400011d7983 */ /* 0x001ea20000300800 */
[----:B---3--:R-:W-:Y:S02]  /*25190*/  IADD3.X R8, PT, PT, R8, UR4, RZ, P2, !PT ;  /* 0x0000000408087c10 */ /* 0x008fe400097fe4ff */
[----:B----4-:R-:W-:Y:S02]  /*251a0*/  IADD3 R3, P2, PT, R3, UR10, RZ ;  /* 0x0000000a03037c10 */ /* 0x010fe4000ff5e0ff */
[----:B------:R-:W-:Y:S02]  /*251b0*/  IADD3.X R12, PT, PT, R12, UR4, RZ, P6, !PT ;  /* 0x000000040c0c7c10 */ /* 0x000fe4000b7fe4ff */
[----:B------:R-:W-:-:S02]  /*251c0*/  IADD3 R13, P6, PT, R13, UR10, RZ ;  /* 0x0000000a0d0d7c10 */ /* 0x000fc4000ffde0ff */
[----:B------:R-:W-:Y:S02]  /*251d0*/  IADD3.X R14, PT, PT, R14, UR4, RZ, P5, !PT ;  /* 0x000000040e0e7c10 */ /* 0x000fe4000affe4ff */
[----:B------:R-:W-:Y:S02]  /*251e0*/  IADD3 R15, P5, PT, R15, UR10, RZ ;  /* 0x0000000a0f0f7c10 */ /* 0x000fe4000ffbe0ff */
[----:B------:R-:W-:Y:S02]  /*251f0*/  IADD3.X R6, PT, PT, R6, UR4, RZ, P1, !PT ;  /* 0x0000000406067c10 */ /* 0x000fe40008ffe4ff */
[----:B------:R-:W-:Y:S02]  /*25200*/  IADD3 R7, P1, PT, R7, UR10, RZ ;  /* 0x0000000a07077c10 */ /* 0x000fe4000ff3e0ff */
[----:B------:R-:W-:Y:S02]  /*25210*/  IADD3.X R5, PT, PT, R5, UR4, RZ, P4, !PT ;  /* 0x0000000405057c10 */ /* 0x000fe4000a7fe4ff */
[----:B------:R-:W-:-:S02]  /*25220*/  IADD3 R4, P4, PT, R4, UR10, RZ ;  /* 0x0000000a04047c10 */ /* 0x000fc4000ff9e0ff */
[----:B------:R-:W-:-:S05]  /*25230*/  IADD3.X R0, PT, PT, R0, UR4, RZ, P3, !PT ;  /* 0x0000000400007c10 */ /* 0x000fca0009ffe4ff */
[----:B------:R0:W-:Y:S01]  /*25240*/  STL [R1+0xafc], R0 ;  /* 0x000afc0001007387 */ /* 0x0001e20000100800 */
[----:B------:R-:W-:Y:S02]  /*25250*/  IADD3.X R11, PT, PT, R11, UR4, RZ, P2, !PT ;  /* 0x000000040b0b7c10 */ /* 0x000fe400097fe4ff */
[----:B------:R-:W-:Y:S02]  /*25260*/  IADD3 R26, P2, PT, R26, UR10, RZ ;  /* 0x0000000a1a1a7c10 */ /* 0x000fe4000ff5e0ff */
[----:B------:R-:W-:Y:S02]  /*25270*/  IADD3.X R27, PT, PT, R27, UR4, RZ, P6, !PT ;  /* 0x000000041b1b7c10 */ /* 0x000fe4000b7fe4ff */
[----:B------:R-:W-:Y:S02]  /*25280*/  IADD3 R16, P6, PT, R16, UR10, RZ ;  /* 0x0000000a10107c10 */ /* 0x000fe4000ffde0ff */
[----:B------:R-:W-:Y:S02]  /*25290*/  IADD3.X R17, PT, PT, R17, UR4, RZ, P5, !PT ;  /* 0x0000000411117c10 */ /* 0x000fe4000affe4ff */
[----:B------:R-:W-:-:S02]  /*252a0*/  IADD3 R18, P5, PT, R18, UR10, RZ ;  /* 0x0000000a12127c10 */ /* 0x000fc4000ffbe0ff */
[----:B------:R-:W-:Y:S02]  /*252b0*/  IADD3.X R19, PT, PT, R19, UR4, RZ, P1, !PT ;  /* 0x0000000413137c10 */ /* 0x000fe40008ffe4ff */
[----:B------:R-:W-:Y:S02]  /*252c0*/  IADD3 R23, P1, PT, R23, UR10, RZ ;  /* 0x0000000a17177c10 */ /* 0x000fe4000ff3e0ff */
[----:B------:R-:W-:Y:S02]  /*252d0*/  IADD3.X R22, PT, PT, R22, UR4, RZ, P4, !PT ;  /* 0x0000000416167c10 */ /* 0x000fe4000a7fe4ff */
[----:B------:R-:W-:Y:S02]  /*252e0*/  IADD3 R21, P4, PT, R21, UR10, RZ ;  /* 0x0000000a15157c10 */ /* 0x000fe4000ff9e0ff */
[----:B--2---:R-:W-:-:S05]  /*252f0*/  IADD3 R29, P3, PT, R29, UR10, RZ ;  /* 0x0000000a1d1d7c10 */ /* 0x004fca000ff7e0ff */
[----:B------:R-:W-:Y:S04]  /*25300*/  STL [R1+0x1038], R29 ;  /* 0x0010381d01007387 */ /* 0x000fe80000100800 */
[----:B------:R-:W-:Y:S04]  /*25310*/  STL [R1+0xef0], R8 ;  /* 0x000ef00801007387 */ /* 0x000fe80000100800 */
[----:B------:R-:W-:Y:S04]  /*25320*/  STL [R1+0x1030], R3 ;  /* 0x0010300301007387 */ /* 0x000fe80000100800 */
[----:B------:R-:W-:Y:S04]  /*25330*/  STL [R1+0xeec], R12 ;  /* 0x000eec0c01007387 */ /* 0x000fe80000100800 */
[----:B------:R-:W-:Y:S04]  /*25340*/  STL [R1+0x1028], R13 ;  /* 0x0010280d01007387 */ /* 0x000fe80000100800 */
[----:B------:R-:W-:Y:S04]  /*25350*/  STL [R1+0xee8], R14 ;  /* 0x000ee80e01007387 */ /* 0x000fe80000100800 */
[----:B------:R-:W-:Y:S01]  /*25360*/  STL [R1+0x1020], R15 ;  /* 0x0010200f01007387 */ /* 0x000fe20000100800 */
[----:B------:R-:W-:-:S03]  /*25370*/  IADD3.X R10, PT, PT, R10, UR4, RZ, P3, !PT ;  /* 0x000000040a0a7c10 */ /* 0x000fc60009ffe4ff */
[----:B------:R-:W-:Y:S01]  /*25380*/  STL [R1+0xee4], R6 ;  /* 0x000ee40601007387 */ /* 0x000fe20000100800 */
[----:B------:R-:W-:-:S03]  /*25390*/  IADD3 R9, P3, PT, R9, UR10, RZ ;  /* 0x0000000a09097c10 */ /* 0x000fc6000ff7e0ff */
        /* <DEDUP_REMOVED lines=19> */
[----:B0-----:R-:W2:Y:S01]  /*254d0*/  LDL.LU R0, [R1+0xfc0] ;  /* 0x000fc00001007983 */ /* 0x001ea20000300800 */
[----:B------:R-:W-:-:S02]  /*254e0*/  IADD3.X R24, PT, PT, R24, UR4, RZ, P2, !PT ;  /* 0x0000000418187c10 */ /* 0x000fc400097fe4ff */
[----:B------:R-:W-:-:S03]  /*254f0*/  IADD3 R28, P2, PT, R28, UR10, RZ ;  /* 0x0000000a1c1c7c10 */ /* 0x000fc6000ff5e0ff */
[----:B------:R-:W-:Y:S04]  /*25500*/  STL [R1+0xffc], R24 ;  /* 0x000ffc1801007387 */ /* 0x000fe80000100800 */
[----:B--2---:R0:W-:Y:S04]  /*25510*/  STL [R1+0x113c], R0 ;  /* 0x00113c0001007387 */ /* 0x0041e80000100800 */
[----:B------:R-:W-:Y:S04]  /*25520*/  STL [R1+0xfd0], R28 ;  /* 0x000fd01c01007387 */ /* 0x000fe80000100800 */
[----:B0-----:R-:W2:Y:S01]  /*25530*/  LDL.LU R0, [R1+0xfec] ;  /* 0x000fec0001007983 */ /* 0x001ea20000300800 */
[----:B------:R-:W-:-:S05]  /*25540*/  IADD3.X R2, PT, PT, R2, UR4, RZ, P6, !PT ;  /* 0x0000000402027c10 */ /* 0x000fca000b7fe4ff */
[----:B------:R-:W-:Y:S04]  /*25550*/  STL [R1+0xff4], R2 ;  /* 0x000ff40201007387 */ /* 0x000fe80000100800 */
        /* <DEDUP_REMOVED lines=30> */
[----:B--2---:R-:W-:-:S05]  /*25740*/  IADD3 R0, P6, PT, R0, UR10, RZ ;  /* 0x0000000a00007c10 */ /* 0x004fca000ffde0ff */
[----:B------:R0:W-:Y:S04]  /*25750*/  STL [R1+0xfc8], R0 ;  /* 0x000fc80001007387 */ /* 0x0001e80000100800 */
[----:B0-----:R-:W2:Y:S02]  /*25760*/  LDL.LU R0, [R1+0x1140] ;  /* 0x0011400001007983 */ /* 0x001ea40000300800 */
[----:B--2---:R-:W-:-:S05]  /*25770*/  IADD3.X R0, PT, PT, R0, UR4, RZ, P5, !PT ;  /* 0x0000000400007c10 */ /* 0x004fca000affe4ff */
        /* <DEDUP_REMOVED lines=23> */
[----:B--2---:R-:W-:-:S05]  /*258f0*/  IADD3 R0, P5, PT, R0, UR10, RZ ;  /* 0x0000000a00007c10 */ /* 0x004fca000ffbe0ff */
[----:B------:R0:W-:Y:S04]  /*25900*/  STL [R1+0xfc0], R0 ;  /* 0x000fc00001007387 */ /* 0x0001e80000100800 */
        /* <DEDUP_REMOVED lines=29> */
[----:B0-----:R-:W2:Y:S01]  /*25ae0*/  LDL.LU R0, [R1+0xf6c] ;  /* 0x000f6c0001007983 */ /* 0x001ea20000300800 */
[----:B------:R-:W-:-:S02]  /*25af0*/  IADD3 R24, P1, PT, R24, UR10, RZ ;  /* 0x0000000a18187c10 */ /* 0x000fc4000ff3e0ff */
[----:B------:R-:W-:-:S03]  /*25b00*/  IADD3.X R28, PT, PT, R28, UR4, RZ, P4, !PT ;  /* 0x000000041c1c7c10 */ /* 0x000fc6000a7fe4ff */
[----:B------:R-:W-:Y:S04]  /*25b10*/  STL [R1+0xf58], R24 ;  /* 0x000f581801007387 */ /* 0x000fe80000100800 */
[----:B--2---:R0:W-:Y:S04]  /*25b20*/  STL [R1+0x1134], R0 ;  /* 0x0011340001007387 */ /* 0x0041e80000100800 */
[----:B------:R-:W-:Y:S04]  /*25b30*/  STL [R1+0xf7c], R28 ;  /* 0x000f7c1c01007387 */ /* 0x000fe80000100800 */
[----:B0-----:R-:W2:Y:S01]  /*25b40*/  LDL.LU R0, [R1+0xf48] ;  /* 0x000f480001007983 */ /* 0x001ea20000300800 */
[----:B------:R-:W-:-:S05]  /*25b50*/  IADD3 R2, P4, PT, R2, UR10, RZ ;  /* 0x0000000a02027c10 */ /* 0x000fca000ff9e0ff */
        /* <DEDUP_REMOVED lines=31> */
[----:B--2---:R-:W-:-:S05]  /*25d50*/  IADD3.X R0, PT, PT, R0, UR4, RZ, P3, !PT ;  /* 0x0000000400007c10 */ /* 0x004fca0009ffe4ff */
[----:B------:R0:W-:Y:S04]  /*25d60*/  STL [R1+0xf74], R0 ;  /* 0x000f740001007387 */ /* 0x0001e80000100800 */
[----:B0-----:R-:W2:Y:S02]  /*25d70*/  LDL.LU R0, [R1+0x1138] ;  /* 0x0011380001007983 */ /* 0x001ea40000300800 */
[----:B--2---:R-:W-:-:S05]  /*25d80*/  IADD3 R0, P3, PT, R0, UR10, RZ ;  /* 0x0000000a00007c10 */ /* 0x004fca000ff7e0ff */
[----:B------:R0:W-:Y:S04]  /*25d90*/  STL [R1+0xf48], R0 ;  /* 0x000f480001007387 */ /* 0x0001e80000100800 */
[----:B0-----:R-:W2:Y:S01]  /*25da0*/  LDL.LU R0, [R1+0x1134] ;  /* 0x0011340001007983 */ /* 0x001ea20000300800 */
[----:B----4-:R-:W-:Y:S02]  /*25db0*/  IADD3.X R8, PT, PT, R8, UR4, RZ, P6, !PT ;  /* 0x0000000408087c10 */ /* 0x010fe4000b7fe4ff */
[----:B---3--:R-:W-:Y:S02]  /*25dc0*/  IADD3 R3, P6, PT, R3, UR10, RZ ;  /* 0x0000000a03037c10 */ /* 0x008fe4000ffde0ff */
        /* <DEDUP_REMOVED lines=18> */
[----:B--2---:R-:W-:Y:S02]  /*25ef0*/  IADD3.X R0, PT, PT, R0, UR4, RZ, P2, !PT ;  /* 0x0000000400007c10 */ /* 0x004fe400097fe4ff */
[----:B------:R-:W-:-:S03]  /*25f00*/  IADD3 R29, P2, PT, R29, UR10, RZ ;  /* 0x0000000a1d1d7c10 */ /* 0x000fc6000ff5e0ff */
[----:B------:R0:W-:Y:S04]  /*25f10*/  STL [R1+0xf6c], R0 ;  /* 0x000f6c0001007387 */ /* 0x0001e80000100800 */
        /* <DEDUP_REMOVED lines=85> */
[----:B0-----:R0:W5:Y:S04]  /*26470*/  LDL.LU R0, [R1+0x1128] ;  /* 0x0011280001007983 */ /* 0x0011680000300800 */
        /* <DEDUP_REMOVED lines=8> */
[----:B------:R1:W-:Y:S01]  /*26500*/  STL [R1+0xef8], R20 ;  /* 0x000ef81401007387 */ /* 0x0003e20000100800 */
[----:B------:R-:W-:-:S02]  /*26510*/  IADD3 R25, P5, PT, R25, UR10, RZ ;  /* 0x0000000a19197c10 */ /* 0x000fc4000ffbe0ff */
[----:B------:R-:W-:Y:S01]  /*26520*/  IADD3.X R28, PT, PT, R28, UR4, RZ, P1, !PT ;  /* 0x000000041c1c7c10 */ /* 0x000fe20008ffe4ff */
[----:B-1----:R0:W5:Y:S04]  /*26530*/  LDL.LU R20, [R1+0x1114] ;  /* 0x0011140001147983 */ /* 0x0021680000300800 */
[----:B------:R1:W-:Y:S01]  /*26540*/  STL [R1+0x10b4], R21 ;  /* 0x0010b41501007387 */ /* 0x0003e20000100800 */
[----:B------:R-:W-:Y:S02]  /*26550*/  IADD3 R29, P1, PT, R29, UR10, RZ ;  /* 0x0000000a1d1d7c10 */ /* 0x000fe4000ff3e0ff */
[----:B------:R-:W-:Y:S01]  /*26560*/  IADD3.X R2, PT, PT, R2, UR4, RZ, P4, !PT ;  /* 0x0000000402027c10 */ /* 0x000fe2000a7fe4ff */
[----:B-1----:R0:W5:Y:S04]  /*26570*/  LDL.LU R21, [R1+0x1110] ;  /* 0x0011100001157983 */ /* 0x0021680000300800 */
        /* <DEDUP_REMOVED lines=20> */
[----:B------:R1:W-:Y:S04]  /*266c0*/  STL [R1+0x10d4], R29 ;  /* 0x0010d41d01007387 */ /* 0x0003e80000100800 */
[----:B------:R0:W-:Y:S04]  /*266d0*/  STL [R1+0x1068], R2 ;  /* 0x0010680201007387 */ /* 0x0001e80000100800 */
[----:B------:R-:W-:Y:S04]  /*266e0*/  STL [R1+0x10d0], R8 ;  /* 0x0010d00801007387 */ /* 0x000fe80000100800 */
[----:B------:R-:W-:Y:S04]  /*266f0*/  STL [R1+0x1070], R3 ;  /* 0x0010700301007387 */ /* 0x000fe80000100800 */
[----:B------:R-:W-:Y:S04]  /*26700*/  STL [R1+0x10cc], R12 ;  /* 0x0010cc0c01007387 */ /* 0x000fe80000100800 */
[----:B------:R-:W-:Y:S04]  /*26710*/  STL [R1+0x1078], R13 ;  /* 0x0010780d01007387 */ /* 0x000fe80000100800 */
[----:B------:R-:W-:Y:S01]  /*26720*/  STL [R1+0x10c8], R14 ;  /* 0x0010c80e01007387 */ /* 0x000fe20000100800 */
[----:B------:R-:W-:-:S02]  /*26730*/  IADD3.X R27, PT, PT, R27, UR4, RZ, P4, !PT ;  /* 0x000000041b1b7c10 */ /* 0x000fc4000a7fe4ff */
[----:B------:R-:W-:Y:S02]  /*26740*/  IADD3.X R16, PT, PT, R16, UR4, RZ, P3, !PT ;  /* 0x0000000410107c10 */ /* 0x000fe40009ffe4ff */
[----:B------:R-:W-:Y:S01]  /*26750*/  IADD3.X R17, PT, PT, R17, UR4, RZ, P2, !PT ;  /* 0x0000000411117c10 */ /* 0x000fe200097fe4ff */
[----:B-1----:R-:W1:Y:S01]  /*26760*/  LDC R29, c[0x0][0x3a8] ;  /* 0x0000ea00ff1d7b82 */ /* 0x002e620000000800 */
[----:B0-----:R-:W0:Y:S01]  /*26770*/  S2R R2, SR_TID.X ;  /* 0x0000000000027919 */ /* 0x001e220000002100 */
[----:B------:R-:W-:Y:S04]  /*26780*/  STL [R1+0x1080], R15 ;  /* 0x0010800f01007387 */ /* 0x000fe80000100800 */
[----:B------:R-:W-:Y:S04]  /*26790*/  STL [R1+0x10c4], R6 ;  /* 0x0010c40601007387 */ /* 0x000fe80000100800 */
[----:B------:R3:W-:Y:S04]  /*267a0*/  STL [R1+0x1088], R7 ;  /* 0x0010880701007387 */ /* 0x0007e80000100800 */
[----:B------:R0:W-:Y:S01]  /*267b0*/  STL [R1+0x10c0], R11 ;  /* 0x0010c00b01007387 */ /* 0x0001e20000100800 */
[----:B------:R-:W-:-:S03]  /*267c0*/  IADD3.X R18, PT, PT, R18, UR4, RZ, P6, !PT ;  /* 0x0000000412127c10 */ /* 0x000fc6000b7fe4ff */
[----:B------:R0:W-:Y:S04]  /*267d0*/  STL [R1+0x1090], R26 ;  /* 0x0010901a01007387 */ /* 0x0001e80000100800 */
[----:B------:R0:W-:Y:S01]  /*267e0*/  STL [R1+0x1098], R27 ;  /* 0x0010981b01007387 */ /* 0x0001e20000100800 */
[----:B------:R-:W-:-:S03]  /*267f0*/  IADD3.X R19, PT, PT, R19, UR4, RZ, P5, !PT ;  /* 0x0000000413137c10 */ /* 0x000fc6000affe4ff */
[----:B------:R0:W-:Y:S04]  /*26800*/  STL [R1+0x10a0], R16 ;  /* 0x0010a01001007387 */ /* 0x0001e80000100800 */
[----:B------:R0:W-:Y:S04]  /*26810*/  STL [R1+0x10a8], R17 ;  /* 0x0010a81101007387 */ /* 0x0001e80000100800 */
[----:B------:R0:W-:Y:S01]  /*26820*/  STL [R1+0x10b0], R18 ;  /* 0x0010b01201007387 */ /* 0x0001e20000100800 */
[----:B-1----:R-:W-:-:S04]  /*26830*/  IMAD.SHL.U32 R29, R29, 0x20, RZ ;  /* 0x000000201d1d7824 */ /* 0x002fc800078e00ff */
[----:B------:R-:W-:Y:S01]  /*26840*/  IMAD.SHL.U32 R29, R29, 0x2, RZ ;  /* 0x000000021d1d7824 */ /* 0x000fe200078e00ff */
[----:B0-----:R-:W-:-:S05]  /*26850*/  LOP3.LUT R2, R2, 0x3f, RZ, 0xc0, !PT ;  /* 0x0000003f02027812 */ /* 0x001fca00078ec0ff */
[----:B------:R-:W-:Y:S02]  /*26860*/  IMAD.SHL.U32 R2, R2, 0x2, RZ ;  /* 0x0000000202027824 */ /* 0x000fe400078e00ff */
[----:B---3--:R-:W-:Y:S02]  /*26870*/  IMAD.MOV.U32 R7, RZ, RZ, R4 ;  /* 0x000000ffff077224 */ /* 0x008fe400078e0004 */
[----:B----4-:R-:W-:-:S05]  /*26880*/  IMAD.MOV.U32 R4, RZ, RZ, R10 ;  /* 0x000000ffff047224 */ /* 0x010fca00078e000a */
[----:B--2---:R0:W-:Y:S04]  /*26890*/  STL.64 [R1+0xac0], R4 ;  /* 0x000ac00401007387 */ /* 0x0041e80000100a00 */
[----:B------:R0:W-:Y:S01]  /*268a0*/  STL [R1+0x10b8], R19 ;  /* 0x0010b81301007387 */ /* 0x0001e20000100800 */
[----:B------:R-:W-:-:S05]  /*268b0*/  IMAD.MOV.U32 R6, RZ, RZ, R9 ;  /* 0x000000ffff067224 */ /* 0x000fca00078e0009 */
[----:B------:R0:W-:Y:S01]  /*268c0*/  STL.64 [R1+0xad0], R6 ;  /* 0x000ad00601007387 */ /* 0x0001e20000100a00 */
[----:B------:R-:W-:Y:S05]  /*268d0*/  @P0 BRA `(.L_x_1) ;  /* 0xfffffe50000c0947 */ /* 0x000fea000383ffff */
[----:B-----5:R1:W-:Y:S04]  /*268e0*/  STL [R1+0x152c], R23 ;  /* 0x00152c1701007387 */ /* 0x0203e80000100800 */
[----:B-1----:R-:W2:Y:S04]  /*268f0*/  LDL.LU R23, [R1+0x554] ;  /* 0x0005540001177983 */ /* 0x002ea80000300800 */
[----:B--2---:R1:W-:Y:S04]  /*26900*/  STL [R1+0x1534], R23 ;  /* 0x0015341701007387 */ /* 0x0043e80000100800 */
[----:B-1----:R-:W2:Y:S04]  /*26910*/  LDL.LU R23, [R1+0x55c] ;  /* 0x00055c0001177983 */ /* 0x002ea80000300800 */
[----:B--2---:R1:W-:Y:S04]  /*26920*/  STL [R1+0x153c], R23 ;  /* 0x00153c1701007387 */ /* 0x0043e80000100800 */
[----:B-1----:R-:W2:Y:S04]  /*26930*/  LDL.LU R23, [R1+0x2d4] ;  /* 0x0002d40001177983 */ /* 0x002ea80000300800 */
[----:B--2---:R1:W-:Y:S04]  /*26940*/  STL [R1+0x1544], R23 ;  /* 0x0015441701007387 */ /* 0x0043e80000100800 */
[----:B-1----:R-:W2:Y:S04]  /*26950*/  LDL.LU R23, [R1+0x2dc] ;  /* 0x0002dc0001177983 */ /* 0x002ea80000300800 */
[----:B------:R1:W-:Y:S04]  /*26960*/  STL [R1+0x1528], R21 ;  /* 0x0015281501007387 */ /* 0x0003e80000100800 */
[----:B-1----:R-:W3:Y:S04]  /*26970*/  LDL.LU R21, [R1+0xdc] ;  /* 0x0000dc0001157983 */ /* 0x002ee80000300800 */
[----:B---3--:R1:W-:Y:S04]  /*26980*/  STL [R1+0x1530], R21 ;  /* 0x0015301501007387 */ /* 0x0083e80000100800 */
[----:B-1----:R-:W3:Y:S04]  /*26990*/  LDL.LU R21, [R1+0x6b4] ;  /* 0x0006b40001157983 */ /* 0x002ee80000300800 */
[----:B---3--:R1:W-:Y:S04]  /*269a0*/  STL [R1+0x1538], R21 ;  /* 0x0015381501007387 */ /* 0x0083e80000100800 */
[----:B-1----:R-:W3:Y:S04]  /*269b0*/  LDL.LU R21, [R1+0x6bc] ;  /* 0x0006bc0001157983 */ /* 0x002ee80000300800 */
[----:B---3--:R1:W-:Y:S04]  /*269c0*/  STL [R1+0x1540], R21 ;  /* 0x0015401501007387 */ /* 0x0083e80000100800 */
[----:B-1----:R-:W3:Y:S04]  /*269d0*/  LDL.LU R21, [R1+0x4e4] ;  /* 0x0004e40001157983 */ /* 0x002ee80000300800 */
[----:B---3--:R1:W-:Y:S04]  /*269e0*/  STL [R1+0x1548], R21 ;  /* 0x0015481501007387 */ /* 0x0083e80000100800 */
        /* <DEDUP_REMOVED lines=15> */
[----:B------:R1:W-:Y:S04]  /*26ae0*/  STL [R1+0x14f0], R20 ;  /* 0x0014f01401007387 */ /* 0x0003e80000100800 */
[----:B-1----:R-:W4:Y:S04]  /*26af0*/  LDL.LU R20, [R1+0xd8] ;  /* 0x0000d80001147983 */ /* 0x002f280000300800 */
[----:B----4-:R1:W-:Y:S04]  /*26b00*/  STL [R1+0x14f8], R20 ;  /* 0x0014f81401007387 */ /* 0x0103e80000100800 */
        /* <DEDUP_REMOVED lines=11> */
[----:B------:R-:W2:Y:S04]  /*26bc0*/  LDL.LU R28, [R1+0xec] ;  /* 0x0000ec00011c7983 */ /* 0x000ea80000300800 */
[----:B--2---:R1:W-:Y:S04]  /*26bd0*/  STL [R1+0x14d0], R28 ;  /* 0x0014d01c01007387 */ /* 0x0043e80000100800 */
[----:B-1----:R-:W2:Y:S04]  /*26be0*/  LDL.LU R28, [R1+0x634] ;  /* 0x00063400011c7983 */ /* 0x002ea80000300800 */
        /* <DEDUP_REMOVED lines=8> */
[----:B------:R-:W2:Y:S04]  /*26c70*/  LDL.LU R2, [R1+0x1d4] ;  /* 0x0001d40001027983 */ /* 0x000ea80000300800 */
[----:B--2---:R1:W-:Y:S04]  /*26c80*/  STL [R1+0x14d8], R2 ;  /* 0x0014d80201007387 */ /* 0x0043e80000100800 */
[----:B-1----:R-:W2:Y:S04]  /*26c90*/  LDL.LU R2, [R1+0x63c] ;  /* 0x00063c0001027983 */ /* 0x002ea80000300800 */
[----:B--2---:R1:W-:Y:S04]  /*26ca0*/  STL [R1+0x14e0], R2 ;  /* 0x0014e00201007387 */ /* 0x0043e80000100800 */
[----:B-1----:R-:W2:Y:S01]  /*26cb0*/  LDL.LU R2, [R1+0x3d0] ;  /* 0x0003d00001027983 */ /* 0x002ea20000300800 */
[----:B------:R-:W-:-:S03]  /*26cc0*/  F2FP.BF16.F32.PACK_AB R23, R21, R23 ;  /* 0x000000171517723e */ /* 0x000fc600000010ff */
[----:B--2---:R1:W-:Y:S04]  /*26cd0*/  STL [R1+0x14e8], R2 ;  /* 0x0014e80201007387 */ /* 0x0043e80000100800 */
[----:B-1----:R-:W2:Y:S04]  /*26ce0*/  LDL.LU R2, [R1+0x3d8] ;  /* 0x0003d80001027983 */ /* 0x002ea80000300800 */
[----:B------:R-:W2:Y:S04]  /*26cf0*/  LDL.LU R0, [R1+0xe4] ;  /* 0x0000e40001007983 */ /* 0x000ea80000300800 */
[----:B------:R-:W2:Y:S04]  /*26d00*/  LDL.LU R29, [R1+0x44c] ;  /* 0x00044c00011d7983 */ /* 0x000ea80000300800 */
[----:B------:R-:W2:Y:S04]  /*26d10*/  LDL.LU R10, [R1+0x56c] ;  /* 0x00056c00010a7983 */ /* 0x000ea80000300800 */
        /* <DEDUP_REMOVED lines=18> */
[----:B------:R0:W-:Y:S04]  /*26e40*/  STL [R1+0x1140], R25 ;  /* 0x0011401901007387 */ /* 0x0001e80000100800 */
[----:B0-----:R-:W2:Y:S04]  /*26e50*/  LDL.LU R25, [R1+0x1dc] ;  /* 0x0001dc0001197983 */ /* 0x001ea80000300800 */
[----:B------:R0:W-:Y:S04]  /*26e60*/  STL [R1+0x113c], R24 ;  /* 0x00113c1801007387 */ /* 0x0001e80000100800 */
[----:B0-----:R-:W2:Y:S04]  /*26e70*/  LDL.LU R24, [R1+0x6c4] ;  /* 0x0006c40001187983 */ /* 0x001ea80000300800 */
[----:B------:R-:W2:Y:S04]  /*26e80*/  LDL.LU R21, [R1+0x1548] ;  /* 0x0015480001157983 */ /* 0x000ea80000300800 */
[----:B------:R0:W-:Y:S04]  /*26e90*/  STL [R1+0x94c], R23 ;  /* 0x00094c1701007387 */ /* 0x0001e80000100800 */
[----:B0-----:R-:W2:Y:S02]  /*26ea0*/  LDL.LU R23, [R1+0x1544] ;  /* 0x0015440001177983 */ /* 0x001ea40000300800 */
[----:B--2---:R-:W-:-:S02]  /*26eb0*/  F2FP.BF16.F32.PACK_AB R23, R21, R23 ;  /* 0x000000171517723e */ /* 0x004fc400000010ff */
        /* <DEDUP_REMOVED lines=12> */
[----:B------:R-:W3:Y:S04]  /*26f80*/  LDL.LU R21, [R1+0x1528] ;  /* 0x0015280001157983 */ /* 0x000ee80000300800 */
[----:B------:R0:W-:Y:S04]  /*26f90*/  STL [R1+0x95c], R23 ;  /* 0x00095c1701007387 */ /* 0x0001e80000100800 */
[----:B0-----:R-:W2:Y:S01]  /*26fa0*/  LDL.LU R23, [R1+0x7a4] ;  /* 0x0007a40001177983 */ /* 0x001ea20000300800 */
[----:B---3--:R-:W-:-:S03]  /*26fb0*/  F2FP.BF16.F32.PACK_AB R21, R21, R22 ;  /* 0x000000161515723e */ /* 0x008fc600000010ff */
[----:B------:R-:W4:Y:S04]  /*26fc0*/  LDL.LU R22, [R1+0x1524] ;  /* 0x0015240001167983 */ /* 0x000f280000300800 */
[----:B------:R0:W-:Y:S04]  /*26fd0*/  STL [R1+0x958], R21 ;  /* 0x0009581501007387 */ /* 0x0001e80000100800 */
[----:B0-----:R-:W3:Y:S01]  /*26fe0*/  LDL.LU R21, [R1+0x6cc] ;  /* 0x0006cc0001157983 */ /* 0x001ee20000300800 */
[----:B----4-:R-:W-:-:S03]  /*26ff0*/  F2FP.BF16.F32.PACK_AB R22, R20, R22 ;  /* 0x000000161416723e */ /* 0x010fc600000010ff */
[----:B------:R-:W4:Y:S04]  /*27000*/  LDL.LU R20, [R1+0x1520] ;  /* 0x0015200001147983 */ /* 0x000f280000300800 */
[----:B------:R0:W-:Y:S04]  /*27010*/  STL [R1+0x954], R22 ;  /* 0x0009541601007387 */ /* 0x0001e80000100800 */
[----:B0-----:R-:W4:Y:S02]  /*27020*/  LDL.LU R22, [R1+0x151c] ;  /* 0x00151c0001167983 */ /* 0x001f240000300800 */
[----:B----4-:R-:W-:-:S02]  /*27030*/  F2FP.BF16.F32.PACK_AB R22, R20, R22 ;  /* 0x000000161416723e */ /* 0x010fc400000010ff */
        /* <DEDUP_REMOVED lines=22> */
[----:B0-----:R-:W3:Y:S01]  /*271a0*/  LDL.LU R22, [R1+0x7ac] ;  /* 0x0007ac0001167983 */ /* 0x001ee20000300800 */
[----:B----4-:R-:W-:-:S03]  /*271b0*/  F2FP.BF16.F32.PACK_AB R20, R20, R28 ;  /* 0x0000001c1414723e */ /* 0x010fc600000010ff */
[----:B------:R-:W4:Y:S04]  /*271c0*/  LDL.LU R28, [R1+0x14ec] ;  /* 0x0014ec00011c7983 */ /* 0x000f280000300800 */
[----:B------:R0:W-:Y:S04]  /*271d0*/  STL [R1+0x928], R20 ;  /* 0x0009281401007387 */ /* 0x0001e80000100800 */
[----:B0-----:R-:W2:Y:S01]  /*271e0*/  LDL.LU R20, [R1+0x2e4] ;  /* 0x0002e40001147983 */ /* 0x001ea20000300800 */
        /* <DEDUP_REMOVED lines=11> */
[----:B0-----:R-:W2:Y:S01]  /*272a0*/  LDL.LU R28, [R1+0x14d4] ;  /* 0x0014d400011c7983 */ /* 0x001ea20000300800 */
[----:B---3--:R-:W-:Y:S02]  /*272b0*/  F2FP.BF16.F32.PACK_AB R22, R22, R21 ;  /* 0x000000151616723e */ /* 0x008fe400000010ff */
[----:B--2---:R-:W-:-:S02]  /*272c0*/  F2FP.BF16.F32.PACK_AB R20, R28, R20 ;  /* 0x000000141c14723e */ /* 0x004fc400000010ff */
[----:B------:R-:W2:Y:S01]  /*272d0*/  LDL.LU R28, [R1+0x14d0] ;  /* 0x0014d000011c7983 */ /* 0x000ea20000300800 */
[----:B------:R-:W-:Y:S02]  /*272e0*/  F2FP.BF16.F32.PACK_AB R21, R23, R24 ;  /* 0x000000181715723e */ /* 0x000fe400000010ff */
[----:B----4-:R-:W-:Y:S01]  /*272f0*/  F2FP.BF16.F32.PACK_AB R2, R2, R0 ;  /* 0x000000000202723e */ /* 0x010fe200000010ff */
[----:B------:R2:W-:Y:S01]  /*27300*/  STL [R1+0x908], R20 ;  /* 0x0009081401007387 */ /* 0x0005e20000100800 */
[----:B------:R-:W-:Y:S02]  /*27310*/  F2FP.BF16.F32.PACK_AB R0, R29, R10 ;  /* 0x0000000a1d00723e */ /* 0x000fe400000010ff */
[----:B------:R-:W-:Y:S01]  /*27320*/  F2FP.BF16.F32.PACK_AB R5, R5, R9 ;  /* 0x000000090505723e */ /* 0x000fe200000010ff */
[----:B------:R-:W-:Y:S04]  /*27330*/  STL [R1+0x904], R22 ;  /* 0x0009041601007387 */ /* 0x000fe80000100800 */
[----:B------:R-:W-:Y:S01]  /*27340*/  STL [R1+0x900], R21 ;  /* 0x0009001501007387 */ /* 0x000fe20000100800 */
[----:B--2---:R-:W-:-:S05]  /*27350*/  F2FP.BF16.F32.PACK_AB R20, R25, R28 ;  /* 0x0000001c1914723e */ /* 0x004fca00000010ff */
[----:B------:R-:W-:Y:S04]  /*27360*/  STL [R1+0x91c], R20 ;  /* 0x00091c1401007387 */ /* 0x000fe80000100800 */
[----:B------:R0:W-:Y:S04]  /*27370*/  STL [R1+0x918], R2 ;  /* 0x0009180201007387 */ /* 0x0001e80000100800 */
[----:B------:R1:W-:Y:S04]  /*27380*/  STL [R1+0x914], R0 ;  /* 0x0009140001007387 */ /* 0x0003e80000100800 */
[----:B------:R-:W-:Y:S01]  /*27390*/  STL [R1+0x910], R5 ;  /* 0x0009100501007387 */ /* 0x000fe20000100800 */
[----:B0-----:R-:W-:-:S02]  /*273a0*/  F2FP.BF16.F32.PACK_AB R2, R4, R8 ;  /* 0x000000080402723e */ /* 0x001fc400000010ff */
[----:B-1----:R-:W-:-:S03]  /*273b0*/  F2FP.BF16.F32.PACK_AB R0, R3, R12 ;  /* 0x0000000c0300723e */ /* 0x002fc600000010ff */
[----:B------:R0:W-:Y:S01]  /*273c0*/  STL [R1+0x8fc], R2 ;  /* 0x0008fc0201007387 */ /* 0x0001e20000100800 */
[----:B------:R-:W-:-:S03]  /*273d0*/  F2FP.BF16.F32.PACK_AB R3, R13, R14 ;  /* 0x0000000e0d03723e */ /* 0x000fc600000010ff */
[----:B------:R1:W-:Y:S04]  /*273e0*/  STL [R1+0x8f8], R0 ;  /* 0x0008f80001007387 */ /* 0x0003e80000100800 */
[----:B------:R2:W-:Y:S01]  /*273f0*/  STL [R1+0x8f4], R3 ;  /* 0x0008f40301007387 */ /* 0x0005e20000100800 */
[----:B0-----:R-:W-:Y:S02]  /*27400*/  F2FP.BF16.F32.PACK_AB R2, R15, R6 ;  /* 0x000000060f02723e */ /* 0x001fe400000010ff */
[----:B-1----:R-:W-:-:S03]  /*27410*/  F2FP.BF16.F32.PACK_AB R0, R7, R11 ;  /* 0x0000000b0700723e */ /* 0x002fc600000010ff */
[----:B------:R0:W-:Y:S01]  /*27420*/  STL [R1+0x8f0], R2 ;  /* 0x0008f00201007387 */ /* 0x0001e20000100800 */
[----:B--2---:R-:W-:-:S03]  /*27430*/  F2FP.BF16.F32.PACK_AB R3, R26, R27 ;  /* 0x0000001b1a03723e */ /* 0x004fc600000010ff */
[----:B------:R1:W-:Y:S04]  /*27440*/  STL [R1+0x8ec], R0 ;  /* 0x0008ec0001007387 */ /* 0x0003e80000100800 */
[----:B------:R-:W-:Y:S01]  /*27450*/  STL [R1+0x8e8], R3 ;  /* 0x0008e80301007387 */ /* 0x000fe20000100800 */
[----:B0-----:R-:W-:-:S03]  /*27460*/  F2FP.BF16.F32.PACK_AB R2, R16, R17 ;  /* 0x000000111002723e */ /* 0x001fc600000010ff */
[----:B------:R-:W2:Y:S01]  /*27470*/  LDL.LU R20, [R1+0x304] ;  /* 0x0003040001147983 */ /* 0x000ea20000300800 */
[----:B-1----:R-:W-:-:S03]  /*27480*/  F2FP.BF16.F32.PACK_AB R0, R18, R19 ;  /* 0x000000131200723e */ /* 0x002fc600000010ff */
        /* <DEDUP_REMOVED lines=36> */
[----:B------:R-:W3:Y:S04]  /*276d0*/  LDL.LU R22, [R1+0x7cc] ;  /* 0x0007cc0001167983 */ /* 0x000ee80000300800 */
[----:B---3--:R0:W-:Y:S04]  /*276e0*/  STL [R1+0x1444], R22 ;  /* 0x0014441601007387 */ /* 0x0081e80000100800 */
[----:B0-----:R-:W3:Y:S04]  /*276f0*/  LDL.LU R22, [R1+0x654] ;  /* 0x0006540001167983 */ /* 0x001ee80000300800 */
        /* <DEDUP_REMOVED lines=33> */
[----:B0-----:R-:W2:Y:S04]  /*27910*/  LDL.LU R22, [R1+0x64c] ;  /* 0x00064c0001167983 */ /* 0x001ea80000300800 */
[----:B------:R-:W3:Y:S04]  /*27920*/  LDL.LU R21, [R1+0x6ec] ;  /* 0x0006ec0001157983 */ /* 0x000ee80000300800 */
[----:B------:R-:W4:Y:S04]  /*27930*/  LDL.LU R23, [R1+0x7c4] ;  /* 0x0007c40001177983 */ /* 0x000f280000300800 */
        /* <DEDUP_REMOVED lines=25> */
[----:B--2---:R-:W-:-:S03]  /*27ad0*/  F2FP.BF16.F32.PACK_AB R20, R22, R20 ;  /* 0x000000141614723e */ /* 0x004fc600000010ff */
        /* <DEDUP_REMOVED lines=68> */
[----:B------:R-:W2:Y:S01]  /*27f20*/  LDL.LU R22, [R1+0x1444] ;  /* 0x0014440001167983 */ /* 0x000ea20000300800 */
[----:B---3--:R-:W-:-:S03]  /*27f30*/  F2FP.BF16.F32.PACK_AB R2, R2, R0 ;  /* 0x000000000202723e */ /* 0x008fc600000010ff */
[----:B------:R0:W-:Y:S01]  /*27f40*/  STL [R1+0x648], R20 ;  /* 0x0006481401007387 */ /* 0x0001e20000100800 */
[----:B------:R-:W-:Y:S02]  /*27f50*/  F2FP.BF16.F32.PACK_AB R0, R29, R10 ;  /* 0x0000000a1d00723e */ /* 0x000fe400000010ff */
[----:B------:R-:W-:Y:S02]  /*27f60*/  F2FP.BF16.F32.PACK_AB R5, R5, R9 ;  /* 0x000000090505723e */ /* 0x000fe400000010ff */
[----:B0-----:R-:W-:Y:S02]  /*27f70*/  F2FP.BF16.F32.PACK_AB R20, R25, R28 ;  /* 0x0000001c1914723e */ /* 0x001fe400000010ff */
[----:B--2---:R-:W-:Y:S02]  /*27f80*/  F2FP.BF16.F32.PACK_AB R22, R22, R21 ;  /* 0x000000151616723e */ /* 0x004fe400000010ff */
[----:B----4-:R-:W-:-:S03]  /*27f90*/  F2FP.BF16.F32.PACK_AB R21, R23, R24 ;  /* 0x000000181715723e */ /* 0x010fc600000010ff */
[----:B------:R-:W-:Y:S04]  /*27fa0*/  STL [R1+0x644], R22 ;  /* 0x0006441601007387 */ /* 0x000fe80000100800 */
[----:B------:R-:W-:Y:S04]  /*27fb0*/  STL [R1+0x640], R21 ;  /* 0x0006401501007387 */ /* 0x000fe80000100800 */
[----:B------:R-:W-:Y:S04]  /*27fc0*/  STL [R1+0x6bc], R20 ;  /* 0x0006bc1401007387 */ /* 0x000fe80000100800 */
[----:B------:R0:W-:Y:S04]  /*27fd0*/  STL [R1+0x6b8], R2 ;  /* 0x0006b80201007387 */ /* 0x0001e80000100800 */
[----:B------:R1:W-:Y:S01]  /*27fe0*/  STL [R1+0x6b4], R0 ;  /* 0x0006b40001007387 */ /* 0x0003e20000100800 */
[----:B0-----:R-:W-:-:S03]  /*27ff0*/  F2FP.BF16.F32.PACK_AB R2, R4, R8 ;  /* 0x000000080402723e */ /* 0x001fc600000010ff */
[----:B------:R-:W-:Y:S01]  /*28000*/  STL [R1+0x6b0], R5 ;  /* 0x0006b00501007387 */ /* 0x000fe20000100800 */
[----:B-1----:R-:W-:Y:S02]  /*28010*/  F2FP.BF16.F32.PACK_AB R0, R3, R12 ;  /* 0x0000000c0300723e */ /* 0x002fe400000010ff */
[----:B------:R-:W-:Y:S01]  /*28020*/  F2FP.BF16.F32.PACK_AB R3, R13, R14 ;  /* 0x0000000e0d03723e */ /* 0x000fe200000010ff */
[----:B------:R0:W-:Y:S04]  /*28030*/  STL [R1+0x63c], R2 ;  /* 0x00063c0201007387 */ /* 0x0001e80000100800 */
[----:B------:R1:W-:Y:S04]  /*28040*/  STL [R1+0x638], R0 ;  /* 0x0006380001007387 */ /* 0x0003e80000100800 */
[----:B------:R2:W-:Y:S01]  /*28050*/  STL [R1+0x634], R3 ;  /* 0x0006340301007387 */ /* 0x0005e20000100800 */
[----:B0-----:R-:W-:-:S02]  /*28060*/  F2FP.BF16.F32.PACK_AB R2, R15, R6 ;  /* 0x000000060f02723e */ /* 0x001fc400000010ff */
[----:B-1----:R-:W-:-:S03]  /*28070*/  F2FP.BF16.F32.PACK_AB R0, R7, R11 ;  /* 0x0000000b0700723e */ /* 0x002fc600000010ff */
[----:B------:R0:W-:Y:S01]  /*28080*/  STL [R1+0x630], R2 ;  /* 0x0006300201007387 */ /* 0x0001e20000100800 */
[----:B--2---:R-:W-:-:S03]  /*28090*/  F2FP.BF16.F32.PACK_AB R3, R26, R27 ;  /* 0x0000001b1a03723e */ /* 0x004fc600000010ff */
[----:B------:R1:W-:Y:S04]  /*280a0*/  STL [R1+0x57c], R0 ;  /* 0x00057c0001007387 */ /* 0x0003e80000100800 */
[----:B------:R-:W-:Y:S04]  /*280b0*/  STL [R1+0x578], R3 ;  /* 0x0005780301007387 */ /* 0x000fe80000100800 */
[----:B------:R-:W2:Y:S01]  /*280c0*/  LDL.LU R20, [R1+0x324] ;  /* 0x0003240001147983 */ /* 0x000ea20000300800 */
[----:B0-----:R-:W-:Y:S02]  /*280d0*/  F2FP.BF16.F32.PACK_AB R2, R16, R17 ;  /* 0x000000111002723e */ /* 0x001fe400000010ff */
        /* <DEDUP_REMOVED lines=963> */
[----:B------:R0:W-:Y:S01]  /*2bd10*/  STL [R1+0x58], R20 ;  /* 0x0000581401007387 */ /* 0x0001e20000100800 */
[----:B---3--:R-:W-:Y:S02]  /*2bd20*/  F2FP.BF16.F32.PACK_AB R2, R2, R0 ;  /* 0x000000000202723e */ /* 0x008fe400000010ff */
[----:B------:R-:W-:Y:S02]  /*2bd30*/  F2FP.BF16.F32.PACK_AB R0, R29, R10 ;  /* 0x0000000a1d00723e */ /* 0x000fe400000010ff */
[----:B------:R-:W-:Y:S02]  /*2bd40*/  F2FP.BF16.F32.PACK_AB R5, R5, R9 ;  /* 0x000000090505723e */ /* 0x000fe400000010ff */
[----:B0-----:R-:W-:-:S02]  /*2bd50*/  F2FP.BF16.F32.PACK_AB R20, R25, R28 ;  /* 0x0000001c1914723e */ /* 0x001fc400000010ff */
[----:B--2---:R-:W-:Y:S02]  /*2bd60*/  F2FP.BF16.F32.PACK_AB R22, R22, R21 ;  /* 0x000000151616723e */ /* 0x004fe400000010ff */
[----:B----4-:R-:W-:-:S03]  /*2bd70*/  F2FP.BF16.F32.PACK_AB R21, R23, R24 ;  /* 0x000000181715723e */ /* 0x010fc600000010ff */
[----:B------:R-:W-:Y:S04]  /*2bd80*/  STL [R1+0x54], R22 ;  /* 0x0000541601007387 */ /* 0x000fe80000100800 */
[----:B------:R-:W-:Y:S04]  /*2bd90*/  STL [R1+0x50], R21 ;  /* 0x0000501501007387 */ /* 0x000fe80000100800 */
[----:B------:R-:W-:Y:S04]  /*2bda0*/  STL [R1+0x6c], R20 ;  /* 0x00006c1401007387 */ /* 0x000fe80000100800 */
[----:B------:R0:W-:Y:S04]  /*2bdb0*/  STL [R1+0x68], R2 ;  /* 0x0000680201007387 */ /* 0x0001e80000100800 */
[----:B------:R1:W-:Y:S04]  /*2bdc0*/  STL [R1+0x64], R0 ;  /* 0x0000640001007387 */ /* 0x0003e80000100800 */
[----:B------:R-:W-:Y:S01]  /*2bdd0*/  STL [R1+0x60], R5 ;  /* 0x0000600501007387 */ /* 0x000fe20000100800 */
[----:B0-----:R-:W-:-:S02]  /*2bde0*/  F2FP.BF16.F32.PACK_AB R2, R4, R8 ;  /* 0x000000080402723e */ /* 0x001fc400000010ff */
[----:B-1----:R-:W-:Y:S02]  /*2bdf0*/  F2FP.BF16.F32.PACK_AB R0, R3, R12 ;  /* 0x0000000c0300723e */ /* 0x002fe400000010ff */
[----:B------:R-:W-:Y:S01]  /*2be00*/  F2FP.BF16.F32.PACK_AB R3, R13, R14 ;  /* 0x0000000e0d03723e */ /* 0x000fe200000010ff */
[----:B------:R0:W-:Y:S04]  /*2be10*/  STL [R1+0x4c], R2 ;  /* 0x00004c0201007387 */ /* 0x0001e80000100800 */
[----:B------:R1:W-:Y:S04]  /*2be20*/  STL [R1+0x48], R0 ;  /* 0x0000480001007387 */ /* 0x0003e80000100800 */
[----:B------:R2:W-:Y:S01]  /*2be30*/  STL [R1+0x44], R3 ;  /* 0x0000440301007387 */ /* 0x0005e20000100800 */
[----:B0-----:R-:W-:-:S02]  /*2be40*/  F2FP.BF16.F32.PACK_AB R2, R15, R6 ;  /* 0x000000060f02723e */ /* 0x001fc400000010ff */
[----:B-1----:R-:W-:Y:S02]  /*2be50*/  F2FP.BF16.F32.PACK_AB R0, R7, R11 ;  /* 0x0000000b0700723e */ /* 0x002fe400000010ff */
[----:B--2---:R-:W-:Y:S01]  /*2be60*/  F2FP.BF16.F32.PACK_AB R3, R26, R27 ;  /* 0x0000001b1a03723e */ /* 0x004fe200000010ff */
[----:B------:R0:W-:Y:S04]  /*2be70*/  STL [R1+0x40], R2 ;  /* 0x0000400201007387 */ /* 0x0001e80000100800 */
[----:B------:R1:W-:Y:S04]  /*2be80*/  STL [R1+0x3c], R0 ;  /* 0x00003c0001007387 */ /* 0x0003e80000100800 */
[----:B------:R-:W-:Y:S04]  /*2be90*/  STL [R1+0x38], R3 ;  /* 0x0000380301007387 */ /* 0x000fe80000100800 */
[----:B------:R-:W2:Y:S01]  /*2bea0*/  LDL.LU R27, [R1+0x3b8] ;  /* 0x0003b800011b7983 */ /* 0x000ea20000300800 */
[----:B0-----:R-:W-:-:S02]  /*2beb0*/  F2FP.BF16.F32.PACK_AB R2, R16, R17 ;  /* 0x000000111002723e */ /* 0x001fc400000010ff */
        /* <DEDUP_REMOVED lines=40> */
[----:B------:R-:W2:Y:S04]  /*2c140*/  LDL.LU R15, [R1+0x1b8] ;  /* 0x0001b800010f7983 */ /* 0x000ea80000300800 */
[----:B--2---:R0:W-:Y:S04]  /*2c150*/  STL [R1+0x1138], R15 ;  /* 0x0011380f01007387 */ /* 0x0041e80000100800 */
[----:B0-----:R-:W2:Y:S04]  /*2c160*/  LDL.LU R15, [R1+0x870] ;  /* 0x00087000010f7983 */ /* 0x001ea80000300800 */
        /* <DEDUP_REMOVED lines=42> */
[----:B------:R-:W2:Y:S01]  /*2c410*/  LDL.LU R20, [R1+0x8b0] ;  /* 0x0008b00001147983 */ /* 0x000ea20000300800 */
[----:B------:R-:W-:-:S03]  /*2c420*/  F2FP.BF16.F32.PACK_AB R27, R25, R27 ;  /* 0x0000001b191b723e */ /* 0x000fc600000010ff */
[----:B--2---:R0:W-:Y:S04]  /*2c430*/  STL [R1+0x10fc], R20 ;  /* 0x0010fc1401007387 */ /* 0x0041e80000100800 */
        /* <DEDUP_REMOVED lines=42> */
[----:B------:R-:W3:Y:S02]  /*2c6e0*/  LDL.LU R25, [R1+0x1144] ;  /* 0x0011440001197983 */ /* 0x000ee40000300800 */
[----:B---3--:R-:W-:Y:S02]  /*2c6f0*/  F2FP.BF16.F32.PACK_AB R26, R25, R26 ;  /* 0x0000001a191a723e */ /* 0x008fe400000010ff */
[----:B------:R-:W4:Y:S02]  /*2c700*/  LDL.LU R25, [R1+0x1140] ;  /* 0x0011400001197983 */ /* 0x000f240000300800 */
[----:B----4-:R-:W-:Y:S02]  /*2c710*/  F2FP.BF16.F32.PACK_AB R25, R24, R25 ;  /* 0x000000191819723e */ /* 0x010fe400000010ff */
[----:B------:R-:W2:Y:S02]  /*2c720*/  LDL.LU R24, [R1+0x113c] ;  /* 0x00113c0001187983 */ /* 0x000ea40000300800 */
[----:B--2---:R-:W-:-:S02]  /*2c730*/  F2FP.BF16.F32.PACK_AB R24, R15, R24 ;  /* 0x000000180f18723e */ /* 0x004fc400000010ff */
[----:B------:R-:W2:Y:S02]  /*2c740*/  LDL.LU R15, [R1+0x1138] ;  /* 0x00113800010f7983 */ /* 0x000ea40000300800 */
[----:B--2---:R-:W-:Y:S02]  /*2c750*/  F2FP.BF16.F32.PACK_AB R15, R14, R15 ;  /* 0x0000000f0e0f723e */ /* 0x004fe400000010ff */
[----:B------:R-:W2:Y:S02]  /*2c760*/  LDL.LU R14, [R1+0x1134] ;  /* 0x00113400010e7983 */ /* 0x000ea40000300800 */
[----:B--2---:R-:W-:Y:S02]  /*2c770*/  F2FP.BF16.F32.PACK_AB R14, R13, R14 ;  /* 0x0000000e0d0e723e */ /* 0x004fe400000010ff */
        /* <DEDUP_REMOVED lines=26> */
[----:B------:R-:W2:Y:S01]  /*2c920*/  LDL.LU R20, [R1+0x10fc] ;  /* 0x0010fc0001147983 */ /* 0x000ea20000300800 */
[----:B------:R-:W-:Y:S02]  /*2c930*/  F2FP.BF16.F32.PACK_AB R23, R22, R23 ;  /* 0x000000171617723e */ /* 0x000fe400000010ff */
[----:B------:R-:W-:Y:S02]  /*2c940*/  F2FP.BF16.F32.PACK_AB R22, R21, R28 ;  /* 0x0000001c1516723e */ /* 0x000fe400000010ff */
[----:B------:R-:W-:Y:S02]  /*2c950*/  F2FP.BF16.F32.PACK_AB R21, R2, R0 ;  /* 0x000000000215723e */ /* 0x000fe400000010ff */
[----:B--2---:R-:W-:Y:S02]  /*2c960*/  F2FP.BF16.F32.PACK_AB R16, R20, R16 ;  /* 0x000000101410723e */ /* 0x004fe400000010ff */
[----:B------:R-:W-:-:S07]  /*2c970*/  F2FP.BF16.F32.PACK_AB R20, R29, R3 ;  /* 0x000000031d14723e */ /* 0x000fce00000010ff */
.L_x_0:
[----:B------:R-:W2:Y:S01]  /*2c980*/  LDL R28, [R1+0xadc] ;  /* 0x000adc00011c7983 */ /* 0x000ea20000100800 */
[----:B------:R-:W0:Y:S01]  /*2c990*/  S2UR UR5, SR_CgaCtaId ;  /* 0x00000000000579c3 */ /* 0x000e220000008800 */
[----:B------:R-:W1:Y:S01]  /*2c9a0*/  LDCU.64 UR26, c[0x0][0x398] ;  /* 0x00007300ff1a77ac */ /* 0x000e620008000a00 */
[----:B------:R-:W3:Y:S01]  /*2c9b0*/  S2R R3, SR_TID.X ;  /* 0x0000000000037919 */ /* 0x000ee20000002100 */
[----:B------:R-:W-:Y:S01]  /*2c9c0*/  UMOV UR4, 0x400 ;  /* 0x0000040000047882 */ /* 0x000fe20000000000 */
[----:B------:R-:W4:Y:S01]  /*2c9d0*/  LDCU.64 UR10, c[0x0][0x398] ;  /* 0x00007300ff0a77ac */ /* 0x000f220008000a00 */
[----:B------:R-:W5:Y:S01]  /*2c9e0*/  LDCU.64 UR6, c[0x0][0x390] ;  /* 0x00007200ff0677ac */ /* 0x000f620008000a00 */
[----:B------:R-:W0:Y:S01]  /*2c9f0*/  LDCU.64 UR28, c[0x0][0x398] ;  /* 0x00007300ff1c77ac */ /* 0x000e220008000a00 */
[----:B------:R-:W1:Y:S01]  /*2ca00*/  LDCU.64 UR24, c[0x0][0x398] ;  /* 0x00007300ff1877ac */ /* 0x000e620008000a00 */
[----:B------:R-:W1:Y:S01]  /*2ca10*/  LDCU.64 UR22, c[0x0][0x398] ;  /* 0x00007300ff1677ac */ /* 0x000e620008000a00 */
[----:B0-----:R-:W-:Y:S01]  /*2ca20*/  ULEA UR4, UR5, UR4, 0x18 ;  /* 0x0000000405047291 */ /* 0x001fe2000f8ec0ff */
[----:B------:R-:W0:Y:S01]  /*2ca30*/  LDCU UR5, c[0x0][0x3b8] ;  /* 0x00007700ff0577ac */ /* 0x000e220008000800 */
[----:B------:R-:W0:Y:S01]  /*2ca40*/  LDCU.64 UR20, c[0x0][0x398] ;  /* 0x00007300ff1477ac */ /* 0x000e220008000a00 */
[C---:B---3--:R-:W-:Y:S01]  /*2ca50*/  IMAD.SHL.U32 R0, R3.reuse, 0x10, RZ ;  /* 0x0000001003007824 */ /* 0x048fe200078e00ff */
[----:B------:R-:W3:Y:S01]  /*2ca60*/  LDCU.64 UR18, c[0x0][0x398] ;  /* 0x00007300ff1277ac */ /* 0x000ee20008000a00 */
[----:B------:R-:W-:-:S03]  /*2ca70*/  IMAD.SHL.U32 R2, R3, 0x20, RZ ;  /* 0x0000002003027824 */ /* 0x000fc600078e00ff */
[----:B------:R-:W-:Y:S01]  /*2ca80*/  LOP3.LUT R0, R0, 0xf0, RZ, 0xc0, !PT ;  /* 0x000000f000007812 */ /* 0x000fe200078ec0ff */
[----:B------:R-:W0:Y:S01]  /*2ca90*/  LDCU.64 UR16, c[0x0][0x398] ;  /* 0x00007300ff1077ac */ /* 0x000e220008000a00 */
[----:B------:R-:W-:Y:S01]  /*2caa0*/  LOP3.LUT R2, R2, 0x200, RZ, 0xc0, !PT ;  /* 0x0000020002027812 */ /* 0x000fe200078ec0ff */
[----:B------:R-:W0:Y:S03]  /*2cab0*/  LDCU.64 UR14, c[0x0][0x398] ;  /* 0x00007300ff0e77ac */ /* 0x000e260008000a00 */
[----:B------:R-:W-:Y:S01]  /*2cac0*/  IADD3 R2, PT, PT, R2, UR4, R0 ;  /* 0x0000000402027c10 */ /* 0x000fe2000fffe000 */
[----:B------:R-:W0:Y:S01]  /*2cad0*/  LDCU.64 UR12, c[0x0][0x398] ;  /* 0x00007300ff0c77ac */ /* 0x000e220008000a00 */
[----:B------:R-:W0:Y:S01]  /*2cae0*/  LDCU UR34, c[0x0][0x39c] ;  /* 0x00007380ff2277ac */ /* 0x000e220008000800 */
        /* <DEDUP_REMOVED lines=47> */
[----:B--2---:R-:W-:Y:S01]  /*2cde0*/  VIADD R0, R28, 0x7f ;  /* 0x0000007f1c007836 */ /* 0x004fe20000000000 */
[----:B------:R-:W-:Y:S04]  /*2cdf0*/  BAR.SYNC.DEFER_BLOCKING 0x0 ;  /* 0x0000000000007b1d */ /* 0x000fe80000010000 */
[----:B-1----:R-:W-:-:S02]  /*2ce00*/  ISETP.GE.AND P0, PT, R0, UR27, PT ;  /* 0x0000001b00007c0c */ /* 0x002fc4000bf06270 */
[C---:B------:R-:W-:Y:S01]  /*2ce10*/  LOP3.LUT R0, R3.reuse, 0x20, RZ, 0xc0, !PT ;  /* 0x0000002003007812 */ /* 0x040fe200078ec0ff */
[----:B------:R-:W1:Y:S04]  /*2ce20*/  LDCU UR27, c[0x0][0x3b8] ;  /* 0x00007700ff1b77ac */ /* 0x000e680008000800 */
[----:B------:R-:W-:Y:S01]  /*2ce30*/  IMAD R2, R0, 0x8, R2 ;  /* 0x0000000800027824 */ /* 0x000fe200078e0202 */
[----:B------:R-:W-:-:S04]  /*2ce40*/  LOP3.LUT R0, R3, 0x3f, RZ, 0xc0, !PT ;  /* 0x0000003f03007812 */ /* 0x000fc800078ec0ff */
[----:B------:R-:W-:Y:S01]  /*2ce50*/  LEA R0, R0, UR4, 0x4 ;  /* 0x0000000400007c11 */ /* 0x000fe2000f8e20ff */
[----:B------:R-:W2:Y:S01]  /*2ce60*/  LDCU UR4, c[0x0][0x3b4] ;  /* 0x00007680ff0477ac */ /* 0x000ea20008000800 */
[----:B------:R-:W-:Y:S01]  /*2ce70*/  STSM.16.M88.4 [R2], R20 ;  /* 0x0000001402007844 */ /* 0x000fe20000000200 */
[----:B------:R-:W-:Y:S06]  /*2ce80*/  BAR.SYNC.DEFER_BLOCKING 0x0 ;  /* 0x0000000000007b1d */ /* 0x000fec0000010000 */
[----:B------:R-:W0:Y:S02]  /*2ce90*/  LDS.128 R20, [R0] ;  /* 0x0000000000147984 */ /* 0x000e240000000c00 */
[----:B------:R-:W-:Y:S06]  /*2cea0*/  BAR.SYNC.DEFER_BLOCKING 0x0 ;  /* 0x0000000000007b1d */ /* 0x000fec0000010000 */
[----:B------:R-:W-:Y:S02]  /*2ceb0*/  STSM.16.M88.4 [R2], R16 ;  /* 0x0000001002007844 */ /* 0x000fe40000000200 */
[----:B------:R-:W-:Y:S06]  /*2cec0*/  BAR.SYNC.DEFER_BLOCKING 0x0 ;  /* 0x0000000000007b1d */ /* 0x000fec0000010000 */
[----:B0-----:R0:W-:Y:S04]  /*2ced0*/  STL.64 [R1], R20 ;  /* 0x0000001401007387 */ /* 0x0011e80000100a00 */
[----:B------:R1:W-:Y:S04]  /*2cee0*/  STL.64 [R1+0x8], R22 ;  /* 0x0000081601007387 */ /* 0x0003e80000100a00 */
[----:B0-----:R-:W2:Y:S04]  /*2cef0*/  LDL.LU R20, [R1+0x10] ;  /* 0x0000100001147983 */ /* 0x001ea80000300800 */
[----:B------:R-:W0:Y:S04]  /*2cf00*/  LDS.128 R16, [R0] ;  /* 0x0000000000107984 */ /* 0x000e280000000c00 */
[----:B------:R-:W2:Y:S04]  /*2cf10*/  LDL.LU R21, [R1+0x14] ;  /* 0x0000140001157983 */ /* 0x000ea80000300800 */
[----:B-1----:R-:W2:Y:S04]  /*2cf20*/  LDL.LU R22, [R1+0x18] ;  /* 0x0000180001167983 */ /* 0x002ea80000300800 */
[----:B------:R-:W2:Y:S01]  /*2cf30*/  LDL.LU R23, [R1+0x1c] ;  /* 0x00001c0001177983 */ /* 0x000ea20000300800 */
[----:B------:R-:W-:Y:S06]  /*2cf40*/  BAR.SYNC.DEFER_BLOCKING 0x0 ;  /* 0x0000000000007b1d */ /* 0x000fec0000010000 */
[----:B0-----:R-:W-:Y:S04]  /*2cf50*/  STL [R1+0x110c], R17 ;  /* 0x00110c1101007387 */ /* 0x001fe80000100800 */
[----:B------:R-:W-:Y:S04]  /*2cf60*/  STL [R1+0x1104], R18 ;  /* 0x0011041201007387 */ /* 0x000fe80000100800 */
[----:B------:R-:W-:Y:S04]  /*2cf70*/  STL [R1+0x1100], R19 ;  /* 0x0011001301007387 */ /* 0x000fe80000100800 */
[----:B------:R0:W-:Y:S04]  /*2cf80*/  STL [R1+0x1140], R16 ;  /* 0x0011401001007387 */ /* 0x0001e80000100800 */
[----:B0-----:R-:W2:Y:S04]  /*2cf90*/  LDL.LU R16, [R1+0x20] ;  /* 0x0000200001107983 */ /* 0x001ea80000300800 */
[----:B------:R-:W2:Y:S04]  /*2cfa0*/  LDL.LU R17, [R1+0x24] ;  /* 0x0000240001117983 */ /* 0x000ea80000300800 */
[----:B------:R-:W2:Y:S04]  /*2cfb0*/  LDL.LU R18, [R1+0x28] ;  /* 0x0000280001127983 */ /* 0x000ea80000300800 */
[----:B------:R-:W2:Y:S04]  /*2cfc0*/  LDL.LU R19, [R1+0x2c] ;  /* 0x00002c0001137983 */ /* 0x000ea80000300800 */
[----:B------:R-:W-:Y:S01]  /*2cfd0*/  STSM.16.M88.4 [R2], R4 ;  /* 0x0000000402007844 */ /* 0x000fe20000000200 */
[----:B------:R-:W-:Y:S06]  /*2cfe0*/  BAR.SYNC.DEFER_BLOCKING 0x0 ;  /* 0x0000000000007b1d */ /* 0x000fec0000010000 */
[----:B------:R-:W0:Y:S02]  /*2cff0*/  LDS.128 R4, [R0] ;  /* 0x0000000000047984 */ /* 0x000e240000000c00 */
[----:B------:R-:W-:Y:S06]  /*2d000*/  BAR.SYNC.DEFER_BLOCKING 0x0 ;  /* 0x0000000000007b1d */ /* 0x000fec0000010000 */
[----:B------:R-:W-:Y:S02]  /*2d010*/  STSM.16.M88.4 [R2], R8 ;  /* 0x0000000802007844 */ /* 0x000fe40000000200 */
[----:B------:R-:W-:Y:S06]  /*2d020*/  BAR.SYNC.DEFER_BLOCKING 0x0 ;  /* 0x0000000000007b1d */ /* 0x000fec0000010000 */
[----:B0-----:R-:W-:Y:S04]  /*2d030*/  STL [R1+0x1108], R7 ;  /* 0x0011080701007387 */ /* 0x001fe80000100800 */
[----:B------:R-:W-:Y:S04]  /*2d040*/  STL [R1+0x1118], R6 ;  /* 0x0011180601007387 */ /* 0x000fe80000100800 */
[----:B------:R-:W-:Y:S04]  /*2d050*/  STL.64 [R1+0x1110], R4 ;  /* 0x0011100401007387 */ /* 0x000fe80000100a00 */
[----:B------:R-:W0:Y:S01]  /*2d060*/  LDS.128 R8, [R0] ;  /* 0x0000000000087984 */ /* 0x000e220000000c00 */
[----:B------:R-:W-:Y:S06]  /*2d070*/  BAR.SYNC.DEFER_BLOCKING 0x0 ;  /* 0x0000000000007b1d */ /* 0x000fec0000010000 */
[----:B------:R-:W-:Y:S02]  /*2d080*/  STSM.16.M88.4 [R2], R12 ;  /* 0x0000000c02007844 */ /* 0x000fe40000000200 */
[----:B------:R-:W-:Y:S06]  /*2d090*/  BAR.SYNC.DEFER_BLOCKING 0x0 ;  /* 0x0000000000007b1d */ /* 0x000fec0000010000 */
[----:B0-----:R-:W-:Y:S04]  /*2d0a0*/  STL.64 [R1+0x1128], R10 ;  /* 0x0011280a01007387 */ /* 0x001fe80000100a00 */
[----:B------:R-:W-:Y:S04]  /*2d0b0*/  STL.64 [R1+0x1120], R8 ;  /* 0x0011200801007387 */ /* 0x000fe80000100a00 */
[----:B------:R-:W0:Y:S01]  /*2d0c0*/  LDS.128 R4, [R0] ;  /* 0x0000000000047984 */ /* 0x000e220000000c00 */
[----:B------:R-:W-:Y:S06]  /*2d0d0*/  BAR.SYNC.DEFER_BLOCKING 0x0 ;  /* 0x0000000000007b1d */ /* 0x000fec0000010000 */
[----:B------:R-:W-:Y:S04]  /*2d0e0*/  STSM.16.M88.4 [R2], R24 ;  /* 0x0000001802007844 */ /* 0x000fe80000000200 */
[----:B0-----:R-:W-:Y:S04]  /*2d0f0*/  STL.64 [R1+0x160], R4 ;  /* 0x0001600401007387 */ /* 0x001fe80000100a00 */
[----:B------:R-:W-:Y:S01]  /*2d100*/  STL.64 [R1+0x168], R6 ;  /* 0x0001680601007387 */ /* 0x000fe20000100a00 */
[----:B------:R-:W-:Y:S06]  /*2d110*/  BAR.SYNC.DEFER_BLOCKING 0x0 ;  /* 0x0000000000007b1d */ /* 0x000fec0000010000 */
[----:B------:R-:W0:Y:S02]  /*2d120*/  LDS.128 R4, [R0] ;  /* 0x0000000000047984 */ /* 0x000e240000000c00 */
[----:B------:R-:W-:Y:S06]  /*2d130*/  BAR.SYNC.DEFER_BLOCKING 0x0 ;  /* 0x0000000000007b1d */ /* 0x000fec0000010000 */
[----:B0-----:R-:W-:Y:S04]  /*2d140*/  STL.64 [R1+0x170], R4 ;  /* 0x0001700401007387 */ /* 0x001fe80000100a00 */
[----:B------:R-:W-:Y:S04]  /*2d150*/  STL.64 [R1+0x178], R6 ;  /* 0x0001780601007387 */ /* 0x000fe80000100a00 */
[----:B--2---:R-:W-:Y:S01]  /*2d160*/  STSM.16.M88.4 [R2], R16 ;  /* 0x0000001002007844 */ /* 0x004fe20000000200 */
[----:B------:R-:W-:Y:S06]  /*2d170*/  BAR.SYNC.DEFER_BLOCKING 0x0 ;  /* 0x0000000000007b1d */ /* 0x000fec0000010000 */
[----:B------:R-:W0:Y:S02]  /*2d180*/  LDS.128 R4, [R0] ;  /* 0x0000000000047984 */ /* 0x000e240000000c00 */
[----:B------:R-:W-:Y:S06]  /*2d190*/  BAR.SYNC.DEFER_BLOCKING 0x0 ;  /* 0x0000000000007b1d */ /* 0x000fec0000010000 */
[----:B------:R-:W-:Y:S02]  /*2d1a0*/  STSM.16.M88.4 [R2], R20 ;  /* 0x0000001402007844 */ /* 0x000fe40000000200 */
[----:B------:R-:W-:Y:S06]  /*2d1b0*/  BAR.SYNC.DEFER_BLOCKING 0x0 ;  /* 0x0000000000007b1d */ /* 0x000fec0000010000 */
[----:B0-----:R-:W-:Y:S04]  /*2d1c0*/  STL.64 [R1+0x20], R4 ;  /* 0x0000200401007387 */ /* 0x001fe80000100a00 */
[----:B------:R-:W-:Y:S04]  /*2d1d0*/  STL.64 [R1+0x28], R6 ;  /* 0x0000280601007387 */ /* 0x000fe80000100a00 */
[----:B------:R-:W2:Y:S04]  /*2d1e0*/  LDL.LU R24, [R1+0x50] ;  /* 0x0000500001187983 */ /* 0x000ea80000300800 */
[----:B------:R-:W2:Y:S04]  /*2d1f0*/  LDL.LU R25, [R1+0x54] ;  /* 0x0000540001197983 */ /* 0x000ea80000300800 */
[----:B------:R-:W2:Y:S04]  /*2d200*/  LDL.LU R26, [R1+0x58] ;  /* 0x00005800011a7983 */ /* 0x000ea80000300800 */
[----:B------:R-:W2:Y:S04]  /*2d210*/  LDL.LU R27, [R1+0x5c] ;  /* 0x00005c00011b7983 */ /* 0x000ea80000300800 */
[----:B------:R-:W0:Y:S01]  /*2d220*/  LDS.128 R12, [R0] ;  /* 0x00000000000c7984 */ /* 0x000e220000000c00 */
[----:B------:R-:W-:Y:S06]  /*2d230*/  BAR.SYNC.DEFER_BLOCKING 0x0 ;  /* 0x0000000000007b1d */ /* 0x000fec0000010000 */
[----:B--2---:R-:W-:Y:S04]  /*2d240*/  STL.64 [R1+0x1230], R26 ;  /* 0x0012301a01007387 */ /* 0x004fe80000100a00 */
[----:B------:R1:W-:Y:S04]  /*2d250*/  STL.64 [R1+0x1228], R24 ;  /* 0x0012281801007387 */ /* 0x0003e80000100a00 */
[----:B-1----:R-:W2:Y:S04]  /*2d260*/  LDL.LU R24, [R1+0x40] ;  /* 0x0000400001187983 */ /* 0x002ea80000300800 */
[----:B------:R-:W2:Y:S04]  /*2d270*/  LDL.LU R25, [R1+0x44] ;  /* 0x0000440001197983 */ /* 0x000ea80000300800 */
[----:B------:R-:W2:Y:S04]  /*2d280*/  LDL.LU R26, [R1+0x48] ;  /* 0x00004800011a7983 */ /* 0x000ea80000300800 */
[----:B------:R-:W2:Y:S04]  /*2d290*/  LDL.LU R27, [R1+0x4c] ;  /* 0x00004c00011b7983 */ /* 0x000ea80000300800 */
[----:B--2---:R-:W-:Y:S04]  /*2d2a0*/  STL.64 [R1+0x1240], R26 ;  /* 0x0012401a01007387 */ /* 0x004fe80000100a00 */
[----:B------:R1:W-:Y:S04]  /*2d2b0*/  STL.64 [R1+0x1238], R24 ;  /* 0x0012381801007387 */ /* 0x0003e80000100a00 */
[----:B-1----:R-:W2:Y:S04]  /*2d2c0*/  LDL.LU R24, [R1+0x30] ;  /* 0x0000300001187983 */ /* 0x002ea80000300800 */
[----:B------:R-:W2:Y:S04]  /*2d2d0*/  LDL.LU R25, [R1+0x34] ;  /* 0x0000340001197983 */ /* 0x000ea80000300800 */
[----:B------:R-:W2:Y:S04]  /*2d2e0*/  LDL.LU R26, [R1+0x38] ;  /* 0x00003800011a7983 */ /* 0x000ea80000300800 */
[----:B------:R-:W2:Y:S04]  /*2d2f0*/  LDL.LU R27, [R1+0x3c] ;  /* 0x00003c00011b7983 */ /* 0x000ea80000300800 */
        /* <DEDUP_REMOVED lines=16> */
[----:B0-----:R-:W-:Y:S04]  /*2d400*/  STL.64 [R1+0x1138], R14 ;  /* 0x0011380e01007387 */ /* 0x001fe80000100a00 */
[----:B------:R0:W-:Y:S04]  /*2d410*/  STL.64 [R1+0x1130], R12 ;  /* 0x0011300c01007387 */ /* 0x0001e80000100a00 */
[----:B0-----:R-:W3:Y:S04]  /*2d420*/  LDL.LU R12, [R1+0x60] ;  /* 0x00006000010c7983 */ /* 0x001ee80000300800 */
[----:B------:R-:W3:Y:S04]  /*2d430*/  LDL.LU R13, [R1+0x64] ;  /* 0x00006400010d7983 */ /* 0x000ee80000300800 */
[----:B------:R-:W3:Y:S04]  /*2d440*/  LDL.LU R14, [R1+0x68] ;  /* 0x00006800010e7983 */ /* 0x000ee80000300800 */
[----:B------:R-:W3:Y:S04]  /*2d450*/  LDL.LU R15, [R1+0x6c] ;  /* 0x00006c00010f7983 */ /* 0x000ee80000300800 */
[----:B--2---:R-:W-:Y:S01]  /*2d460*/  STSM.16.M88.4 [R2], R24 ;  /* 0x0000001802007844 */ /* 0x004fe20000000200 */
[----:B------:R-:W-:Y:S06]  /*2d470*/  BAR.SYNC.DEFER_BLOCKING 0x0 ;  /* 0x0000000000007b1d */ /* 0x000fec0000010000 */
[----:B------:R-:W0:Y:S04]  /*2d480*/  LDS.128 R24, [R0] ;  /* 0x0000000000187984 */ /* 0x000e280000000c00 */
[----:B0-----:R-:W-:Y:S04]  /*2d490*/  STL.64 [R1+0x30], R24 ;  /* 0x0000301801007387 */ /* 0x001fe80000100a00 */
[----:B------:R0:W-:Y:S04]  /*2d4a0*/  STL.64 [R1+0x38], R26 ;  /* 0x0000381a01007387 */ /* 0x0001e80000100a00 */
[----:B0-----:R-:W2:Y:S04]  /*2d4b0*/  LDL.LU.64 R26, [R1+0x1240] ;  /* 0x00124000011a7983 */ /* 0x001ea80000300a00 */
[----:B------:R-:W2:Y:S01]  /*2d4c0*/  LDL.LU.64 R24, [R1+0x1238] ;  /* 0x0012380001187983 */ /* 0x000ea20000300a00 */
[----:B------:R-:W-:Y:S06]  /*2d4d0*/  BAR.SYNC.DEFER_BLOCKING 0x0 ;  /* 0x0000000000007b1d */ /* 0x000fec0000010000 */
[----:B--2---:R-:W-:Y:S02]  /*2d4e0*/  STSM.16.M88.4 [R2], R24 ;  /* 0x0000001802007844 */ /* 0x004fe40000000200 */
[----:B------:R-:W-:Y:S06]  /*2d4f0*/  BAR.SYNC.DEFER_BLOCKING 0x0 ;  /* 0x0000000000007b1d */ /* 0x000fec0000010000 */
[----:B------:R-:W0:Y:S02]  /*2d500*/  LDS.128 R24, [R0] ;  /* 0x0000000000187984 */ /* 0x000e240000000c00 */
[----:B------:R-:W-:Y:S06]  /*2d510*/  BAR.SYNC.DEFER_BLOCKING 0x0 ;  /* 0x0000000000007b1d */ /* 0x000fec0000010000 */
[----:B0-----:R-:W-:Y:S04]  /*2d520*/  STL.64 [R1+0x40], R24 ;  /* 0x0000401801007387 */ /* 0x001fe80000100a00 */
[----:B------:R0:W-:Y:S04]  /*2d530*/  STL.64 [R1+0x48], R26 ;  /* 0x0000481a01007387 */ /* 0x0001e80000100a00 */
[----:B0-----:R-:W2:Y:S04]  /*2d540*/  LDL.LU.64 R26, [R1+0x1230] ;  /* 0x00123000011a7983 */ /* 0x001ea80000300a00 */
[----:B------:R-:W2:Y:S04]  /*2d550*/  LDL.LU.64 R24, [R1+0x1228] ;  /* 0x0012280001187983 */ /* 0x000ea80000300a00 */
[----:B---3--:R-:W-:Y:S01]  /*2d560*/  STSM.16.M88.4 [R2], R12 ;  /* 0x0000000c02007844 */ /* 0x008fe20000000200 */
        /* <DEDUP_REMOVED lines=27> */
[----:B------:R-:W-:Y:S04]  /*2d720*/  STSM.16.M88.4 [R2], R20 ;  /* 0x0000001402007844 */ /* 0x000fe80000000200 */
[----:B0-----:R-:W-:Y:S04]  /*2d730*/  STL.64 [R1+0xa0], R4 ;  /* 0x0000a00401007387 */ /* 0x001fe80000100a00 */
[----:B------:R-:W-:Y:S04]  /*2d740*/  STL.64 [R1+0xa8], R6 ;  /* 0x0000a80601007387 */ /* 0x000fe80000100a00 */
[----:B------:R-:W2:Y:S04]  /*2d750*/  LDL.LU R12, [R1+0xe0] ;  /* 0x0000e000010c7983 */ /* 0x000ea80000300800 */
[----:B------:R-:W2:Y:S04]  /*2d760*/  LDL.LU R13, [R1+0xe4] ;  /* 0x0000e400010d7983 */ /* 0x000ea80000300800 */
[----:B------:R-:W3:Y:S04]  /*2d770*/  LDL.LU R14, [R1+0xe8] ;  /* 0x0000e800010e7983 */ /* 0x000ee80000300800 */
[----:B------:R-:W3:Y:S01]  /*2d780*/  LDL.LU R15, [R1+0xec] ;  /* 0x0000ec00010f7983 */ /* 0x000ee20000300800 */
[----:B------:R-:W-:Y:S06]  /*2d790*/  BAR.SYNC.DEFER_BLOCKING 0x0 ;  /* 0x0000000000007b1d */ /* 0x000fec0000010000 */
        /* <DEDUP_REMOVED lines=13> */
[----:B--2---:R-:W-:Y:S04]  /*2d870*/  STL.64 [R1+0x1218], R12 ;  /* 0x0012180c01007387 */ /* 0x004fe80000100a00 */
[----:B------:R-:W0:Y:S04]  /*2d880*/  LDS.128 R12, [R0] ;  /* 0x00000000000c7984 */ /* 0x000e280000000c00 */
[----:B------:R-:W2:Y:S04]  /*2d890*/  LDL.LU R24, [R1+0xd0] ;  /* 0x0000d00001187983 */ /* 0x000ea80000300800 */
[----:B------:R-:W2:Y:S04]  /*2d8a0*/  LDL.LU R25, [R1+0xd4] ;  /* 0x0000d40001197983 */ /* 0x000ea80000300800 */
[----:B------:R-:W2:Y:S04]  /*2d8b0*/  LDL.LU R26, [R1+0xd8] ;  /* 0x0000d800011a7983 */ /* 0x000ea80000300800 */
[----:B------:R-:W2:Y:S04]  /*2d8c0*/  LDL.LU R27, [R1+0xdc] ;  /* 0x0000dc00011b7983 */ /* 0x000ea80000300800 */
[----:B------:R-:W3:Y:S04]  /*2d8d0*/  LDL.LU R8, [R1+0xf0] ;  /* 0x0000f00001087983 */ /* 0x000ee80000300800 */
[----:B------:R-:W3:Y:S04]  /*2d8e0*/  LDL.LU R9, [R1+0xf4] ;  /* 0x0000f40001097983 */ /* 0x000ee80000300800 */
[----:B------:R-:W3:Y:S04]  /*2d8f0*/  LDL.LU R10, [R1+0xf8] ;  /* 0x0000f800010a7983 */ /* 0x000ee80000300800 */
[----:B------:R-:W3:Y:S04]  /*2d900*/  LDL.LU R11, [R1+0xfc] ;  /* 0x0000fc00010b7983 */ /* 0x000ee80000300800 */
        /* <DEDUP_REMOVED lines=12> */
[----:B0-----:R-:W-:Y:S04]  /*2d9d0*/  STL.64 [R1+0x50], R12 ;  /* 0x0000500c01007387 */ /* 0x001fe80000100a00 */
[----:B------:R0:W-:Y:S01]  /*2d9e0*/  STL.64 [R1+0x58], R14 ;  /* 0x0000580e01007387 */ /* 0x0001e20000100a00 */
[----:B------:R-:W-:Y:S06]  /*2d9f0*/  BAR.SYNC.DEFER_BLOCKING 0x0 ;  /* 0x0000000000007b1d */ /* 0x000fec0000010000 */
[----:B0-----:R-:W2:Y:S04]  /*2da00*/  LDL.LU.64 R14, [R1+0x1220] ;  /* 0x00122000010e7983 */ /* 0x001ea80000300a00 */
[----:B------:R-:W2:Y:S04]  /*2da10*/  LDL.LU.64 R12, [R1+0x1218] ;  /* 0x00121800010c7983 */ /* 0x000ea80000300a00 */
        /* <DEDUP_REMOVED lines=20> */
[----:B------:R-:W-:Y:S04]  /*2db60*/  STSM.16.M88.4 [R2], R24 ;  /* 0x0000001802007844 */ /* 0x000fe80000000200 */
[----:B0-----:R-:W-:Y:S04]  /*2db70*/  STL.64 [R1+0xe0], R12 ;  /* 0x0000e00c01007387 */ /* 0x001fe80000100a00 */
[----:B------:R-:W-:Y:S01]  /*2db80*/  STL.64 [R1+0xe8], R14 ;  /* 0x0000e80e01007387 */ /* 0x000fe20000100a00 */
[----:B------:R-:W-:Y:S06]  /*2db90*/  BAR.SYNC.DEFER_BLOCKING 0x0 ;  /* 0x0000000000007b1d */ /* 0x000fec0000010000 */
[----:B------:R-:W0:Y:S02]  /*2dba0*/  LDS.128 R12, [R0] ;  /* 0x00000000000c7984 */ /* 0x000e240000000c00 */
[----:B------:R-:W-:Y:S06]  /*2dbb0*/  BAR.SYNC.DEFER_BLOCKING 0x0 ;  /* 0x0000000000007b1d */ /* 0x000fec0000010000 */
[----:B---3--:R-:W-:Y:S02]  /*2dbc0*/  STSM.16.M88.4 [R2], R8 ;  /* 0x0000000802007844 */ /* 0x008fe40000000200 */
        /* <DEDUP_REMOVED lines=201> */
[----:B------:R1:W-:Y:S04]  /*2e860*/  STSM.16.M88.4 [R2], R20 ;  /* 0x0000001402007844 */ /* 0x0003e80000000200 */
[----:B0-----:R-:W-:Y:S04]  /*2e870*/  STL.64 [R1+0x230], R4 ;  /* 0x0002300401007387 */ /* 0x001fe80000100a00 */
[----:B------:R-:W-:Y:S04]  /*2e880*/  STL.64 [R1+0x238], R6 ;  /* 0x0002380601007387 */ /* 0x000fe80000100a00 */
[----:B-1----:R-:W2:Y:S04]  /*2e890*/  LDL.LU R20, [R1+0x440] ;  /* 0x0004400001147983 */ /* 0x002ea80000300800 */
[----:B------:R-:W2:Y:S04]  /*2e8a0*/  LDL.LU R21, [R1+0x444] ;  /* 0x0004440001157983 */ /* 0x000ea80000300800 */
[----:B------:R-:W2:Y:S04]  /*2e8b0*/  LDL.LU R22, [R1+0x448] ;  /* 0x0004480001167983 */ /* 0x000ea80000300800 */
[----:B------:R-:W2:Y:S04]  /*2e8c0*/  LDL.LU R23, [R1+0x44c] ;  /* 0x00044c0001177983 */ /* 0x000ea80000300800 */
[----:B------:R-:W3:Y:S04]  /*2e8d0*/  LDL.LU R12, [R1+0x470] ;  /* 0x00047000010c7983 */ /* 0x000ee80000300800 */
[----:B------:R-:W3:Y:S04]  /*2e8e0*/  LDL.LU R13, [R1+0x474] ;  /* 0x00047400010d7983 */ /* 0x000ee80000300800 */
[----:B------:R-:W2:Y:S04]  /*2e8f0*/  LDL.LU R14, [R1+0x478] ;  /* 0x00047800010e7983 */ /* 0x000ea80000300800 */
[----:B------:R-:W2:Y:S01]  /*2e900*/  LDL.LU R15, [R1+0x47c] ;  /* 0x00047c00010f7983 */ /* 0x000ea20000300800 */
[----:B------:R-:W-:Y:S06]  /*2e910*/  BAR.SYNC.DEFER_BLOCKING 0x0 ;  /* 0x0000000000007b1d */ /* 0x000fec0000010000 */
[----:B--2---:R-:W-:Y:S04]  /*2e920*/  STL.64 [R1+0x1180], R14 ;  /* 0x0011800e01007387 */ /* 0x004fe80000100a00 */
[----:B---3--:R0:W-:Y:S04]  /*2e930*/  STL.64 [R1+0x1178], R12 ;  /* 0x0011780c01007387 */ /* 0x0081e80000100a00 */
[----:B0-----:R-:W2:Y:S04]  /*2e940*/  LDL.LU R12, [R1+0x450] ;  /* 0x00045000010c7983 */ /* 0x001ea80000300800 */
[----:B------:R-:W2:Y:S04]  /*2e950*/  LDL.LU R13, [R1+0x454] ;  /* 0x00045400010d7983 */ /* 0x000ea80000300800 */
[----:B------:R-:W3:Y:S04]  /*2e960*/  LDL.LU R14, [R1+0x458] ;  /* 0x00045800010e7983 */ /* 0x000ee80000300800 */
[----:B------:R-:W3:Y:S04]  /*2e970*/  LDL.LU R15, [R1+0x45c] ;  /* 0x00045c00010f7983 */ /* 0x000ee80000300800 */
[----:B---3--:R-:W-:Y:S04]  /*2e980*/  STL.64 [R1+0x1190], R14 ;  /* 0x0011900e01007387 */ /* 0x008fe80000100a00 */
[----:B--2---:R-:W-:Y:S04]  /*2e990*/  STL.64 [R1+0x1188], R12 ;  /* 0x0011880c01007387 */ /* 0x004fe80000100a00 */
[----:B------:R-:W0:Y:S01]  /*2e9a0*/  LDS.128 R12, [R0] ;  /* 0x00000000000c7984 */ /* 0x000e220000000c00 */
[----:B------:R-:W-:Y:S06]  /*2e9b0*/  BAR.SYNC.DEFER_BLOCKING 0x0 ;  /* 0x0000000000007b1d */ /* 0x000fec0000010000 */
[----:B------:R-:W2:Y:S04]  /*2e9c0*/  LDL.LU R24, [R1+0x460] ;  /* 0x0004600001187983 */ /* 0x000ea80000300800 */
[----:B------:R-:W2:Y:S04]  /*2e9d0*/  LDL.LU R25, [R1+0x464] ;  /* 0x0004640001197983 */ /* 0x000ea80000300800 */
[----:B------:R-:W2:Y:S04]  /*2e9e0*/  LDL.LU R26, [R1+0x468] ;  /* 0x00046800011a7983 */ /* 0x000ea80000300800 */
[----:B------:R-:W2:Y:S04]  /*2e9f0*/  LDL.LU R27, [R1+0x46c] ;  /* 0x00046c00011b7983 */ /* 0x000ea80000300800 */
[----:B------:R1:W-:Y:S04]  /*2ea00*/  STSM.16.M88.4 [R2], R20 ;  /* 0x0000001402007844 */ /* 0x0003e80000000200 */
[----:B------:R-:W3:Y:S04]  /*2ea10*/  LDL.LU R8, [R1+0x4d0] ;  /* 0x0004d00001087983 */ /* 0x000ee80000300800 */
[----:B------:R-:W3:Y:S04]  /*2ea20*/  LDL.LU R9, [R1+0x4d4] ;  /* 0x0004d40001097983 */ /* 0x000ee80000300800 */
[----:B------:R-:W3:Y:S04]  /*2ea30*/  LDL.LU R10, [R1+0x4d8] ;  /* 0x0004d800010a7983 */ /* 0x000ee80000300800 */
[----:B------:R-:W3:Y:S01]  /*2ea40*/  LDL.LU R11, [R1+0x4dc] ;  /* 0x0004dc00010b7983 */ /* 0x000ee20000300800 */
[----:B------:R-:W-:Y:S06]  /*2ea50*/  BAR.SYNC.DEFER_BLOCKING 0x0 ;  /* 0x0000000000007b1d */ /* 0x000fec0000010000 */
        /* <DEDUP_REMOVED lines=9> */
[----:B------:R-:W-:Y:S04]  /*2eaf0*/  STL.64 [R1+0x208], R14 ;  /* 0x0002080e01007387 */ /* 0x000fe80000100a00 */
[----:B------:R-:W0:Y:S04]  /*2eb00*/  LDS.128 R12, [R0] ;  /* 0x00000000000c7984 */ /* 0x000e280000000c00 */
[----:B-1----:R-:W2:Y:S04]  /*2eb10*/  LDL.LU R20, [R1+0x550] ;  /* 0x0005500001147983 */ /* 0x002ea80000300800 */
[----:B------:R-:W2:Y:S04]  /*2eb20*/  LDL.LU R21, [R1+0x554] ;  /* 0x0005540001157983 */ /* 0x000ea80000300800 */
[----:B------:R-:W2:Y:S04]  /*2eb30*/  LDL.LU R22, [R1+0x558] ;  /* 0x0005580001167983 */ /* 0x000ea80000300800 */
[----:B------:R-:W2:Y:S01]  /*2eb40*/  LDL.LU R23, [R1+0x55c] ;  /* 0x00055c0001177983 */ /* 0x000ea20000300800 */
[----:B------:R-:W-:Y:S06]  /*2eb50*/  BAR.SYNC.DEFER_BLOCKING 0x0 ;  /* 0x0000000000007b1d */ /* 0x000fec0000010000 */
[----:B0-----:R-:W-:Y:S04]  /*2eb60*/  STL.64 [R1+0x250], R12 ;  /* 0x0002500c01007387 */ /* 0x001fe80000100a00 */
[----:B------:R0:W-:Y:S04]  /*2eb70*/  STL.64 [R1+0x258], R14 ;  /* 0x0002580e01007387 */ /* 0x0001e80000100a00 */
        /* <DEDUP_REMOVED lines=32> */
[----:B------:R1:W-:Y:S04]  /*2ed80*/  STSM.16.M88.4 [R2], R16 ;  /* 0x0000001002007844 */ /* 0x0003e80000000200 */
[----:B0-----:R-:W-:Y:S04]  /*2ed90*/  STL.64 [R1+0x2a0], R4 ;  /* 0x0002a00401007387 */ /* 0x001fe80000100a00 */
[----:B------:R-:W-:Y:S01]  /*2eda0*/  STL.64 [R1+0x2a8], R6 ;  /* 0x0002a80601007387 */ /* 0x000fe20000100a00 */
[----:B------:R-:W-:Y:S06]  /*2edb0*/  BAR.SYNC.DEFER_BLOCKING 0x0 ;  /* 0x0000000000007b1d */ /* 0x000fec0000010000 */
[----:B-1----:R-:W2:Y:S04]  /*2edc0*/  LDL.LU R16, [R1+0x570] ;  /* 0x0005700001107983 */ /* 0x002ea80000300800 */
[----:B------:R-:W2:Y:S04]  /*2edd0*/  LDL.LU R17, [R1+0x574] ;  /* 0x0005740001117983 */ /* 0x000ea80000300800 */
[----:B------:R-:W2:Y:S04]  /*2ede0*/  LDL.LU R18, [R1+0x578] ;  /* 0x0005780001127983 */ /* 0x000ea80000300800 */
[----:B------:R-:W2:Y:S04]  /*2edf0*/  LDL.LU R19, [R1+0x57c] ;  /* 0x00057c0001137983 */ /* 0x000ea80000300800 */
[----:B------:R-:W0:Y:S01]  /*2ee00*/  LDS.128 R4, [R0] ;  /* 0x0000000000047984 */ /* 0x000e220000000c00 */
[----:B------:R-:W-:Y:S06]  /*2ee10*/  BAR.SYNC.DEFER_BLOCKING 0x0 ;  /* 0x0000000000007b1d */ /* 0x000fec0000010000 */
[----:B------:R-:W-:Y:S04]  /*2ee20*/  STSM.16.M88.4 [R2], R20 ;  /* 0x0000001402007844 */ /* 0x000fe80000000200 */
[----:B0-----:R-:W-:Y:S04]  /*2ee30*/  STL.64 [R1+0x2b0], R4 ;  /* 0x0002b00401007387 */ /* 0x001fe80000100a00 */
[----:B------:R-:W-:Y:S04]  /*2ee40*/  STL.64 [R1+0x2b8], R6 ;  /* 0x0002b80601007387 */ /* 0x000fe80000100a00 */
[----:B------:R-:W3:Y:S04]  /*2ee50*/  LDL.LU R12, [R1+0x6b0] ;  /* 0x0006b000010c7983 */ /* 0x000ee80000300800 */
[----:B------:R-:W3:Y:S04]  /*2ee60*/  LDL.LU R13, [R1+0x6b4] ;  /* 0x0006b400010d7983 */ /* 0x000ee80000300800 */
[----:B------:R-:W2:Y:S04]  /*2ee70*/  LDL.LU R14, [R1+0x6b8] ;  /* 0x0006b800010e7983 */ /* 0x000ea80000300800 */
[----:B------:R-:W2:Y:S01]  /*2ee80*/  LDL.LU R15, [R1+0x6bc] ;  /* 0x0006bc00010f7983 */ /* 0x000ea20000300800 */
[----:B------:R-:W-:Y:S06]  /*2ee90*/  BAR.SYNC.DEFER_BLOCKING 0x0 ;  /* 0x0000000000007b1d */ /* 0x000fec0000010000 */
[----:B------:R-:W0:Y:S02]  /*2eea0*/  LDS.128 R4, [R0] ;  /* 0x0000000000047984 */ /* 0x000e240000000c00 */
[----:B------:R-:W-:Y:S06]  /*2eeb0*/  BAR.SYNC.DEFER_BLOCKING 0x0 ;  /* 0x0000000000007b1d */ /* 0x000fec0000010000 */
[----:B--2---:R-:W-:Y:S04]  /*2eec0*/  STL.64 [R1+0x1160], R14 ;  /* 0x0011600e01007387 */ /* 0x004fe80000100a00 */
[----:B---3--:R1:W-:Y:S04]  /*2eed0*/  STL.64 [R1+0x1158], R12 ;  /* 0x0011580c01007387 */ /* 0x0083e80000100a00 */
[----:B-1----:R-:W2:Y:S04]  /*2eee0*/  LDL.LU R12, [R1+0x630] ;  /* 0x00063000010c7983 */ /* 0x002ea80000300800 */
[----:B------:R-:W2:Y:S04]  /*2eef0*/  LDL.LU R13, [R1+0x634] ;  /* 0x00063400010d7983 */ /* 0x000ea80000300800 */
[----:B------:R-:W3:Y:S04]  /*2ef00*/  LDL.LU R14, [R1+0x638] ;  /* 0x00063800010e7983 */ /* 0x000ee80000300800 */
[----:B------:R-:W3:Y:S04]  /*2ef10*/  LDL.LU R15, [R1+0x63c] ;  /* 0x00063c00010f7983 */ /* 0x000ee80000300800 */
[----:B------:R-:W-:Y:S01]  /*2ef20*/  STSM.16.M88.4 [R2], R16 ;  /* 0x0000001002007844 */ /* 0x000fe20000000200 */
[----:B------:R-:W-:Y:S06]  /*2ef30*/  BAR.SYNC.DEFER_BLOCKING 0x0 ;  /* 0x0000000000007b1d */ /* 0x000fec0000010000 */
[----:B---3--:R-:W-:Y:S04]  /*2ef40*/  STL.64 [R1+0x1170], R14 ;  /* 0x0011700e01007387 */ /* 0x008fe80000100a00 */
[----:B--2---:R-:W-:Y:S04]  /*2ef50*/  STL.64 [R1+0x1168], R12 ;  /* 0x0011680c01007387 */ /* 0x004fe80000100a00 */
[----:B------:R-:W1:Y:S04]  /*2ef60*/  LDS.128 R12, [R0] ;  /* 0x00000000000c7984 */ /* 0x000e680000000c00 */
        /* <DEDUP_REMOVED lines=12> */
[----:B0-----:R0:W-:Y:S04]  /*2f030*/  STL.64 [R1+0x280], R4 ;  /* 0x0002800401007387 */ /* 0x0011e80000100a00 */
[----:B------:R1:W-:Y:S01]  /*2f040*/  STL.64 [R1+0x288], R6 ;  /* 0x0002880601007387 */ /* 0x0003e20000100a00 */
[----:B------:R-:W-:Y:S06]  /*2f050*/  BAR.SYNC.DEFER_BLOCKING 0x0 ;  /* 0x0000000000007b1d */ /* 0x000fec0000010000 */
[----:B0-----:R-:W2:Y:S04]  /*2f060*/  LDL.LU R4, [R1+0x8d0] ;  /* 0x0008d00001047983 */ /* 0x001ea80000300800 */
[----:B------:R-:W2:Y:S04]  /*2f070*/  LDL.LU R5, [R1+0x8d4] ;  /* 0x0008d40001057983 */ /* 0x000ea80000300800 */
[----:B-1----:R-:W2:Y:S04]  /*2f080*/  LDL.LU R6, [R1+0x8d8] ;  /* 0x0008d80001067983 */ /* 0x002ea80000300800 */
[----:B------:R-:W2:Y:S04]  /*2f090*/  LDL.LU R7, [R1+0x8dc] ;  /* 0x0008dc0001077983 */ /* 0x000ea80000300800 */
[----:B------:R-:W2:Y:S04]  /*2f0a0*/  LDL.LU R16, [R1+0x8c0] ;  /* 0x0008c00001107983 */ /* 0x000ea80000300800 */
[----:B------:R-:W2:Y:S04]  /*2f0b0*/  LDL.LU R17, [R1+0x8c4] ;  /* 0x0008c40001117983 */ /* 0x000ea80000300800 */
[----:B------:R-:W2:Y:S04]  /*2f0c0*/  LDL.LU R18, [R1+0x8c8] ;  /* 0x0008c80001127983 */ /* 0x000ea80000300800 */
[----:B------:R-:W2:Y:S04]  /*2f0d0*/  LDL.LU R19, [R1+0x8cc] ;  /* 0x0008cc0001137983 */ /* 0x000ea80000300800 */
[----:B------:R-:W-:Y:S04]  /*2f0e0*/  STL.64 [R1+0x2d0], R12 ;  /* 0x0002d00c01007387 */ /* 0x000fe80000100a00 */
        /* <DEDUP_REMOVED lines=32> */
[----:B------:R-:W0:Y:S01]  /*2f2f0*/  LDS.128 R8, [R0] ;  /* 0x0000000000087984 */ /* 0x000e220000000c00 */
[----:B------:R-:W-:Y:S06]  /*2f300*/  BAR.SYNC.DEFER_BLOCKING 0x0 ;  /* 0x0000000000007b1d */ /* 0x000fec0000010000 */
[----:B------:R-:W-:Y:S02]  /*2f310*/  STSM.16.M88.4 [R2], R4 ;  /* 0x0000000402007844 */ /* 0x000fe40000000200 */
[----:B------:R-:W-:Y:S06]  /*2f320*/  BAR.SYNC.DEFER_BLOCKING 0x0 ;  /* 0x0000000000007b1d */ /* 0x000fec0000010000 */
[----:B------:R-:W1:Y:S02]  /*2f330*/  LDS.128 R4, [R0] ;  /* 0x0000000000047984 */ /* 0x000e640000000c00 */
[----:B------:R-:W-:Y:S06]  /*2f340*/  BAR.SYNC.DEFER_BLOCKING 0x0 ;  /* 0x0000000000007b1d */ /* 0x000fec0000010000 */
[----:B0-----:R-:W-:Y:S04]  /*2f350*/  STL.64 [R1+0x330], R8 ;  /* 0x0003300801007387 */ /* 0x001fe80000100a00 */
[----:B------:R-:W-:Y:S04]  /*2f360*/  STL.64 [R1+0x338], R10 ;  /* 0x0003380a01007387 */ /* 0x000fe80000100a00 */
[----:B------:R-:W2:Y:S04]  /*2f370*/  LDL.LU R21, [R1+0x8e4] ;  /* 0x0008e40001157983 */ /* 0x000ea80000300800 */
[----:B------:R-:W2:Y:S04]  /*2f380*/  LDL.LU R22, [R1+0x8e8] ;  /* 0x0008e80001167983 */ /* 0x000ea80000300800 */
[----:B------:R-:W2:Y:S04]  /*2f390*/  LDL.LU R23, [R1+0x8ec] ;  /* 0x0008ec0001177983 */ /* 0x000ea80000300800 */
[----:B------:R0:W-:Y:S04]  /*2f3a0*/  STSM.16.M88.4 [R2], R16 ;  /* 0x0000001002007844 */ /* 0x0001e80000000200 */
[----:B-1----:R-:W-:Y:S04]  /*2f3b0*/  STL.64 [R1+0x310], R4 ;  /* 0x0003100401007387 */ /* 0x002fe80000100a00 */
[----:B------:R-:W-:Y:S04]  /*2f3c0*/  STL.64 [R1+0x318], R6 ;  /* 0x0003180601007387 */ /* 0x000fe80000100a00 */
[----:B0-----:R-:W3:Y:S04]  /*2f3d0*/  LDL.LU R16, [R1+0x910] ;  /* 0x0009100001107983 */ /* 0x001ee80000300800 */
        /* <DEDUP_REMOVED lines=10> */
[----:B------:R-:W2:Y:S04]  /*2f480*/  LDL.LU R18, [R1+0x8f8] ;  /* 0x0008f80001127983 */ /* 0x000ea80000300800 */
[----:B------:R-:W2:Y:S04]  /*2f490*/  LDL.LU R19, [R1+0x8fc] ;  /* 0x0008fc0001137983 */ /* 0x000ea80000300800 */
[----:B------:R-:W-:Y:S01]  /*2f4a0*/  STSM.16.M88.4 [R2], R20 ;  /* 0x0000001402007844 */ /* 0x000fe20000000200 */
[----:B------:R-:W-:Y:S06]  /*2f4b0*/  BAR.SYNC.DEFER_BLOCKING 0x0 ;  /* 0x0000000000007b1d */ /* 0x000fec0000010000 */
[----:B------:R-:W3:Y:S04]  /*2f4c0*/  LDL.LU R12, [R1+0x900] ;  /* 0x00090000010c7983 */ /* 0x000ee80000300800 */
[----:B------:R-:W1:Y:S01]  /*2f4d0*/  LDS.128 R20, [R0] ;  /* 0x0000000000147984 */ /* 0x000e620000000c00 */
[----:B------:R-:W-:Y:S06]  /*2f4e0*/  BAR.SYNC.DEFER_BLOCKING 0x0 ;  /* 0x0000000000007b1d */ /* 0x000fec0000010000 */
[----:B0-----:R0:W-:Y:S04]  /*2f4f0*/  STL.64 [R1+0x300], R4 ;  /* 0x0003000401007387 */ /* 0x0011e80000100a00 */
[----:B------:R0:W-:Y:S04]  /*2f500*/  STL.64 [R1+0x308], R6 ;  /* 0x0003080601007387 */ /* 0x0001e80000100a00 */
        /* <DEDUP_REMOVED lines=11> */
[----:B0-----:R-:W3:Y:S04]  /*2f5c0*/  LDL.LU R4, [R1+0x950] ;  /* 0x0009500001047983 */ /* 0x001ee80000300800 */
[----:B------:R-:W3:Y:S04]  /*2f5d0*/  LDL.LU R5, [R1+0x954] ;  /* 0x0009540001057983 */ /* 0x000ee80000300800 */
[----:B------:R-:W3:Y:S04]  /*2f5e0*/  LDL.LU R6, [R1+0x958] ;  /* 0x0009580001067983 */ /* 0x000ee80000300800 */
[----:B------:R-:W3:Y:S04]  /*2f5f0*/  LDL.LU R7, [R1+0x95c] ;  /* 0x00095c0001077983 */ /* 0x000ee80000300800 */
[----:B-1----:R0:W-:Y:S04]  /*2f600*/  STL.64 [R1+0x350], R20 ;  /* 0x0003501401007387 */ /* 0x0021e80000100a00 */
[----:B------:R1:W-:Y:S04]  /*2f610*/  STL.64 [R1+0x358], R22 ;  /* 0x0003581601007387 */ /* 0x0003e80000100a00 */
[----:B0-----:R-:W3:Y:S04]  /*2f620*/  LDL.LU R20, [R1+0x940] ;  /* 0x0009400001147983 */ /* 0x001ee80000300800 */
[----:B------:R-:W3:Y:S04]  /*2f630*/  LDL.LU R21, [R1+0x944] ;  /* 0x0009440001157983 */ /* 0x000ee80000300800 */
[----:B-1----:R-:W3:Y:S04]  /*2f640*/  LDL.LU R22, [R1+0x948] ;  /* 0x0009480001167983 */ /* 0x002ee80000300800 */
        /* <DEDUP_REMOVED lines=13> */
[----:B---3--:R-:W-:Y:S02]  /*2f720*/  STSM.16.M88.4 [R2], R12 ;  /* 0x0000000c02007844 */ /* 0x008fe40000000200 */
[----:B------:R-:W-:Y:S06]  /*2f730*/  BAR.SYNC.DEFER_BLOCKING 0x0 ;  /* 0x0000000000007b1d */ /* 0x000fec0000010000 */
[----:B------:R-:W1:Y:S02]  /*2f740*/  LDS.128 R12, [R0] ;  /* 0x00000000000c7984 */ /* 0x000e640000000c00 */
[----:B------:R-:W-:Y:S06]  /*2f750*/  BAR.SYNC.DEFER_BLOCKING 0x0 ;  /* 0x0000000000007b1d */ /* 0x000fec0000010000 */
[----:B------:R-:W-:Y:S02]  /*2f760*/  STSM.16.M88.4 [R2], R24 ;  /* 0x0000001802007844 */ /* 0x000fe40000000200 */
[----:B------:R-:W-:Y:S06]  /*2f770*/  BAR.SYNC.DEFER_BLOCKING 0x0 ;  /* 0x0000000000007b1d */ /* 0x000fec0000010000 */
[----:B------:R-:W2:Y:S02]  /*2f780*/  LDS.128 R24, [R0] ;  /* 0x0000000000187984 */ /* 0x000ea40000000c00 */
[----:B------:R-:W-:Y:S06]  /*2f790*/  BAR.SYNC.DEFER_BLOCKING 0x0 ;  /* 0x0000000000007b1d */ /* 0x000fec0000010000 */
[----:B------:R-:W-:Y:S02]  /*2f7a0*/  STSM.16.M88.4 [R2], R8 ;  /* 0x0000000802007844 */ /* 0x000fe40000000200 */
[----:B------:R-:W-:Y:S06]  /*2f7b0*/  BAR.SYNC.DEFER_BLOCKING 0x0 ;  /* 0x0000000000007b1d */ /* 0x000fec0000010000 */
[----:B------:R-:W3:Y:S02]  /*2f7c0*/  LDS.128 R8, [R0] ;  /* 0x0000000000087984 */ /* 0x000ee40000000c00 */
[----:B------:R-:W-:Y:S06]  /*2f7d0*/  BAR.SYNC.DEFER_BLOCKING 0x0 ;  /* 0x0000000000007b1d */ /* 0x000fec0000010000 */
[----:B------:R-:W-:Y:S02]  /*2f7e0*/  STSM.16.M88.4 [R2], R4 ;  /* 0x0000000402007844 */ /* 0x000fe40000000200 */
[----:B------:R-:W-:Y:S06]  /*2f7f0*/  BAR.SYNC.DEFER_BLOCKING 0x0 ;  /* 0x0000000000007b1d */ /* 0x000fec0000010000 */
[----:B0-----:R0:W-:Y:S04]  /*2f800*/  STL.64 [R1+0x340], R16 ;  /* 0x0003401001007387 */ /* 0x0011e80000100a00 */
[----:B------:R1:W-:Y:S04]  /*2f810*/  STL.64 [R1+0x348], R18 ;  /* 0x0003481201007387 */ /* 0x0003e80000100a00 */
[----:B0-----:R-:W4:Y:S04]  /*2f820*/  LDL.LU R16, [R1+0x1140] ;  /* 0x0011400001107983 */ /* 0x001f280000300800 */
[----:B-1----:R-:W4:Y:S04]  /*2f830*/  LDL R18, [R1+0xadc] ;  /* 0x000adc0001127983 */ /* 0x002f280000100800 */
[----:B------:R-:W-:Y:S04]  /*2f840*/  STL.64 [R1+0x370], R12 ;  /* 0x0003700c01007387 */ /* 0x000fe80000100a00 */
[----:B------:R0:W-:Y:S04]  /*2f850*/  STL.64 [R1+0x378], R14 ;  /* 0x0003780e01007387 */ /* 0x0001e80000100a00 */
[----:B------:R-:W1:Y:S01]  /*2f860*/  LDS.128 R4, [R0] ;  /* 0x0000000000047984 */ /* 0x000e620000000c00 */
[----:B------:R-:W-:Y:S06]  /*2f870*/  BAR.SYNC.DEFER_BLOCKING 0x0 ;  /* 0x0000000000007b1d */ /* 0x000fec0000010000 */
[----:B0-----:R-:W5:Y:S04]  /*2f880*/  LDL.LU.64 R14, [R1+0x1138] ;  /* 0x00113800010e7983 */ /* 0x001f680000300a00 */
[----:B------:R-:W5:Y:S04]  /*2f890*/  LDL.LU.64 R12, [R1+0x1130] ;  /* 0x00113000010c7983 */ /* 0x000f680000300a00 */
[----:B--2---:R-:W-:Y:S04]  /*2f8a0*/  STL.64 [R1+0x3a0], R24 ;  /* 0x0003a01801007387 */ /* 0x004fe80000100a00 */
[----:B------:R0:W-:Y:S04]  /*2f8b0*/  STL.64 [R1+0x3a8], R26 ;  /* 0x0003a81a01007387 */ /* 0x0001e80000100a00 */
[----:B0-----:R-:W2:Y:S01]  /*2f8c0*/  LDL.LU R27, [R1] ;  /* 0x00000000011b7983 */ /* 0x001ea20000300800 */
[----:B------:R-:W0:Y:S03]  /*2f8d0*/  LDC R26, c[0x0][0x3b4] ;  /* 0x0000ed00ff1a7b82 */ /* 0x000e260000000800 */
[----:B---3--:R-:W-:Y:S04]  /*2f8e0*/  STL.64 [R1+0x390], R8 ;  /* 0x0003900801007387 */ /* 0x008fe80000100a00 */
[----:B------:R3:W-:Y:S04]  /*2f8f0*/  STL.64 [R1+0x398], R10 ;  /* 0x0003980a01007387 */ /* 0x0007e80000100a00 */
[----:B---3--:R-:W3:Y:S04]  /*2f900*/  LDL.LU.64 R10, [R1+0x1128] ;  /* 0x00112800010a7983 */ /* 0x008ee80000300a00 */
[----:B------:R-:W2:Y:S04]  /*2f910*/  LDL.LU.64 R8, [R1+0x1120] ;  /* 0x0011200001087983 */ /* 0x000ea80000300a00 */
[----:B------:R-:W2:Y:S01]  /*2f920*/  LDL R17, [R1+0xae0] ;  /* 0x000ae00001117983 */ /* 0x000ea20000100800 */
[----:B-1----:R-:W-:-:S03]  /*2f930*/  IMAD.MOV.U32 R29, RZ, RZ, R7 ;  /* 0x000000ffff1d7224 */ /* 0x002fc600078e0007 */
[----:B------:R-:W-:Y:S04]  /*2f940*/  STL.64 [R1+0x380], R4 ;  /* 0x0003800401007387 */ /* 0x000fe80000100a00 */
[----:B------:R1:W-:Y:S04]  /*2f950*/  STL [R1+0x388], R6 ;  /* 0x0003880601007387 */ /* 0x0003e80000100800 */
[----:B-1----:R-:W3:Y:S04]  /*2f960*/  LDL.LU R6, [R1+0x1118] ;  /* 0x0011180001067983 */ /* 0x002ee80000300800 */
[----:B------:R-:W3:Y:S04]  /*2f970*/  LDL.LU.64 R4, [R1+0x1110] ;  /* 0x0011100001047983 */ /* 0x000ee80000300a00 */
[----:B------:R1:W-:Y:S04]  /*2f980*/  STL [R1+0x10fc], R29 ;  /* 0x0010fc1d01007387 */ /* 0x0003e80000100800 */
[----:B------:R-:W3:Y:S04]  /*2f990*/  LDL R19, [R1+0xaec] ;  /* 0x000aec0001137983 */ /* 0x000ee80000100800 */
[----:B------:R-:W3:Y:S04]  /*2f9a0*/  LDL R7, [R1+0xae8] ;  /* 0x000ae80001077983 */ /* 0x000ee80000100800 */
[----:B-1----:R-:W3:Y:S04]  /*2f9b0*/  LDL.LU R29, [R1+0xae4] ;  /* 0x000ae400011d7983 */ /* 0x002ee80000300800 */
[----:B------:R1:W-:Y:S02]  /*2f9c0*/  STSM.16.M88.4 [R2], R20 ;  /* 0x0000001402007844 */ /* 0x0003e40000000200 */
[----:B-1----:R-:W1:Y:S01]  /*2f9d0*/  LDC R21, c[0x0][0x3b4] ;  /* 0x0000ed00ff157b82 */ /* 0x002e620000000800 */
[----:B----4-:R-:W-:-:S02]  /*2f9e0*/  IMAD R28, R18, UR5, RZ ;  /* 0x00000005121c7c24 */ /* 0x010fc4000f8e02ff */
[----:B--2---:R-:W-:-:S05]  /*2f9f0*/  IMAD R20, R17, UR4, RZ ;  /* 0x0000000411147c24 */ /* 0x004fca000f8e02ff */
[----:B------:R-:W-:Y:S01]  /*2fa00*/  BAR.SYNC.DEFER_BLOCKING 0x0 ;  /* 0x0000000000007b1d */ /* 0x000fe20000010000 */
[----:B------:R-:W-:Y:S02]  /*2fa10*/  ISETP.GE.AND P1, PT, R17, UR10, PT ;  /* 0x0000000a11007c0c */ /* 0x000fe4000bf26270 */
[----:B-----5:R-:W-:Y:S02]  /*2fa20*/  LEA R22, P2, R20, UR6, 0x1 ;  /* 0x0000000614167c11 */ /* 0x020fe4000f8408ff */
[----:B------:R-:W-:Y:S01]  /*2fa30*/  ISETP.LT.AND P1, PT, R18, UR29, !P1 ;  /* 0x0000001d12007c0c */ /* 0x000fe2000cf21270 */
[----:B------:R-:W2:Y:S01]  /*2fa40*/  LDCU.64 UR4, c[0x0][0x390] ;  /* 0x00007200ff0477ac */ /* 0x000ea20008000a00 */
[----:B------:R-:W-:Y:S01]  /*2fa50*/  LEA.HI.X.SX32 R23, R20, UR7, 0x1, P2 ;  /* 0x0000000714177c11 */ /* 0x000fe200090f0eff */
[----:B------:R-:W4:Y:S02]  /*2fa60*/  LDCU.64 UR6, c[0x0][0x398] ;  /* 0x00007300ff0677ac */ /* 0x000f240008000a00 */
[----:B------:R-:W-:Y:S01]  /*2fa70*/  IMAD.WIDE R2, R28, 0x2, R22 ;  /* 0x000000021c027825 */ /* 0x000fe200078e0216 */
[----:B------:R-:W5:Y:S07]  /*2fa80*/  LDCU UR29, c[0x0][0x398] ;  /* 0x00007300ff1d77ac */ /* 0x000f6e0008000800 */
[----:B------:R0:W-:Y:S02]  /*2fa90*/  @P1 STG.E.U16 desc[UR8][R2.64], R27 ;  /* 0x0000001b02001986 */ /* 0x0001e4000c101508 */
[----:B0-----:R-:W0:Y:S01]  /*2faa0*/  LDC R3, c[0x0][0x3b4] ;  /* 0x0000ed00ff037b82 */ /* 0x001e220000000800 */
[----:B-1----:R-:W-:-:S05]  /*2fab0*/  IMAD R2, R21, 0x40, R20 ;  /* 0x0000004015027824 */ /* 0x002fca00078e0214 */
[----:B--2---:R-:W-:Y:S02]  /*2fac0*/  LEA R24, P2, R2, UR4, 0x1 ;  /* 0x0000000402187c11 */ /* 0x004fe4000f8408ff */
[----:B------:R-:W-:Y:S01]  /*2fad0*/  ISETP.GE.AND P1, PT, R18, UR11, PT ;  /* 0x0000000b12007c0c */ /* 0x000fe2000bf26270 */
[----:B------:R-:W1:Y:S01]  /*2fae0*/  LDCU.64 UR10, c[0x0][0x398] ;  /* 0x00007300ff0a77ac */ /* 0x000e620008000a00 */
[----:B------:R-:W-:Y:S01]  /*2faf0*/  LEA.HI.X.SX32 R25, R2, UR5, 0x1, P2 ;  /* 0x0000000502197c11 */ /* 0x000fe200090f0eff */
[----:B------:R-:W2:Y:S01]  /*2fb00*/  LDCU.64 UR4, c[0x0][0x390] ;  /* 0x00007200ff0477ac */ /* 0x000ea20008000a00 */
[----:B---3--:R-:W-:Y:S02]  /*2fb10*/  ISETP.LT.AND P3, PT, R19, UR24, !P1 ;  /* 0x0000001813007c0c */ /* 0x008fe4000cf61270 */
[----:B------:R-:W-:Y:S01]  /*2fb20*/  PRMT R21, R27, 0x7632, R21 ;  /* 0x000076321b157816 */ /* 0x000fe20000000015 */
[----:B------:R-:W3:Y:S01]  /*2fb30*/  LDCU UR24, c[0x0][0x398] ;  /* 0x00007300ff1877ac */ /* 0x000ee20008000800 */
[----:B0-----:R-:W-:-:S02]  /*2fb40*/  IMAD R20, R3, 0x40, R2 ;  /* 0x0000004003147824 */ /* 0x001fc400078e0202 */
[----:B------:R-:W-:-:S07]  /*2fb50*/  IMAD.WIDE R2, R28, 0x2, R24 ;  /* 0x000000021c027825 */ /* 0x000fce00078e0218 */
[----:B------:R2:W-:Y:S01]  /*2fb60*/  @P3 STG.E.U16 desc[UR8][R2.64], R21 ;  /* 0x0000001502003986 */ /* 0x0005e2000c101508 */
[----:B------:R-:W-:Y:S01]  /*2fb70*/  ISETP.LT.AND P3, PT, R7, UR22, !P1 ;  /* 0x0000001607007c0c */ /* 0x000fe2000cf61270 */
[----:B------:R-:W-:Y:S01]  /*2fb80*/  IMAD R26, R26, 0x40, R20 ;  /* 0x000000401a1a7824 */ /* 0x000fe200078e0214 */
[C---:B--2---:R-:W-:Y:S01]  /*2fb90*/  LEA R2, P2, R20.reuse, UR4, 0x1 ;  /* 0x0000000414027c11 */ /* 0x044fe2000f8408ff */
[----:B------:R-:W0:Y:S03]  /*2fba0*/  LDCU UR22, c[0x0][0x398] ;  /* 0x00007300ff1677ac */ /* 0x000e260008000800 */
[----:B------:R-:W-:Y:S01]  /*2fbb0*/  LEA.HI.X.SX32 R3, R20, UR5, 0x1, P2 ;  /* 0x0000000514037c11 */ /* 0x000fe200090f0eff */
[----:B------:R-:W2:Y:S02]  /*2fbc0*/  LDCU.64 UR4, c[0x0][0x390] ;  /* 0x00007200ff0477ac */ /* 0x000ea40008000a00 */
[----:B------:R-:W-:Y:S01]  /*2fbd0*/  IMAD.WIDE R20, R28, 0x2, R2 ;  /* 0x000000021c147825 */ /* 0x000fe200078e0202 */
[----:B------:R-:W-:Y:S01]  /*2fbe0*/  ISETP.LT.AND P1, PT, R29, UR20, !P1 ;  /* 0x000000141d007c0c */ /* 0x000fe2000cf21270 */
[----:B------:R-:W0:Y:S03]  /*2fbf0*/  LDCU UR20, c[0x0][0x398] ;  /* 0x00007300ff1477ac */ /* 0x000e260008000800 */
[----:B------:R2:W-:Y:S02]  /*2fc00*/  @P3 STG.E.U16 desc[UR8][R20.64], R16 ;  /* 0x0000001014003986 */ /* 0x0005e4000c101508 */
[C---:B--2---:R-:W-:Y:S01]  /*2fc10*/  LEA R20, P2, R26.reuse, UR4, 0x1 ;  /* 0x000000041a147c11 */ /* 0x044fe2000f8408ff */
[----:B------:R-:W2:Y:S03]  /*2fc20*/  LDCU UR4, c[0x0][0x39c] ;  /* 0x00007380ff0477ac */ /* 0x000ea60008000800 */
[----:B------:R-:W-:-:S02]  /*2fc30*/  LEA.HI.X.SX32 R21, R26, UR5, 0x1, P2 ;  /* 0x000000051a157c11 */ /* 0x000fc400090f0eff */
[----:B------:R-:W-:Y:S01]  /*2fc40*/  PRMT R16, R16, 0x7632, R16 ;  /* 0x0000763210107816 */ /* 0x000fe20000000010 */
[----:B------:R-:W-:-:S05]  /*2fc50*/  IMAD.WIDE R26, R28, 0x2, R20 ;  /* 0x000000021c1a7825 */ /* 0x000fca00078e0214 */
[----:B------:R0:W-:Y:S02]  /*2fc60*/  @P1 STG.E.U16 desc[UR8][R26.64], R16 ;  /* 0x000000101a001986 */ /* 0x0001e4000c101508 */
[----:B0-----:R-:W-:-:S05]  /*2fc70*/  VIADD R16, R18, 0x1 ;  /* 0x0000000112107836 */ /* 0x001fca0000000000 */
[----:B--2---:R-:W-:Y:S01]  /*2fc80*/  ISETP.GE.AND P1, PT, R16, UR4, PT ;  /* 0x0000000410007c0c */ /* 0x004fe2000bf26270 */
[----:B------:R-:W0:Y:S03]  /*2fc90*/  LDCU UR4, c[0x0][0x3b8] ;  /* 0x00007700ff0477ac */ /* 0x000e260008000800 */
[----:B------:R-:W-:Y:S01]  /*2fca0*/  ISETP.LT.AND P2, PT, R17, UR18, !P1 ;  /* 0x0000001211007c0c */ /* 0x000fe2000cf41270 */
[----:B------:R-:W2:Y:S01]  /*2fcb0*/  LDCU UR18, c[0x0][0x398] ;  /* 0x00007300ff1277ac */ /* 0x000ea20008000800 */
[----:B------:R-:W2:Y:S01]  /*2fcc0*/  LDL.LU R17, [R1+0x110c] ;  /* 0x00110c0001117983 */ /* 0x000ea20000300800 */
[----:B0-----:R-:W-:Y:S01]  /*2fcd0*/  VIADD R16, R28, UR4 ;  /* 0x000000041c107c36 */ /* 0x001fe20008000000 */
[----:B------:R-:W0:Y:S02]  /*2fce0*/  LDCU UR4, c[0x0][0x39c] ;  /* 0x00007380ff0477ac */ /* 0x000e240008000800 */
[----:B------:R-:W1:Y:S01]  /*2fcf0*/  LDL.LU R28, [R1+0xae0] ;  /* 0x000ae000011c7983 */ /* 0x000e620000300800 */
[----:B------:R-:W-:-:S06]  /*2fd00*/  IMAD.WIDE R26, R16, 0x2, R22 ;  /* 0x00000002101a7825 */ /* 0x000fcc00078e0216 */
[----:B------:R0:W-:Y:S01]  /*2fd10*/  @P2 STG.E.U16 desc[UR8][R26.64], R4 ;  /* 0x000000041a002986 */ /* 0x0001e2000c101508 */
[----:B------:R-:W-:Y:S01]  /*2fd20*/  ISETP.LT.AND P2, PT, R19, UR16, !P1 ;  /* 0x0000001013007c0c */ /* 0x000fe2000cf41270 */
[----:B------:R-:W1:Y:S01]  /*2fd30*/  LDCU UR16, c[0x0][0x398] ;  /* 0x00007300ff1077ac */ /* 0x000e620008000800 */
[----:B0-----:R-:W-:Y:S01]  /*2fd40*/  PRMT R4, R4, 0x7632, R4 ;  /* 0x0000763204047816 */ /* 0x001fe20000000004 */
[----:B------:R-:W-:-:S10]  /*2fd50*/  IMAD.WIDE R26, R16, 0x2, R24 ;  /* 0x00000002101a7825 */ /* 0x000fd400078e0218 */
[----:B------:R0:W-:Y:S01]  /*2fd60*/  @P2 STG.E.U16 desc[UR8][R26.64], R4 ;  /* 0x000000041a002986 */ /* 0x0001e2000c101508 */
[----:B------:R-:W-:Y:S01]  /*2fd70*/  ISETP.LT.AND P2, PT, R7, UR14, !P1 ;  /* 0x0000000e07007c0c */ /* 0x000fe2000cf41270 */
[----:B------:R-:W1:Y:S01]  /*2fd80*/  LDCU UR14, c[0x0][0x398] ;  /* 0x00007300ff0e77ac */ /* 0x000e620008000800 */
[----:B------:R-:W-:Y:S01]  /*2fd90*/  ISETP.LT.AND P1, PT, R29, UR12, !P1 ;  /* 0x0000000c1d007c0c */ /* 0x000fe2000cf21270 */
[----:B------:R-:W3:Y:S01]  /*2fda0*/  LDCU UR12, c[0x0][0x3b8] ;  /* 0x00007700ff0c77ac */ /* 0x000ee20008000800 */
[----:B0-----:R-:W-:Y:S01]  /*2fdb0*/  IMAD.WIDE R26, R16, 0x2, R2 ;  /* 0x00000002101a7825 */ /* 0x001fe200078e0202 */
[----:B------:R-:W-:-:S08]  /*2fdc0*/  PRMT R4, R8, 0x7632, R4 ;  /* 0x0000763208047816 */ /* 0x000fd00000000004 */
[----:B------:R0:W-:Y:S02]  /*2fdd0*/  @P2 STG.E.U16 desc[UR8][R26.64], R8 ;  /* 0x000000081a002986 */ /* 0x0001e4000c101508 */
[----:B0-----:R-:W-:-:S05]  /*2fde0*/  IMAD.WIDE R26, R16, 0x2, R20 ;  /* 0x00000002101a7825 */ /* 0x001fca00078e0214 */
[----:B------:R0:W-:Y:S02]  /*2fdf0*/  @P1 STG.E.U16 desc[UR8][R26.64], R4 ;  /* 0x000000041a001986 */ /* 0x0001e4000c101508 */
[----:B0-----:R-:W-:-:S05]  /*2fe00*/  VIADD R4, R18, 0x2 ;  /* 0x0000000212047836 */ /* 0x001fca0000000000 */
[----:B------:R-:W-:Y:S01]  /*2fe10*/  ISETP.GE.AND P1, PT, R4, UR4, PT ;  /* 0x0000000404007c0c */ /* 0x000fe2000bf26270 */
[----:B---3--:R-:W-:Y:S01]  /*2fe20*/  VIADD R4, R16, UR12 ;  /* 0x0000000c10047c36 */ /* 0x008fe20008000000 */
[----:B------:R-:W0:Y:S01]  /*2fe30*/  LDCU.64 UR4, c[0x0][0x398] ;  /* 0x00007300ff0477ac */ /* 0x000e220008000a00 */
[----:B------:R-:W3:Y:S01]  /*2fe40*/  LDL.LU R16, [R1+0x4] ;  /* 0x0000040001107983 */ /* 0x000ee20000300800 */
[----:B----4-:R-:W-:Y:S01]  /*2fe50*/  ISETP.LT.AND P3, PT, R19, UR6, !P1 ;  /* 0x0000000613007c0c */ /* 0x010fe2000cf61270 */
[----:B------:R-:W-:Y:S01]  /*2fe60*/  IMAD.WIDE R26, R4, 0x2, R22 ;  /* 0x00000002041a7825 */ /* 0x000fe200078e0216 */
[----:B------:R-:W4:Y:S01]  /*2fe70*/  LDCU UR6, c[0x0][0x39c] ;  /* 0x00007380ff0677ac */ /* 0x000f220008000800 */
[----:B------:R-:W0:Y:S01]  /*2fe80*/  LDCU UR12, c[0x0][0x398] ;  /* 0x00007300ff0c77ac */ /* 0x000e220008000800 */
[----:B-1----:R-:W-:Y:S01]  /*2fe90*/  ISETP.LT.AND P2, PT, R28, UR10, !P1 ;  /* 0x0000000a1c007c0c */ /* 0x002fe2000cf41270 */
[----:B------:R-:W1:-:S12]  /*2fea0*/  LDCU UR10, c[0x0][0x398] ;  /* 0x00007300ff0a77ac */ /* 0x000e580008000800 */
[----:B---3--:R3:W-:Y:S01]  /*2feb0*/  @P2 STG.E.U16 desc[UR8][R26.64], R16 ;  /* 0x000000101a002986 */ /* 0x0087e2000c101508 */
[----:B0-----:R-:W-:Y:S01]  /*2fec0*/  ISETP.LT.AND P2, PT, R7, UR4, !P1 ;  /* 0x0000000407007c0c */ /* 0x001fe2000cf41270 */
[----:B------:R-:W0:Y:S01]  /*2fed0*/  LDCU UR4, c[0x0][0x3b8] ;  /* 0x00007700ff0477ac */ /* 0x000e220008000800 */
[----:B------:R-:W-:Y:S01]  /*2fee0*/  PRMT R8, R16, 0x7632, R8 ;  /* 0x0000763210087816 */ /* 0x000fe20000000008 */
[----:B------:R-:W5:Y:S01]  /*2fef0*/  LDL.LU R7, [R1+0x1108] ;  /* 0x0011080001077983 */ /* 0x000f620000300800 */
[----:B---3--:R-:W-:-:S05]  /*2ff00*/  IMAD.WIDE R26, R4, 0x2, R24 ;  /* 0x00000002041a7825 */ /* 0x008fca00078e0218 */
[----:B------:R3:W-:Y:S02]  /*2ff10*/  @P3 STG.E.U16 desc[UR8][R26.64], R8 ;  /* 0x000000081a003986 */ /* 0x0007e4000c101508 */
[----:B---3--:R-:W-:-:S05]  /*2ff20*/  IMAD.WIDE R26, R4, 0x2, R2 ;  /* 0x00000002041a7825 */ /* 0x008fca00078e0202 */
[----:B--2---:R2:W-:Y:S04]  /*2ff30*/  @P2 STG.E.U16 desc[UR8][R26.64], R17 ;  /* 0x000000111a002986 */ /* 0x0045e8000c101508 */
[----:B--2---:R-:W2:Y:S04]  /*2ff40*/  LDL.LU R27, [R1+0x8] ;  /* 0x00000800011b7983 */ /* 0x004ea80000300800 */
[----:B------:R-:W3:Y:S01]  /*2ff50*/  LDL.LU R26, [R1+0xae8] ;  /* 0x000ae800011a7983 */ /* 0x000ee20000300800 */
[----:B------:R-:W-:Y:S01]  /*2ff60*/  ISETP.LT.AND P1, PT, R29, UR26, !P1 ;  /* 0x0000001a1d007c0c */ /* 0x000fe2000cf21270 */
[----:B------:R-:W0:Y:S01]  /*2ff70*/  LDCU UR26, c[0x0][0x3b8] ;  /* 0x00007700ff1a77ac */ /* 0x000e220008000800 */
[----:B------:R-:W-:Y:S01]  /*2ff80*/  PRMT R8, R17, 0x7632, R8 ;  /* 0x0000763211087816 */ /* 0x000fe20000000008 */
[----:B------:R-:W-:-:S10]  /*2ff90*/  IMAD.WIDE R16, R4, 0x2, R20 ;  /* 0x0000000204107825 */ /* 0x000fd400078e0214 */
[----:B------:R0:W-:Y:S02]  /*2ffa0*/  @P1 STG.E.U16 desc[UR8][R16.64], R8 ;  /* 0x0000000810001986 */ /* 0x0001e4000c101508 */
[----:B0-----:R-:W-:Y:S02]  /*2ffb0*/  VIADD R8, R18, 0x3 ;  /* 0x0000000312087836 */ /* 0x001fe40000000000 */
[----:B------:R-:W-:Y:S01]  /*2ffc0*/  VIADD R4, R4, UR4 ;  /* 0x0000000404047c36 */ /* 0x000fe20008000000 */
[----:B------:R-:W3:Y:S01]  /*2ffd0*/  LDCU UR4, c[0x0][0x398] ;  /* 0x00007300ff0477ac */ /* 0x000ee20008000800 */
[----:B------:R-:W2:Y:S01]  /*2ffe0*/  LDL.LU R18, [R1+0x1104] ;  /* 0x0011040001127983 */ /* 0x000ea20000300800 */
[----:B----4-:R-:W-:Y:S01]  /*2fff0*/  ISETP.GE.AND P1, PT, R8, UR6, PT ;  /* 0x0000000608007c0c */ /* 0x010fe2000bf26270 */
[----:B------:R-:W0:Y:S03]  /*30000*/  LDCU UR6, c[0x0][0x398] ;  /* 0x00007300ff0677ac */ /* 0x000e260008000800 */
[----:B------:R-:W-:Y:S01]  /*30010*/  ISETP.LT.AND P2, PT, R28, UR28, !P1 ;  /* 0x0000001c1c007c0c */ /* 0x000fe2000cf41270 */
[C---:B------:R-:W-:Y:S01]  /*30020*/  IMAD.WIDE R16, R4.reuse, 0x2, R22 ;  /* 0x0000000204107825 */ /* 0x040fe200078e0216 */
[----:B------:R-:W4:Y:S11]  /*30030*/  LDCU UR28, c[0x0][0x398] ;  /* 0x00007300ff1c77ac */ /* 0x000f360008000800 */
[----:B------:R1:W-:Y:S01]  /*30040*/  @P2 STG.E.U16 desc[UR8][R16.64], R5 ;  /* 0x0000000510002986 */ /* 0x0003e2000c101508 */
[----:B0-----:R-:W-:Y:S01]  /*30050*/  ISETP.LT.AND P2, PT, R19, UR6, !P1 ;  /* 0x0000000613007c0c */ /* 0x001fe2000cf41270 */
[----:B------:R-:W0:Y:S01]  /*30060*/  LDCU UR6, c[0x0][0x398] ;  /* 0x00007300ff0677ac */ /* 0x000e220008000800 */
[----:B-1----:R-:W-:Y:S01]  /*30070*/  PRMT R5, R5, 0x7632, R5 ;  /* 0x0000763205057816 */ /* 0x002fe20000000005 */
[----:B------:R-:W-:-:S10]  /*30080*/  IMAD.WIDE R16, R4, 0x2, R24 ;  /* 0x0000000204107825 */ /* 0x000fd400078e0218 */
[----:B------:R1:W-:Y:S02]  /*30090*/  @P2 STG.E.U16 desc[UR8][R16.64], R5 ;  /* 0x0000000510002986 */ /* 0x0003e4000c101508 */
[----:B-1----:R-:W-:Y:S01]  /*300a0*/  IMAD.WIDE R16, R4, 0x2, R2 ;  /* 0x0000000204107825 */ /* 0x002fe200078e0202 */
[----:B---3--:R-:W-:Y:S01]  /*300b0*/  ISETP.LT.AND P2, PT, R26, UR4, !P1 ;  /* 0x000000041a007c0c */ /* 0x008fe2000cf41270 */
[----:B------:R-:W1:-:S12]  /*300c0*/  LDCU UR4, c[0x0][0x3b8] ;  /* 0x00007700ff0477ac */ /* 0x000e580008000800 */
[----:B------:R3:W-:Y:S04]  /*300d0*/  @P2 STG.E.U16 desc[UR8][R16.64], R9 ;  /* 0x0000000910002986 */ /* 0x0007e8000c101508 */
[----:B---3--:R-:W3:Y:S01]  /*300e0*/  LDL.LU R16, [R1+0xadc] ;  /* 0x000adc0001107983 */ /* 0x008ee20000300800 */
[----:B0-----:R-:W-:Y:S01]  /*300f0*/  ISETP.LT.AND P1, PT, R29, UR6, !P1 ;  /* 0x000000061d007c0c */ /* 0x001fe2000cf21270 */
[----:B------:R-:W0:Y:S01]  /*30100*/  LDCU UR6, c[0x0][0x39c] ;  /* 0x00007380ff0677ac */ /* 0x000e220008000800 */
[----:B------:R-:W-:Y:S01]  /*30110*/  PRMT R5, R9, 0x7632, R5 ;  /* 0x0000763209057816 */ /* 0x000fe20000000005 */
[----:B------:R-:W-:-:S10]  /*30120*/  IMAD.WIDE R8, R4, 0x2, R20 ;  /* 0x0000000204087825 */ /* 0x000fd400078e0214 */
[----:B------:R0:W-:Y:S01]  /*30130*/  @P1 STG.E.U16 desc[UR8][R8.64], R5 ;  /* 0x0000000508001986 */ /* 0x0001e2000c101508 */
[----:B-1----:R-:W-:Y:S01]  /*30140*/  VIADD R4, R4, UR4 ;  /* 0x0000000404047c36 */ /* 0x002fe20008000000 */
[----:B------:R-:W1:Y:S03]  /*30150*/  LDCU UR4, c[0x0][0x398] ;  /* 0x00007300ff0477ac */ /* 0x000e660008000800 */
[----:B0-----:R-:W-:-:S04]  /*30160*/  IMAD.WIDE R8, R4, 0x2, R22 ;  /* 0x0000000204087825 */ /* 0x001fc800078e0216 */
[----:B---3--:R-:W-:-:S05]  /*30170*/  VIADD R5, R16, 0x4 ;  /* 0x0000000410057836 */ /* 0x008fca0000000000 */
[----:B------:R-:W-:Y:S01]  /*30180*/  ISETP.GE.AND P1, PT, R5, UR6, PT ;  /* 0x0000000605007c0c */ /* 0x000fe2000bf26270 */
[----:B------:R-:W0:Y:S03]  /*30190*/  LDCU UR6, c[0x0][0x398] ;  /* 0x00007300ff0677ac */ /* 0x000e260008000800 */
[----:B------:R-:W-:Y:S01]  /*301a0*/  ISETP.LT.AND P2, PT, R28, UR10, !P1 ;  /* 0x0000000a1c007c0c */ /* 0x000fe2000cf41270 */
[----:B------:R-:W3:Y:S01]  /*301b0*/  LDCU UR10, c[0x0][0x398] ;  /* 0x00007300ff0a77ac */ /* 0x000ee20008000800 */
[----:B--2---:R-:W-:-:S11]  /*301c0*/  PRMT R5, R27, 0x7632, R5 ;  /* 0x000076321b057816 */ /* 0x004fd60000000005 */
[----:B------:R2:W-:Y:S01]  /*301d0*/  @P2 STG.E.U16 desc[UR8][R8.64], R27 ;  /* 0x0000001b08002986 */ /* 0x0005e2000c101508 */
[----:B0-----:R-:W-:Y:S01]  /*301e0*/  ISETP.LT.AND P2, PT, R19, UR6, !P1 ;  /* 0x0000000613007c0c */ /* 0x001fe2000cf41270 */
[----:B------:R-:W0:Y:S02]  /*301f0*/  LDCU UR6, c[0x0][0x398] ;  /* 0x00007300ff0677ac */ /* 0x000e240008000800 */
[----:B------:R-:W4:Y:S01]  /*30200*/  LDL.LU R19, [R1+0x1100] ;  /* 0x0011000001137983 */ /* 0x000f220000300800 */
[----:B--2---:R-:W-:-:S03]  /*30210*/  IMAD.WIDE R8, R4, 0x2, R24 ;  /* 0x0000000204087825 */ /* 0x004fc600078e0218 */
[----:B------:R-:W2:Y:S06]  /*30220*/  LDL.LU R27, [R1+0xc] ;  /* 0x00000c00011b7983 */ /* 0x000eac0000300800 */
[----:B------:R0:W-:Y:S01]  /*30230*/  @P2 STG.E.U16 desc[UR8][R8.64], R5 ;  /* 0x0000000508002986 */ /* 0x0001e2000c101508 */
[----:B-1----:R-:W-:Y:S01]  /*30240*/  ISETP.LT.AND P2, PT, R26, UR4, !P1 ;  /* 0x000000041a007c0c */ /* 0x002fe2000cf41270 */
[----:B------:R-:W1:Y:S01]  /*30250*/  LDCU UR4, c[0x0][0x3b8] ;  /* 0x00007700ff0477ac */ /* 0x000e620008000800 */
[----:B0-----:R-:W-:Y:S01]  /*30260*/  IMAD.WIDE R8, R4, 0x2, R2 ;  /* 0x0000000204087825 */ /* 0x001fe200078e0202 */
[----:B------:R-:W-:-:S10]  /*30270*/  PRMT R5, R18, 0x7632, R5 ;  /* 0x0000763212057816 */ /* 0x000fd40000000005 */
[----:B------:R0:W-:Y:S04]  /*30280*/  @P2 STG.E.U16 desc[UR8][R8.64], R18 ;  /* 0x0000001208002986 */ /* 0x0001e8000c101508 */
[----:B0-----:R-:W2:Y:S01]  /*30290*/  LDL.LU R18, [R1+0xaec] ;  /* 0x000aec0001127983 */ /* 0x001ea20000300800 */
[----:B------:R-:W-:Y:S01]  /*302a0*/  ISETP.LT.AND P1, PT, R29, UR6, !P1 ;  /* 0x000000061d007c0c */ /* 0x000fe2000cf21270 */
[----:B------:R-:W0:Y:S01]  /*302b0*/  LDCU UR6, c[0x0][0x39c] ;  /* 0x00007380ff0677ac */ /* 0x000e220008000800 */
[----:B------:R-:W-:Y:S01]  /*302c0*/  IMAD.WIDE R8, R4, 0x2, R20 ;  /* 0x0000000204087825 */ /* 0x000fe200078e0214 */
[----:B------:R-:W4:Y:S10]  /*302d0*/  LDL.LU R17, [R1+0x170] ;  /* 0x0001700001117983 */ /* 0x000f340000300800 */
[----:B------:R0:W-:Y:S02]  /*302e0*/  @P1 STG.E.U16 desc[UR8][R8.64], R5 ;  /* 0x0000000508001986 */ /* 0x0001e4000c101508 */
[----:B0-----:R-:W-:-:S05]  /*302f0*/  VIADD R5, R16, 0x5 ;  /* 0x0000000510057836 */ /* 0x001fca0000000000 */
[----:B------:R-:W-:Y:S01]  /*30300*/  ISETP.GE.AND P1, PT, R5, UR6, PT ;  /* 0x0000000605007c0c */ /* 0x000fe2000bf26270 */
[----:B------:R-:W2:Y:S03]  /*30310*/  LDCU UR6, c[0x0][0x398] ;  /* 0x00007300ff0677ac */ /* 0x000ea60008000800 */
[----:B---3--:R-:W-:Y:S01]  /*30320*/  ISETP.LT.AND P2, PT, R28, UR10, !P1 ;  /* 0x0000000a1c007c0c */ /* 0x008fe2000cf41270 */
[----:B-1----:R-:W-:Y:S01]  /*30330*/  VIADD R4, R4, UR4 ;  /* 0x0000000404047c36 */ /* 0x002fe20008000000 */
[----:B------:R-:W0:Y:S03]  /*30340*/  LDCU UR4, c[0x0][0x398] ;  /* 0x00007300ff0477ac */ /* 0x000e260008000800 */
[----:B------:R-:W-:Y:S01]  /*30350*/  IMAD.WIDE R8, R4, 0x2, R22 ;  /* 0x0000000204087825 */ /* 0x000fe200078e0216 */
[----:B------:R-:W1:Y:S07]  /*30360*/  LDCU UR10, c[0x0][0x398] ;  /* 0x00007300ff0a77ac */ /* 0x000e6e0008000800 */
[----:B------:R3:W-:Y:S02]  /*30370*/  @P2 STG.E.U16 desc[UR8][R8.64], R6 ;  /* 0x0000000608002986 */ /* 0x0007e4000c101508 */
[----:B---3--:R-:W-:Y:S01]  /*30380*/  PRMT R6, R6, 0x7632, R6 ;  /* 0x0000763206067816 */ /* 0x008fe20000000006 */
[----:B------:R-:W-:Y:S01]  /*30390*/  IMAD.WIDE R8, R4, 0x2, R24 ;  /* 0x0000000204087825 */ /* 0x000fe200078e0218 */
[----:B------:R-:W-:-:S02]  /*303a0*/  PRMT R5, R10, 0x7632, R5 ;  /* 0x000076320a057816 */ /* 0x000fc40000000005 */
[----:B--2---:R-:W-:Y:S01]  /*303b0*/  ISETP.LT.AND P2, PT, R18, UR6, !P1 ;  /* 0x0000000612007c0c */ /* 0x004fe2000cf41270 */
[----:B------:R-:W2:-:S12]  /*303c0*/  LDCU UR6, c[0x0][0x398] ;  /* 0x00007300ff0677ac */ /* 0x000e980008000800 */
[----:B------:R3:W-:Y:S01]  /*303d0*/  @P2 STG.E.U16 desc[UR8][R8.64], R6 ;  /* 0x0000000608002986 */ /* 0x0007e2000c101508 */
[----:B0-----:R-:W-:Y:S01]  /*303e0*/  ISETP.LT.AND P2, PT, R26, UR4, !P1 ;  /* 0x000000041a007c0c */ /* 0x001fe2000cf41270 */
[----:B------:R-:W0:Y:S01]  /*303f0*/  LDCU UR4, c[0x0][0x3b8] ;  /* 0x00007700ff0477ac */ /* 0x000e220008000800 */
[----:B--2---:R-:W-:Y:S01]  /*30400*/  ISETP.LT.AND P1, PT, R29, UR6, !P1 ;  /* 0x000000061d007c0c */ /* 0x004fe2000cf21270 */
[----:B------:R-:W2:Y:S01]  /*30410*/  LDCU UR6, c[0x0][0x39c] ;  /* 0x00007380ff0677ac */ /* 0x000ea20008000800 */
[----:B---3--:R-:W-:-:S09]  /*30420*/  IMAD.WIDE R8, R4, 0x2, R2 ;  /* 0x0000000204087825 */ /* 0x008fd200078e0202 */
[----:B------:R3:W-:Y:S02]  /*30430*/  @P2 STG.E.U16 desc[UR8][R8.64], R10 ;  /* 0x0000000a08002986 */ /* 0x0007e4000c101508 */
[----:B---3--:R-:W-:-:S05]  /*30440*/  IMAD.WIDE R8, R4, 0x2, R20 ;  /* 0x0000000204087825 */ /* 0x008fca00078e0214 */
[----:B------:R3:W-:Y:S02]  /*30450*/  @P1 STG.E.U16 desc[UR8][R8.64], R5 ;  /* 0x0000000508001986 */ /* 0x0007e4000c101508 */
[----:B---3--:R-:W-:-:S05]  /*30460*/  VIADD R5, R16, 0x6 ;  /* 0x0000000610057836 */ /* 0x008fca0000000000 */
[----:B--2---:R-:W-:Y:S01]  /*30470*/  ISETP.GE.AND P1, PT, R5, UR6, PT ;  /* 0x0000000605007c0c */ /* 0x004fe2000bf26270 */
[----:B------:R-:W2:Y:S03]  /*30480*/  LDCU UR6, c[0x0][0x398] ;  /* 0x00007300ff0677ac */ /* 0x000ea60008000800 */
[----:B-1----:R-:W-:Y:S01]  /*30490*/  ISETP.LT.AND P2, PT, R28, UR10, !P1 ;  /* 0x0000000a1c007c0c */ /* 0x002fe2000cf41270 */
[----:B0-----:R-:W-:Y:S01]  /*304a0*/  VIADD R6, R4, UR4 ;  /* 0x0000000404067c36 */ /* 0x001fe20008000000 */
[----:B------:R-:W0:Y:S03]  /*304b0*/  LDCU UR4, c[0x0][0x398] ;  /* 0x00007300ff0477ac */ /* 0x000e260008000800 */
[----:B------:R-:W-:Y:S01]  /*304c0*/  IMAD.WIDE R4, R6, 0x2, R22 ;  /* 0x0000000206047825 */ /* 0x000fe200078e0216 */
[----:B------:R-:W-:Y:S01]  /*304d0*/  PRMT R8, R27, 0x7632, R8 ;  /* 0x000076321b087816 */ /* 0x000fe20000000008 */
[----:B------:R-:W1:Y:S06]  /*304e0*/  LDCU UR10, c[0x0][0x398] ;  /* 0x00007300ff0a77ac */ /* 0x000e6c0008000800 */
[----:B------:R3:W-:Y:S01]  /*304f0*/  @P2 STG.E.U16 desc[UR8][R4.64], R27 ;  /* 0x0000001b04002986 */ /* 0x0007e2000c101508 */
[----:B--2---:R-:W-:Y:S01]  /*30500*/  ISETP.LT.AND P2, PT, R18, UR6, !P1 ;  /* 0x0000000612007c0c */ /* 0x004fe2000cf41270 */
[----:B------:R-:W2:Y:S01]  /*30510*/  LDCU UR6, c[0x0][0x398] ;  /* 0x00007300ff0677ac */ /* 0x000ea20008000800 */
[----:B---3--:R-:W-:Y:S01]  /*30520*/  IMAD.WIDE R4, R6, 0x2, R24 ;  /* 0x0000000206047825 */ /* 0x008fe200078e0218 */
[----:B------:R-:W3:Y:S10]  /*30530*/  LDL.LU R27, [R1+0x20] ;  /* 0x00002000011b7983 */ /* 0x000ef40000300800 */
[----:B------:R1:W-:Y:S01]  /*30540*/  @P2 STG.E.U16 desc[UR8][R4.64], R8 ;  /* 0x0000000804002986 */ /* 0x0003e2000c101508 */
[----:B0-----:R-:W-:Y:S01]  /*30550*/  ISETP.LT.AND P2, PT, R26, UR4, !P1 ;  /* 0x000000041a007c0c */ /* 0x001fe2000cf41270 */
[----:B------:R-:W0:Y:S01]  /*30560*/  LDCU UR4, c[0x0][0x3b8] ;  /* 0x00007700ff0477ac */ /* 0x000e220008000800 */
[----:B-1----:R-:W-:Y:S01]  /*30570*/  IMAD.WIDE R4, R6, 0x2, R2 ;  /* 0x0000000206047825 */ /* 0x002fe200078e0202 */
[----:B----4-:R-:W-:-:S10]  /*30580*/  PRMT R8, R19, 0x7632, R8 ;  /* 0x0000763213087816 */ /* 0x010fd40000000008 */
[----:B------:R1:W-:Y:S04]  /*30590*/  @P2 STG.E.U16 desc[UR8][R4.64], R19 ;  /* 0x0000001304002986 */ /* 0x0003e8000c101508 */
[----:B-1----:R-:W4:Y:S01]  /*305a0*/  LDL.LU R19, [R1+0x160] ;  /* 0x0001600001137983 */ /* 0x002f220000300800 */
[----:B--2---:R-:W-:Y:S01]  /*305b0*/  ISETP.LT.AND P1, PT, R29, UR6, !P1 ;  /* 0x000000061d007c0c */ /* 0x004fe2000cf21270 */
[----:B------:R-:W1:Y:S01]  /*305c0*/  LDCU UR6, c[0x0][0x39c] ;  /* 0x00007380ff0677ac */ /* 0x000e620008000800 */
[----:B------:R-:W-:-:S11]  /*305d0*/  IMAD.WIDE R4, R6, 0x2, R20 ;  /* 0x0000000206047825 */ /* 0x000fd600078e0214 */
[----:B------:R2:W-:Y:S02]  /*305e0*/  @P1 STG.E.U16 desc[UR8][R4.64], R8 ;  /* 0x0000000804001986 */ /* 0x0005e4000c101508 */
[----:B--2---:R-:W-:-:S05]  /*305f0*/  VIADD R4, R16, 0x7 ;  /* 0x0000000710047836 */ /* 0x004fca0000000000 */
[----:B-1----:R-:W-:Y:S01]  /*30600*/  ISETP.GE.AND P1, PT, R4, UR6, PT ;  /* 0x0000000604007c0c */ /* 0x002fe2000bf26270 */
[----:B------:R-:W1:Y:S03]  /*30610*/  LDCU UR6, c[0x0][0x398] ;  /* 0x00007300ff0677ac */ /* 0x000e660008000800 */
[----:B------:R-:W-:Y:S01]  /*30620*/  ISETP.LT.AND P2, PT, R28, UR10, !P1 ;  /* 0x0000000a1c007c0c */ /* 0x000fe2000cf41270 */
[----:B0-----:R-:W-:Y:S01]  /*30630*/  VIADD R6, R6, UR4 ;  /* 0x0000000406067c36 */ /* 0x001fe20008000000 */
[----:B------:R-:W0:Y:S03]  /*30640*/  LDCU UR4, c[0x0][0x398] ;  /* 0x00007300ff0477ac */ /* 0x000e260008000800 */
[----:B------:R-:W-:Y:S01]  /*30650*/  IMAD.WIDE R4, R6, 0x2, R22 ;  /* 0x0000000206047825 */ /* 0x000fe200078e0216 */
[----:B------:R-:W2:Y:S07]  /*30660*/  LDCU UR10, c[0x0][0x398] ;  /* 0x00007300ff0a77ac */ /* 0x000eae0008000800 */
[----:B-----5:R5:W-:Y:S01]  /*30670*/  @P2 STG.E.U16 desc[UR8][R4.64], R7 ;  /* 0x0000000704002986 */ /* 0x020be2000c101508 */
[----:B-1----:R-:W-:Y:S01]  /*30680*/  ISETP.LT.AND P2, PT, R18, UR6, !P1 ;  /* 0x0000000612007c0c */ /* 0x002fe2000cf41270 */
[----:B------:R-:W1:Y:S01]  /*30690*/  LDCU UR6, c[0x0][0x398] ;  /* 0x00007300ff0677ac */ /* 0x000e620008000800 */
[----:B-----5:R-:W-:Y:S01]  /*306a0*/  PRMT R7, R7, 0x7632, R7 ;  /* 0x0000763207077816 */ /* 0x020fe20000000007 */
[----:B------:R-:W-:-:S10]  /*306b0*/  IMAD.WIDE R4, R6, 0x2, R24 ;  /* 0x0000000206047825 */ /* 0x000fd400078e0218 */
[----:B------:R5:W-:Y:S01]  /*306c0*/  @P2 STG.E.U16 desc[UR8][R4.64], R7 ;  /* 0x0000000704002986 */ /* 0x000be2000c101508 */
[----:B0-----:R-:W-:Y:S01]  /*306d0*/  ISETP.LT.AND P2, PT, R26, UR4, !P1 ;  /* 0x000000041a007c0c */ /* 0x001fe2000cf41270 */
[----:B------:R-:W0:Y:S01]  /*306e0*/  LDCU UR4, c[0x0][0x3b8] ;  /* 0x00007700ff0477ac */ /* 0x000e220008000800 */
[----:B-1----:R-:W-:Y:S01]  /*306f0*/  ISETP.LT.AND P1, PT, R29, UR6, !P1 ;  /* 0x000000061d007c0c */ /* 0x002fe2000cf21270 */
[----:B------:R-:W1:Y:S01]  /*30700*/  LDCU UR6, c[0x0][0x39c] ;  /* 0x00007380ff0677ac */ /* 0x000e620008000800 */
[----:B-----5:R-:W-:Y:S01]  /*30710*/  IMAD.WIDE R4, R6, 0x2, R2 ;  /* 0x0000000206047825 */ /* 0x020fe200078e0202 */
[----:B------:R-:W-:-:S08]  /*30720*/  PRMT R7, R11, 0x7632, R7 ;  /* 0x000076320b077816 */ /* 0x000fd00000000007 */
[----:B------:R5:W-:Y:S02]  /*30730*/  @P2 STG.E.U16 desc[UR8][R4.64], R11 ;  /* 0x0000000b04002986 */ /* 0x000be4000c101508 */
[----:B-----5:R-:W-:-:S05]  /*30740*/  IMAD.WIDE R4, R6, 0x2, R20 ;  /* 0x0000000206047825 */ /* 0x020fca00078e0214 */
[----:B------:R5:W-:Y:S02]  /*30750*/  @P1 STG.E.U16 desc[UR8][R4.64], R7 ;  /* 0x0000000704001986 */ /* 0x000be4000c101508 */
[----:B-----5:R-:W-:-:S05]  /*30760*/  VIADD R4, R16, 0x8 ;  /* 0x0000000810047836 */ /* 0x020fca0000000000 */
[----:B-1----:R-:W-:Y:S01]  /*30770*/  ISETP.GE.AND P1, PT, R4, UR6, PT ;  /* 0x0000000604007c0c */ /* 0x002fe2000bf26270 */
[----:B------:R-:W1:Y:S03]  /*30780*/  LDCU UR6, c[0x0][0x398] ;  /* 0x00007300ff0677ac */ /* 0x000e660008000800 */
[----:B--2---:R-:W-:Y:S01]  /*30790*/  ISETP.LT.AND P2, PT, R28, UR10, !P1 ;  /* 0x0000000a1c007c0c */ /* 0x004fe2000cf41270 */
[----:B0-----:R-:W-:Y:S01]  /*307a0*/  VIADD R6, R6, UR4 ;  /* 0x0000000406067c36 */ /* 0x001fe20008000000 */
[----:B------:R-:W0:Y:S03]  /*307b0*/  LDCU UR4, c[0x0][0x398] ;  /* 0x00007300ff0477ac */ /* 0x000e260008000800 */
[----:B------:R-:W-:Y:S01]  /*307c0*/  IMAD.WIDE R4, R6, 0x2, R22 ;  /* 0x0000000206047825 */ /* 0x000fe200078e0216 */
[----:B------:R-:W2:Y:S07]  /*307d0*/  LDCU UR10, c[0x0][0x398] ;  /* 0x00007300ff0a77ac */ /* 0x000eae0008000800 */
[----:B----4-:R4:W-:Y:S01]  /*307e0*/  @P2 STG.E.U16 desc[UR8][R4.64], R19 ;  /* 0x0000001304002986 */ /* 0x0109e2000c101508 */
[----:B-1----:R-:W-:Y:S01]  /*307f0*/  ISETP.LT.AND P2, PT, R18, UR6, !P1 ;  /* 0x0000000612007c0c */ /* 0x002fe2000cf41270 */
[----:B------:R-:W1:Y:S01]  /*30800*/  LDCU UR6, c[0x0][0x398] ;  /* 0x00007300ff0677ac */ /* 0x000e620008000800 */
[----:B------:R-:W-:Y:S01]  /*30810*/  PRMT R7, R19, 0x7632, R7 ;  /* 0x0000763213077816 */ /* 0x000fe20000000007 */
[----:B----4-:R-:W-:-:S10]  /*30820*/  IMAD.WIDE R4, R6, 0x2, R24 ;  /* 0x0000000206047825 */ /* 0x010fd400078e0218 */
[----:B------:R4:W-:Y:S01]  /*30830*/  @P2 STG.E.U16 desc[UR8][R4.64], R7 ;  /* 0x0000000704002986 */ /* 0x0009e2000c101508 */
[----:B0-----:R-:W-:Y:S01]  /*30840*/  ISETP.LT.AND P2, PT, R26, UR4, !P1 ;  /* 0x000000041a007c0c */ /* 0x001fe2000cf41270 */
[----:B------:R-:W0:Y:S01]  /*30850*/  LDCU UR4, c[0x0][0x3b8] ;  /* 0x00007700ff0477ac */ /* 0x000e220008000800 */
[----:B-1----:R-:W-:Y:S01]  /*30860*/  ISETP.LT.AND P1, PT, R29, UR6, !P1 ;  /* 0x000000061d007c0c */ /* 0x002fe2000cf21270 */
[----:B------:R-:W1:Y:S01]  /*30870*/  LDCU UR6, c[0x0][0x39c] ;  /* 0x00007380ff0677ac */ /* 0x000e620008000800 */
[----:B----4-:R-:W-:Y:S01]  /*30880*/  IMAD.WIDE R4, R6, 0x2, R2 ;  /* 0x0000000206047825 */ /* 0x010fe200078e0202 */
[----:B------:R-:W-:-:S08]  /*30890*/  PRMT R7, R17, 0x7632, R7 ;  /* 0x0000763211077816 */ /* 0x000fd00000000007 */
[----:B------:R4:W-:Y:S02]  /*308a0*/  @P2 STG.E.U16 desc[UR8][R4.64], R17 ;  /* 0x0000001104002986 */ /* 0x0009e4000c101508 */
[----:B----4-:R-:W-:-:S05]  /*308b0*/  IMAD.WIDE R4, R6, 0x2, R20 ;  /* 0x0000000206047825 */ /* 0x010fca00078e0214 */
[----:B------:R4:W-:Y:S02]  /*308c0*/  @P1 STG.E.U16 desc[UR8][R4.64], R7 ;  /* 0x0000000704001986 */ /* 0x0009e4000c101508 */
[----:B----4-:R-:W-:-:S05]  /*308d0*/  VIADD R4, R16, 0x9 ;  /* 0x0000000910047836 */ /* 0x010fca0000000000 */
[----:B-1----:R-:W-:Y:S01]  /*308e0*/  ISETP.GE.AND P1, PT, R4, UR6, PT ;  /* 0x0000000604007c0c */ /* 0x002fe2000bf26270 */
[----:B0-----:R-:W-:Y:S01]  /*308f0*/  VIADD R6, R6, UR4 ;  /* 0x0000000406067c36 */ /* 0x001fe20008000000 */
[----:B---3--:R-:W-:Y:S01]  /*30900*/  PRMT R7, R27, 0x7632, R7 ;  /* 0x000076321b077816 */ /* 0x008fe20000000007 */
[----:B------:R-:W0:Y:S01]  /*30910*/  LDCU UR6, c[0x0][0x398] ;  /* 0x00007300ff0677ac */ /* 0x000e220008000800 */
[----:B--2---:R-:W-:Y:S01]  /*30920*/  ISETP.LT.AND P2, PT, R28, UR10, !P1 ;  /* 0x0000000a1c007c0c */ /* 0x004fe2000cf41270 */
[----:B------:R-:W-:Y:S01]  /*30930*/  IMAD.WIDE R4, R6, 0x2, R22 ;  /* 0x0000000206047825 */ /* 0x000fe200078e0216 */
[----:B------:R-:W1:Y:S01]  /*30940*/  LDCU UR4, c[0x0][0x398] ;  /* 0x00007300ff0477ac */ /* 0x000e620008000800 */
[----:B------:R-:W-:Y:S02]  /*30950*/  ISETP.LT.AND P3, PT, R18, UR12, !P1 ;  /* 0x0000000c12007c0c */ /* 0x000fe4000cf61270 */
[----:B------:R-:W-:Y:S01]  /*30960*/  PRMT R9, R13, 0x7632, R9 ;  /* 0x000076320d097816 */ /* 0x000fe20000000009 */
[----:B------:R-:W-:Y:S01]  /*30970*/  VIADD R11, R16, 0xf ;  /* 0x0000000f100b7836 */ /* 0x000fe20000000000 */
[----:B------:R-:W2:Y:S01]  /*30980*/  LDCU UR12, c[0x0][0x398] ;  /* 0x00007300ff0c77ac */ /* 0x000ea20008000800 */
[----:B------:R-:W3:Y:S05]  /*30990*/  LDCU UR10, c[0x0][0x398] ;  /* 0x00007300ff0a77ac */ /* 0x000eea0008000800 */
[----:B------:R4:W-:Y:S04]  /*309a0*/  @P2 STG.E.U16 desc[UR8][R4.64], R27 ;  /* 0x0000001b04002986 */ /* 0x0009e8000c101508 */
[----:B----4-:R-:W4:Y:S01]  /*309b0*/  LDL.LU R27, [R1+0x164] ;  /* 0x00016400011b7983 */ /* 0x010f220000300800 */
[----:B0-----:R-:W-:Y:S01]  /*309c0*/  ISETP.LT.AND P2, PT, R26, UR6, !P1 ;  /* 0x000000061a007c0c */ /* 0x001fe2000cf41270 */
[C---:B------:R-:W-:Y:S01]  /*309d0*/  IMAD.WIDE R4, R6.reuse, 0x2, R24 ;  /* 0x0000000206047825 */ /* 0x040fe200078e0218 */
[----:B-1----:R-:W-:Y:S01]  /*309e0*/  ISETP.LT.AND P1, PT, R29, UR4, !P1 ;  /* 0x000000041d007c0c */ /* 0x002fe2000cf21270 */
[----:B------:R-:W5:Y:S01]  /*309f0*/  LDL.LU R17, [R1+0x174] ;  /* 0x0001740001117983 */ /* 0x000f620000300800 */
[----:B------:R-:W0:Y:S03]  /*30a00*/  LDCU UR6, c[0x0][0x398] ;  /* 0x00007300ff0677ac */ /* 0x000e260008000800 */
[----:B------:R1:W-:Y:S01]  /*30a10*/  @P3 STG.E.U16 desc[UR8][R4.64], R7 ;  /* 0x0000000704003986 */ /* 0x0003e2000c101508 */
[----:B------:R-:W0:Y:S01]  /*30a20*/  LDCU UR4, c[0x0][0x3b8] ;  /* 0x00007700ff0477ac */ /* 0x000e220008000800 */
[----:B-1----:R-:W-:Y:S01]  /*30a30*/  IMAD.WIDE R4, R6, 0x2, R2 ;  /* 0x0000000206047825 */ /* 0x002fe200078e0202 */
[----:B------:R-:W-:-:S04]  /*30a40*/  PRMT R7, R12, 0x7632, R7 ;  /* 0x000076320c077816 */ /* 0x000fc80000000007 */
[----:B------:R1:W-:Y:S02]  /*30a50*/  @P2 STG.E.U16 desc[UR8][R4.64], R12 ;  /* 0x0000000c04002986 */ /* 0x0003e4000c101508 */
[----:B-1----:R-:W-:-:S05]  /*30a60*/  IMAD.WIDE R4, R6, 0x2, R20 ;  /* 0x0000000206047825 */ /* 0x002fca00078e0214 */
[----:B------:R1:W-:Y:S02]  /*30a70*/  @P1 STG.E.U16 desc[UR8][R4.64], R7 ;  /* 0x0000000704001986 */ /* 0x0003e4000c101508 */
[----:B-1----:R-:W-:-:S05]  /*30a80*/  VIADD R4, R16, 0xa ;  /* 0x0000000a10047836 */ /* 0x002fca0000000000 */
[----:B------:R-:W-:Y:S01]  /*30a90*/  ISETP.GE.AND P2, PT, R4, UR34, PT ;  /* 0x0000002204007c0c */ /* 0x000fe2000bf46270 */
[----:B------:R-:W-:Y:S01]  /*30aa0*/  VIADD R7, R6, UR52 ;  /* 0x0000003406077c36 */ /* 0x000fe20008000000 */
[----:B------:R-:W1:Y:S02]  /*30ab0*/  LDCU UR34, c[0x0][0x398] ;  /* 0x00007300ff2277ac */ /* 0x000e640008000800 */
[----:B------:R-:W-:Y:S01]  /*30ac0*/  ISETP.LT.AND P1, PT, R28, UR44, !P2 ;  /* 0x0000002c1c007c0c */ /* 0x000fe2000d721270 */
[----:B------:R-:W-:Y:S01]  /*30ad0*/  IMAD.WIDE R4, R7, 0x2, R22 ;  /* 0x0000000207047825 */ /* 0x000fe200078e0216 */
[----:B------:R-:W-:Y:S01]  /*30ae0*/  ISETP.LT.AND P3, PT, R18, UR49, !P2 ;  /* 0x0000003112007c0c */ /* 0x000fe2000d761270 */
[----:B------:R-:W0:Y:S01]  /*30af0*/  LDCU UR44, c[0x0][0x398] ;  /* 0x00007300ff2c77ac */ /* 0x000e220008000800 */
[----:B------:R-:W-:Y:S01]  /*30b00*/  ISETP.LT.AND P4, PT, R26, UR72, !P2 ;  /* 0x000000481a007c0c */ /* 0x000fe2000d781270 */
[----:B------:R-:W0:Y:S08]  /*30b10*/  LDCU UR52, c[0x0][0x3b8] ;  /* 0x00007700ff3477ac */ /* 0x000e300008000800 */
[----:B----4-:R4:W-:Y:S01]  /*30b20*/  @P1 STG.E.U16 desc[UR8][R4.64], R27 ;  /* 0x0000001b04001986 */ /* 0x0109e2000c101508 */
[----:B------:R-:W-:Y:S01]  /*30b30*/  PRMT R6, R27, 0x7632, R6 ;  /* 0x000076321b067816 */ /* 0x000fe20000000006 */
[----:B------:R-:W0:Y:S01]  /*30b40*/  LDCU UR49, c[0x0][0x39c] ;  /* 0x00007380ff3177ac */ /* 0x000e220008000800 */
[----:B-----5:R-:W-:Y:S01]  /*30b50*/  PRMT R8, R17, 0x7632, R8 ;  /* 0x0000763211087816 */ /* 0x020fe20000000008 */
[----:B------:R-:W5:Y:S01]  /*30b60*/  LDCU UR72, c[0x0][0x398] ;  /* 0x00007300ff4877ac */ /* 0x000f620008000800 */
[----:B----4-:R-:W4:Y:S01]  /*30b70*/  LDL.LU R27, [R1+0x24] ;  /* 0x00002400011b7983 */ /* 0x010f220000300800 */
[----:B------:R-:W-:Y:S01]  /*30b80*/  IMAD.WIDE R4, R7, 0x2, R24 ;  /* 0x0000000207047825 */ /* 0x000fe200078e0218 */
[----:B------:R-:W-:Y:S01]  /*30b90*/  ISETP.LT.AND P2, PT, R29, UR16, !P2 ;  /* 0x000000101d007c0c */ /* 0x000fe2000d741270 */
[----:B------:R-:W0:Y:S01]  /*30ba0*/  LDCU UR16, c[0x0][0x398] ;  /* 0x00007300ff1077ac */ /* 0x000e220008000800 */
[----:B------:R-:W2:Y:S04]  /*30bb0*/  LDL.LU R19, [R1+0x168] ;  /* 0x0001680001137983 */ /* 0x000ea80000300800 */
[----:B------:R1:W-:Y:S02]  /*30bc0*/  @P3 STG.E.U16 desc[UR8][R4.64], R6 ;  /* 0x0000000604003986 */ /* 0x0003e4000c101508 */
[----:B-1----:R-:W-:-:S05]  /*30bd0*/  VIADD R4, R16, 0xb ;  /* 0x0000000b10047836 */ /* 0x002fca0000000000 */
[----:B------:R-:W-:Y:S01]  /*30be0*/  ISETP.GE.AND P3, PT, R4, UR68, PT ;  /* 0x0000004404007c0c */ /* 0x000fe2000bf66270 */
[C---:B------:R-:W-:Y:S01]  /*30bf0*/  IMAD.WIDE R4, R7.reuse, 0x2, R2 ;  /* 0x0000000207047825 */ /* 0x040fe200078e0202 */
[----:B------:R-:W1:Y:S02]  /*30c00*/  LDCU UR68, c[0x0][0x398] ;  /* 0x00007300ff4477ac */ /* 0x000e640008000800 */
[----:B------:R-:W-:Y:S02]  /*30c10*/  ISETP.LT.AND P6, PT, R28, UR73, !P3 ;  /* 0x000000491c007c0c */ /* 0x000fe4000dfc1270 */
[----:B------:R0:W-:Y:S01]  /*30c20*/  @P4 STG.E.U16 desc[UR8][R4.64], R17 ;  /* 0x0000001104004986 */ /* 0x0001e2000c101508 */
[C---:B------:R-:W-:Y:S01]  /*30c30*/  VIADD R6, R7.reuse, UR45 ;  /* 0x0000002d07067c36 */ /* 0x040fe20008000000 */
[----:B------:R-:W-:Y:S01]  /*30c40*/  ISETP.LT.AND P1, PT, R18, UR35, !P3 ;  /* 0x0000002312007c0c */ /* 0x000fe2000df21270 */
[----:B------:R-:W1:Y:S01]  /*30c50*/  LDCU UR35, c[0x0][0x39c] ;  /* 0x00007380ff2377ac */ /* 0x000e620008000800 */
[----:B------:R-:W-:Y:S01]  /*30c60*/  ISETP.LT.AND P5, PT, R26, UR69, !P3 ;  /* 0x000000451a007c0c */ /* 0x000fe2000dfa1270 */
[----:B------:R-:W1:Y:S01]  /*30c70*/  LDCU UR73, c[0x0][0x3b8] ;  /* 0x00007700ff4977ac */ /* 0x000e620008000800 */
[----:B0-----:R-:W-:Y:S01]  /*30c80*/  IMAD.WIDE R4, R7, 0x2, R20 ;  /* 0x0000000207047825 */ /* 0x001fe200078e0214 */
[----:B------:R-:W3:Y:S01]  /*30c90*/  LDL.LU R17, [R1+0x178] ;  /* 0x0001780001117983 */ /* 0x000ee20000300800 */
[----:B------:R-:W0:Y:S02]  /*30ca0*/  LDCU UR45, c[0x0][0x398] ;  /* 0x00007300ff2d77ac */ /* 0x000e240008000800 */
[----:B------:R-:W-:Y:S01]  /*30cb0*/  VIADD R7, R16, 0xc ;  /* 0x0000000c10077836 */ /* 0x000fe20000000000 */
[----:B------:R1:W-:Y:S01]  /*30cc0*/  @P2 STG.E.U16 desc[UR8][R4.64], R8 ;  /* 0x0000000804002986 */ /* 0x0003e2000c101508 */
[----:B------:R-:W0:Y:S03]  /*30cd0*/  LDCU UR69, c[0x0][0x398] ;  /* 0x00007300ff4577ac */ /* 0x000e260008000800 */
[----:B------:R-:W-:Y:S01]  /*30ce0*/  ISETP.GE.AND P4, PT, R7, UR65, PT ;  /* 0x0000004107007c0c */ /* 0x000fe2000bf86270 */
[----:B------:R-:W0:Y:S01]  /*30cf0*/  LDCU UR65, c[0x0][0x398] ;  /* 0x00007300ff4177ac */ /* 0x000e220008000800 */
[----:B-1----:R-:W-:-:S05]  /*30d00*/  IMAD.WIDE R4, R6, 0x2, R22 ;  /* 0x0000000206047825 */ /* 0x002fca00078e0216 */
[----:B----4-:R1:W-:Y:S01]  /*30d10*/  @P6 STG.E.U16 desc[UR8][R4.64], R27 ;  /* 0x0000001b04006986 */ /* 0x0103e2000c101508 */
[----:B------:R-:W-:-:S03]  /*30d20*/  PRMT R7, R27, 0x7632, R7 ;  /* 0x000076321b077816 */ /* 0x000fc60000000007 */
[----:B-1----:R-:W4:Y:S01]  /*30d30*/  LDL.LU R27, [R1+0x28] ;  /* 0x00002800011b7983 */ /* 0x002f220000300800 */
[----:B------:R-:W-:Y:S01]  /*30d40*/  IMAD.WIDE R4, R6, 0x2, R24 ;  /* 0x0000000206047825 */ /* 0x000fe200078e0218 */
[----:B------:R-:W-:Y:S01]  /*30d50*/  ISETP.LT.AND P3, PT, R29, UR29, !P3 ;  /* 0x0000001d1d007c0c */ /* 0x000fe2000df61270 */
[----:B------:R-:W1:Y:S01]  /*30d60*/  LDCU UR29, c[0x0][0x398] ;  /* 0x00007300ff1d77ac */ /* 0x000e620008000800 */
[----:B------:R-:W-:Y:S02]  /*30d70*/  ISETP.LT.AND P6, PT, R28, UR70, !P4 ;  /* 0x000000461c007c0c */ /* 0x000fe4000e7c1270 */
[----:B------:R0:W-:Y:S01]  /*30d80*/  @P1 STG.E.U16 desc[UR8][R4.64], R7 ;  /* 0x0000000704001986 */ /* 0x0001e2000c101508 */
[----:B------:R-:W-:Y:S01]  /*30d90*/  VIADD R8, R6, UR42 ;  /* 0x0000002a06087c36 */ /* 0x000fe20008000000 */
[----:B------:R-:W-:Y:S01]  /*30da0*/  ISETP.LT.AND P2, PT, R18, UR46, !P4 ;  /* 0x0000002e12007c0c */ /* 0x000fe2000e741270 */
[----:B------:R-:W1:Y:S01]  /*30db0*/  LDCU UR42, c[0x0][0x398] ;  /* 0x00007300ff2a77ac */ /* 0x000e620008000800 */
[----:B------:R-:W-:-:S02]  /*30dc0*/  ISETP.LT.AND P1, PT, R26, UR66, !P4 ;  /* 0x000000421a007c0c */ /* 0x000fc4000e721270 */
[----:B--2---:R-:W-:Y:S01]  /*30dd0*/  PRMT R10, R19, 0x7632, R10 ;  /* 0x00007632130a7816 */ /* 0x004fe2000000000a */
[----:B------:R-:W2:Y:S01]  /*30de0*/  LDCU UR46, c[0x0][0x39c] ;  /* 0x00007380ff2e77ac */ /* 0x000ea20008000800 */
[----:B------:R-:W1:Y:S01]  /*30df0*/  LDCU UR70, c[0x0][0x3b8] ;  /* 0x00007700ff4677ac */ /* 0x000e620008000800 */
[C---:B0-----:R-:W-:Y:S01]  /*30e00*/  IMAD.WIDE R4, R6.reuse, 0x2, R2 ;  /* 0x0000000206047825 */ /* 0x041fe200078e0202 */
[----:B------:R-:W0:Y:S03]  /*30e10*/  LDCU UR66, c[0x0][0x398] ;  /* 0x00007300ff4277ac */ /* 0x000e260008000800 */
[----:B------:R-:W-:Y:S01]  /*30e20*/  IMAD.WIDE R6, R6, 0x2, R20 ;  /* 0x0000000206067825 */ /* 0x000fe200078e0214 */
[----:B------:R1:W-:Y:S04]  /*30e30*/  @P5 STG.E.U16 desc[UR8][R4.64], R13 ;  /* 0x0000000d04005986 */ /* 0x0003e8000c101508 */
[----:B------:R0:W-:Y:S01]  /*30e40*/  @P3 STG.E.U16 desc[UR8][R6.64], R9 ;  /* 0x0000000906003986 */ /* 0x0001e2000c101508 */
[----:B-1----:R-:W-:-:S04]  /*30e50*/  IMAD.WIDE R4, R8, 0x2, R22 ;  /* 0x0000000208047825 */ /* 0x002fc800078e0216 */
[----:B0-----:R-:W-:Y:S01]  /*30e60*/  VIADD R6, R16, 0xd ;  /* 0x0000000d10067836 */ /* 0x001fe20000000000 */
[----:B------:R0:W-:Y:S01]  /*30e70*/  @P6 STG.E.U16 desc[UR8][R4.64], R19 ;  /* 0x0000001304006986 */ /* 0x0001e2000c101508 */
[----:B------:R-:W-:Y:S01]  /*30e80*/  ISETP.LT.AND P4, PT, R29, UR24, !P4 ;  /* 0x000000181d007c0c */ /* 0x000fe2000e781270 */
[----:B------:R-:W-:Y:S01]  /*30e90*/  VIADD R9, R8, UR43 ;  /* 0x0000002b08097c36 */ /* 0x000fe20008000000 */
[----:B------:R-:W1:Y:S01]  /*30ea0*/  LDCU UR24, c[0x0][0x398] ;  /* 0x00007300ff1877ac */ /* 0x000e620008000800 */
[----:B------:R-:W-:Y:S01]  /*30eb0*/  ISETP.GE.AND P5, PT, R6, UR62, PT ;  /* 0x0000003e06007c0c */ /* 0x000fe2000bfa6270 */
[C---:B------:R-:W-:Y:S01]  /*30ec0*/  IMAD.WIDE R6, R8.reuse, 0x2, R2 ;  /* 0x0000000208067825 */ /* 0x040fe200078e0202 */
[----:B------:R-:W1:Y:S01]  /*30ed0*/  LDCU UR43, c[0x0][0x398] ;  /* 0x00007300ff2b77ac */ /* 0x000e620008000800 */
[----:B0-----:R-:W2:Y:S02]  /*30ee0*/  LDL.LU R19, [R1+0x16c] ;  /* 0x00016c0001137983 */ /* 0x001ea40000300800 */
[----:B------:R-:W-:Y:S01]  /*30ef0*/  IMAD.WIDE R4, R8, 0x2, R24 ;  /* 0x0000000208047825 */ /* 0x000fe200078e0218 */
[----:B------:R-:W-:Y:S01]  /*30f00*/  ISETP.LT.AND P3, PT, R28, UR67, !P5 ;  /* 0x000000431c007c0c */ /* 0x000fe2000ef61270 */
[----:B------:R-:W0:Y:S03]  /*30f10*/  LDCU UR62, c[0x0][0x398] ;  /* 0x00007300ff3e77ac */ /* 0x000e260008000800 */
[----:B------:R1:W-:Y:S01]  /*30f20*/  @P2 STG.E.U16 desc[UR8][R4.64], R10 ;  /* 0x0000000a04002986 */ /* 0x0003e2000c101508 */
[----:B------:R-:W-:Y:S01]  /*30f30*/  ISETP.LT.AND P6, PT, R18, UR32, !P5 ;  /* 0x0000002012007c0c */ /* 0x000fe2000efc1270 */
[----:B------:R-:W0:Y:S02]  /*30f40*/  LDCU UR32, c[0x0][0x39c] ;  /* 0x00007380ff2077ac */ /* 0x000e240008000800 */
[----:B---3--:R3:W-:Y:S01]  /*30f50*/  @P1 STG.E.U16 desc[UR8][R6.64], R17 ;  /* 0x0000001106001986 */ /* 0x0087e2000c101508 */
[----:B------:R-:W0:Y:S01]  /*30f60*/  LDCU UR67, c[0x0][0x3b8] ;  /* 0x00007700ff4377ac */ /* 0x000e220008000800 */
[----:B-1----:R-:W-:Y:S01]  /*30f70*/  IMAD.WIDE R4, R8, 0x2, R20 ;  /* 0x0000000208047825 */ /* 0x002fe200078e0214 */
[----:B---3--:R-:W-:-:S02]  /*30f80*/  PRMT R6, R17, 0x7632, R6 ;  /* 0x0000763211067816 */ /* 0x008fc40000000006 */
[----:B------:R-:W3:Y:S04]  /*30f90*/  LDL.LU R17, [R1+0x17c] ;  /* 0x00017c0001117983 */ /* 0x000ee80000300800 */
[----:B------:R1:W-:Y:S02]  /*30fa0*/  @P4 STG.E.U16 desc[UR8][R4.64], R6 ;  /* 0x0000000604004986 */ /* 0x0003e4000c101508 */
[----:B-1----:R-:W-:Y:S01]  /*30fb0*/  IMAD.WIDE R4, R9, 0x2, R22 ;  /* 0x0000000209047825 */ /* 0x002fe200078e0216 */
[----:B----4-:R-:W-:-:S04]  /*30fc0*/  PRMT R8, R27, 0x7632, R8 ;  /* 0x000076321b087816 */ /* 0x010fc80000000008 */
[----:B------:R1:W-:Y:S04]  /*30fd0*/  @P3 STG.E.U16 desc[UR8][R4.64], R27 ;  /* 0x0000001b04003986 */ /* 0x0003e8000c101508 */
[----:B-1----:R-:W4:Y:S01]  /*30fe0*/  LDL.LU R27, [R1+0x2c] ;  /* 0x00002c00011b7983 */ /* 0x002f220000300800 */
[----:B------:R-:W-:Y:S01]  /*30ff0*/  VIADD R7, R16, 0xe ;  /* 0x0000000e10077836 */ /* 0x000fe20000000000 */
[----:B------:R-:W-:Y:S01]  /*31000*/  ISETP.LT.AND P2, PT, R26, UR63, !P5 ;  /* 0x0000003f1a007c0c */ /* 0x000fe2000ef41270 */
[----:B------:R-:W-:-:S03]  /*31010*/  IMAD.WIDE R4, R9, 0x2, R2 ;  /* 0x0000000209047825 */ /* 0x000fc600078e0202 */
[----:B------:R-:W-:Y:S01]  /*31020*/  ISETP.GE.AND P1, PT, R7, UR59, PT ;  /* 0x0000003b07007c0c */ /* 0x000fe2000bf26270 */
[----:B------:R-:W-:Y:S01]  /*31030*/  IMAD.WIDE R6, R9, 0x2, R24 ;  /* 0x0000000209067825 */ /* 0x000fe200078e0218 */
[----:B------:R-:W-:Y:S01]  /*31040*/  ISETP.LT.AND P5, PT, R29, UR20, !P5 ;  /* 0x000000141d007c0c */ /* 0x000fe2000efa1270 */
[----:B------:R-:W1:Y:S01]  /*31050*/  LDCU UR63, c[0x0][0x398] ;  /* 0x00007300ff3f77ac */ /* 0x000e620008000800 */
[----:B------:R-:W-:Y:S01]  /*31060*/  ISETP.LT.AND P4, PT, R28, UR64, !P1 ;  /* 0x000000401c007c0c */ /* 0x000fe2000cf81270 */
[C---:B------:R-:W-:Y:S01]  /*31070*/  VIADD R10, R9.reuse, UR40 ;  /* 0x00000028090a7c36 */ /* 0x040fe20008000000 */
[----:B------:R0:W-:Y:S01]  /*31080*/  @P6 STG.E.U16 desc[UR8][R6.64], R8 ;  /* 0x0000000806006986 */ /* 0x0001e2000c101508 */
[----:B------:R-:W-:Y:S01]  /*31090*/  ISETP.LT.AND P3, PT, R18, UR33, !P1 ;  /* 0x0000002112007c0c */ /* 0x000fe2000cf61270 */
[----:B------:R-:W1:Y:S02]  /*310a0*/  LDCU UR20, c[0x0][0x398] ;  /* 0x00007300ff1477ac */ /* 0x000e640008000800 */
[----:B------:R5:W-:Y:S01]  /*310b0*/  @P2 STG.E.U16 desc[UR8][R4.64], R14 ;  /* 0x0000000e04002986 */ /* 0x000be2000c101508 */
[----:B------:R-:W-:Y:S01]  /*310c0*/  ISETP.LT.AND P6, PT, R26, UR60, !P1 ;  /* 0x0000003c1a007c0c */ /* 0x000fe2000cfc1270 */
[----:B------:R-:W1:Y:S01]  /*310d0*/  LDCU UR40, c[0x0][0x398] ;  /* 0x00007300ff2877ac */ /* 0x000e620008000800 */
[----:B------:R-:W1:Y:S01]  /*310e0*/  LDCU UR33, c[0x0][0x39c] ;  /* 0x00007380ff2177ac */ /* 0x000e620008000800 */
[----:B0-----:R-:W-:Y:S01]  /*310f0*/  IMAD.WIDE R6, R9, 0x2, R20 ;  /* 0x0000000209067825 */ /* 0x001fe200078e0214 */
[----:B------:R-:W-:Y:S01]  /*31100*/  PRMT R9, R14, 0x7632, R9 ;  /* 0x000076320e097816 */ /* 0x000fe20000000009 */
[----:B------:R-:W0:Y:S02]  /*31110*/  LDCU UR59, c[0x0][0x398] ;  /* 0x00007300ff3b77ac */ /* 0x000e240008000800 */
[----:B-----5:R-:W-:-:S02]  /*31120*/  IMAD.WIDE R4, R10, 0x2, R22 ;  /* 0x000000020a047825 */ /* 0x020fc400078e0216 */
[----:B------:R5:W-:Y:S01]  /*31130*/  @P5 STG.E.U16 desc[UR8][R6.64], R9 ;  /* 0x0000000906005986 */ /* 0x000be2000c101508 */
[----:B------:R-:W-:Y:S01]  /*31140*/  ISETP.GE.AND P2, PT, R11, UR56, PT ;  /* 0x000000380b007c0c */ /* 0x000fe2000bf46270 */
[C---:B------:R-:W-:Y:S01]  /*31150*/  VIADD R8, R10.reuse, UR27 ;  /* 0x0000001b0a087c36 */ /* 0x040fe20008000000 */
[----:B------:R-:W-:Y:S01]  /*31160*/  ISETP.LT.AND P1, PT, R29, UR41, !P1 ;  /* 0x000000291d007c0c */ /* 0x000fe2000cf21270 */
[----:B------:R-:W0:Y:S01]  /*31170*/  LDCU UR60, c[0x0][0x398] ;  /* 0x00007300ff3c77ac */ /* 0x000e220008000800 */
[----:B------:R-:W0:Y:S01]  /*31180*/  LDCU UR64, c[0x0][0x3b8] ;  /* 0x00007700ff4077ac */ /* 0x000e220008000800 */
[----:B--2---:R2:W-:Y:S01]  /*31190*/  @P4 STG.E.U16 desc[UR8][R4.64], R19 ;  /* 0x0000001304004986 */ /* 0x0045e2000c101508 */
[----:B-----5:R-:W-:Y:S01]  /*311a0*/  PRMT R9, R19, 0x7632, R9 ;  /* 0x0000763213097816 */ /* 0x020fe20000000009 */
[----:B------:R-:W-:Y:S01]  /*311b0*/  IMAD.WIDE R6, R10, 0x2, R24 ;  /* 0x000000020a067825 */ /* 0x000fe200078e0218 */
[----:B------:R-:W-:Y:S01]  /*311c0*/  ISETP.LT.AND P5, PT, R28, UR61, !P2 ;  /* 0x0000003d1c007c0c */ /* 0x000fe2000d7a1270 */
[----:B------:R-:W5:Y:S02]  /*311d0*/  LDCU UR41, c[0x0][0x398] ;  /* 0x00007300ff2977ac */ /* 0x000f640008000800 */
[----:B------:R-:W-:Y:S01]  /*311e0*/  VIADD R11, R16, 0x10 ;  /* 0x00000010100b7836 */ /* 0x000fe20000000000 */
[----:B------:R-:W0:Y:S01]  /*311f0*/  LDCU UR27, c[0x0][0x398] ;  /* 0x00007300ff1b77ac */ /* 0x000e220008000800 */
[----:B--2---:R-:W2:Y:S01]  /*31200*/  LDL.LU R19, [R1+0x30] ;  /* 0x0000300001137983 */ /* 0x004ea20000300800 */
[----:B------:R-:W-:Y:S01]  /*31210*/  IMAD.WIDE R4, R10, 0x2, R2 ;  /* 0x000000020a047825 */ /* 0x000fe200078e0202 */
[----:B------:R-:W-:Y:S01]  /*31220*/  ISETP.LT.AND P4, PT, R18, UR6, !P2 ;  /* 0x0000000612007c0c */ /* 0x000fe2000d781270 */
[----:B------:R-:W0:Y:S01]  /*31230*/  LDCU UR6, c[0x0][0x39c] ;  /* 0x00007380ff0677ac */ /* 0x000e220008000800 */
[----:B------:R1:W-:Y:S01]  /*31240*/  @P3 STG.E.U16 desc[UR8][R6.64], R9 ;  /* 0x0000000906003986 */ /* 0x0003e2000c101508 */
[----:B------:R-:W0:Y:S01]  /*31250*/  LDCU UR56, c[0x0][0x398] ;  /* 0x00007300ff3877ac */ /* 0x000e220008000800 */
[----:B------:R-:W0:Y:S02]  /*31260*/  LDCU UR61, c[0x0][0x3b8] ;  /* 0x00007700ff3d77ac */ /* 0x000e240008000800 */
[----:B---3--:R3:W-:Y:S01]  /*31270*/  @P6 STG.E.U16 desc[UR8][R4.64], R17 ;  /* 0x0000001104006986 */ /* 0x0087e2000c101508 */
[----:B-1----:R-:W-:Y:S01]  /*31280*/  IMAD.WIDE R6, R10, 0x2, R20 ;  /* 0x000000020a067825 */ /* 0x002fe200078e0214 */
[----:B------:R-:W-:-:S02]  /*31290*/  PRMT R10, R17, 0x7632, R10 ;  /* 0x00007632110a7816 */ /* 0x000fc4000000000a */
[----:B---3--:R-:W3:Y:S01]  /*312a0*/  LDL.LU R17, [R1+0x40] ;  /* 0x0000400001117983 */ /* 0x008ee20000300800 */
[----:B------:R-:W-:-:S03]  /*312b0*/  IMAD.WIDE R4, R8, 0x2, R22 ;  /* 0x0000000208047825 */ /* 0x000fc600078e0216 */
[----:B------:R4:W-:Y:S02]  /*312c0*/  @P1 STG.E.U16 desc[UR8][R6.64], R10 ;  /* 0x0000000a06001986 */ /* 0x0009e4000c101508 */
[----:B----4-:R-:W-:Y:S02]  /*312d0*/  PRMT R10, R27, 0x7632, R10 ;  /* 0x000076321b0a7816 */ /* 0x010fe4000000000a */
[----:B------:R1:W-:Y:S04]  /*312e0*/  @P5 STG.E.U16 desc[UR8][R4.64], R27 ;  /* 0x0000001b04005986 */ /* 0x0003e8000c101508 */
[----:B-1----:R-:W4:Y:S01]  /*312f0*/  LDL.LU R27, [R1+0x60] ;  /* 0x00006000011b7983 */ /* 0x002f220000300800 */
[----:B------:R-:W-:Y:S02]  /*31300*/  ISETP.LT.AND P3, PT, R26, UR57, !P2 ;  /* 0x000000391a007c0c */ /* 0x000fe4000d761270 */
[----:B------:R-:W-:Y:S01]  /*31310*/  ISETP.GE.AND P6, PT, R11, UR53, PT ;  /* 0x000000350b007c0c */ /* 0x000fe2000bfc6270 */
[----:B------:R-:W-:Y:S01]  /*31320*/  IMAD.WIDE R6, R8, 0x2, R24 ;  /* 0x0000000208067825 */ /* 0x000fe200078e0218 */
[----:B------:R-:W-:Y:S01]  /*31330*/  ISETP.LT.AND P2, PT, R29, UR38, !P2 ;  /* 0x000000261d007c0c */ /* 0x000fe2000d741270 */
[----:B------:R-:W1:Y:S01]  /*31340*/  LDCU UR57, c[0x0][0x398] ;  /* 0x00007300ff3977ac */ /* 0x000e620008000800 */
[----:B------:R-:W-:Y:S01]  /*31350*/  ISETP.LT.AND P1, PT, R28, UR58, !P6 ;  /* 0x0000003a1c007c0c */ /* 0x000fe2000f721270 */
[----:B------:R-:W-:Y:S01]  /*31360*/  IMAD.WIDE R4, R8, 0x2, R2 ;  /* 0x0000000208047825 */ /* 0x000fe200078e0202 */
[----:B------:R-:W-:Y:S01]  /*31370*/  ISETP.LT.AND P5, PT, R18, UR39, !P6 ;  /* 0x0000002712007c0c */ /* 0x000fe2000f7a1270 */
[----:B------:R0:W-:Y:S01]  /*31380*/  @P4 STG.E.U16 desc[UR8][R6.64], R10 ;  /* 0x0000000a06004986 */ /* 0x0001e2000c101508 */
[----:B------:R-:W1:Y:S01]  /*31390*/  LDCU UR38, c[0x0][0x398] ;  /* 0x00007300ff2677ac */ /* 0x000e620008000800 */
[----:B------:R-:W-:-:S02]  /*313a0*/  VIADD R9, R8, UR30 ;  /* 0x0000001e08097c36 */ /* 0x000fc40008000000 */
[----:B------:R5:W-:Y:S01]  /*313b0*/  @P3 STG.E.U16 desc[UR8][R4.64], R15 ;  /* 0x0000000f04003986 */ /* 0x000be2000c101508 */
[----:B------:R-:W-:Y:S01]  /*313c0*/  ISETP.LT.AND P4, PT, R26, UR54, !P6 ;  /* 0x000000361a007c0c */ /* 0x000fe2000f781270 */
[----:B------:R-:W-:Y:S01]  /*313d0*/  VIADD R11, R16, 0x11 ;  /* 0x00000011100b7836 */ /* 0x000fe20000000000 */
[----:B------:R-:W1:Y:S01]  /*313e0*/  LDCU UR30, c[0x0][0x398] ;  /* 0x00007300ff1e77ac */ /* 0x000e620008000800 */
[----:B------:R-:W1:Y:S01]  /*313f0*/  LDCU UR39, c[0x0][0x39c] ;  /* 0x00007380ff2777ac */ /* 0x000e620008000800 */
[----:B0-----:R-:W-:Y:S01]  /*31400*/  IMAD.WIDE R6, R8, 0x2, R20 ;  /* 0x0000000208067825 */ /* 0x001fe200078e0214 */
[----:B------:R-:W-:Y:S01]  /*31410*/  PRMT R8, R15, 0x7632, R8 ;  /* 0x000076320f087816 */ /* 0x000fe20000000008 */
[----:B------:R-:W0:Y:S02]  /*31420*/  LDCU UR53, c[0x0][0x398] ;  /* 0x00007300ff3577ac */ /* 0x000e240008000800 */
[----:B-----5:R-:W-:Y:S02]  /*31430*/  IMAD.WIDE R4, R9, 0x2, R22 ;  /* 0x0000000209047825 */ /* 0x020fe400078e0216 */
[----:B------:R5:W-:Y:S01]  /*31440*/  @P2 STG.E.U16 desc[UR8][R6.64], R8 ;  /* 0x0000000806002986 */ /* 0x000be2000c101508 */
[----:B------:R-:W-:Y:S01]  /*31450*/  ISETP.GE.AND P3, PT, R11, UR50, PT ;  /* 0x000000320b007c0c */ /* 0x000fe2000bf66270 */
[----:B------:R-:W-:Y:S01]  /*31460*/  VIADD R10, R9, UR31 ;  /* 0x0000001f090a7c36 */ /* 0x000fe20008000000 */
[----:B------:R-:W-:Y:S01]  /*31470*/  ISETP.LT.AND P6, PT, R29, UR22, !P6 ;  /* 0x000000161d007c0c */ /* 0x000fe2000f7c1270 */
[----:B------:R-:W0:Y:S01]  /*31480*/  LDCU UR54, c[0x0][0x398] ;  /* 0x00007300ff3677ac */ /* 0x000e220008000800 */
[----:B------:R-:W0:Y:S01]  /*31490*/  LDCU UR58, c[0x0][0x3b8] ;  /* 0x00007700ff3a77ac */ /* 0x000e220008000800 */
[----:B--2---:R2:W-:Y:S01]  /*314a0*/  @P1 STG.E.U16 desc[UR8][R4.64], R19 ;  /* 0x0000001304001986 */ /* 0x0045e2000c101508 */
[----:B-----5:R-:W-:Y:S01]  /*314b0*/  IMAD.WIDE R6, R9, 0x2, R24 ;  /* 0x0000000209067825 */ /* 0x020fe200078e0218 */
[----:B------:R-:W-:Y:S01]  /*314c0*/  PRMT R8, R19, 0x7632, R8 ;  /* 0x0000763213087816 */ /* 0x000fe20000000008 */
[----:B------:R-:W5:Y:S04]  /*314d0*/  LDCU UR22, c[0x0][0x398] ;  /* 0x00007300ff1677ac */ /* 0x000f680008000800 */
[----:B------:R0:W-:Y:S01]  /*314e0*/  @P5 STG.E.U16 desc[UR8][R6.64], R8 ;  /* 0x0000000806005986 */ /* 0x0001e2000c101508 */
[----:B------:R-:W-:Y:S01]  /*314f0*/  ISETP.LT.AND P2, PT, R28, UR55, !P3 ;  /* 0x000000371c007c0c */ /* 0x000fe2000df41270 */
[----:B------:R-:W1:Y:S02]  /*31500*/  LDCU UR31, c[0x0][0x398] ;  /* 0x00007300ff1f77ac */ /* 0x000e640008000800 */
[----:B--2---:R-:W2:Y:S01]  /*31510*/  LDL.LU R19, [R1+0x10] ;  /* 0x0000100001137983 */ /* 0x004ea20000300800 */
[----:B------:R-:W1:Y:S01]  /*31520*/  LDCU UR50, c[0x0][0x398] ;  /* 0x00007300ff3277ac */ /* 0x000e620008000800 */
[----:B0-----:R-:W-:Y:S01]  /*31530*/  IMAD.WIDE R6, R9, 0x2, R2 ;  /* 0x0000000209067825 */ /* 0x001fe200078e0202 */
[----:B---3--:R-:W-:-:S04]  /*31540*/  PRMT R11, R17, 0x7632, R11 ;  /* 0x00007632110b7816 */ /* 0x008fc8000000000b */
[----:B------:R0:W-:Y:S01]  /*31550*/  @P4 STG.E.U16 desc[UR8][R6.64], R17 ;  /* 0x0000001106004986 */ /* 0x0001e2000c101508 */
[----:B------:R-:W-:Y:S01]  /*31560*/  VIADD R5, R16, 0x12 ;  /* 0x0000001210057836 */ /* 0x000fe20000000000 */
[----:B------:R-:W-:Y:S01]  /*31570*/  ISETP.LT.AND P1, PT, R18, UR36, !P3 ;  /* 0x0000002412007c0c */ /* 0x000fe2000df21270 */
[----:B------:R-:W-:Y:S01]  /*31580*/  IMAD.WIDE R8, R9, 0x2, R20 ;  /* 0x0000000209087825 */ /* 0x000fe200078e0214 */
[----:B------:R-:W-:Y:S01]  /*31590*/  ISETP.LT.AND P5, PT, R26, UR47, !P3 ;  /* 0x0000002f1a007c0c */ /* 0x000fe2000dfa1270 */
[----:B------:R-:W3:Y:S02]  /*315a0*/  LDCU UR36, c[0x0][0x39c] ;  /* 0x00007380ff2477ac */ /* 0x000ee40008000800 */
[C---:B------:R-:W-:Y:S01]  /*315b0*/  VIADD R4, R10.reuse, UR4 ;  /* 0x000000040a047c36 */ /* 0x040fe20008000000 */
[----:B------:R-:W1:Y:S01]  /*315c0*/  LDCU UR55, c[0x0][0x3b8] ;  /* 0x00007700ff3777ac */ /* 0x000e620008000800 */
[----:B0-----:R-:W3:Y:S01]  /*315d0*/  LDL.LU R17, [R1+0x34] ;  /* 0x0000340001117983 */ /* 0x001ee20000300800 */
[C---:B------:R-:W-:Y:S01]  /*315e0*/  IMAD.WIDE R6, R10.reuse, 0x2, R22 ;  /* 0x000000020a067825 */ /* 0x040fe200078e0216 */
[----:B------:R-:W-:Y:S01]  /*315f0*/  ISETP.GE.AND P4, PT, R5, UR75, PT ;  /* 0x0000004b05007c0c */ /* 0x000fe2000bf86270 */
[----:B------:R-:W0:Y:S01]  /*31600*/  LDCU UR47, c[0x0][0x398] ;  /* 0x00007300ff2f77ac */ /* 0x000e220008000800 */
[----:B------:R0:W-:Y:S01]  /*31610*/  @P6 STG.E.U16 desc[UR8][R8.64], R11 ;  /* 0x0000000b08006986 */ /* 0x0001e2000c101508 */
[----:B------:R-:W-:Y:S01]  /*31620*/  ISETP.LT.AND P3, PT, R29, UR51, !P3 ;  /* 0x000000331d007c0c */ /* 0x000fe2000df61270 */
[----:B------:R-:W0:Y:S01]  /*31630*/  LDCU UR4, c[0x0][0x398] ;  /* 0x00007300ff0477ac */ /* 0x000e220008000800 */
[----:B----4-:R-:W-:Y:S01]  /*31640*/  PRMT R5, R27, 0x7632, R5 ;  /* 0x000076321b057816 */ /* 0x010fe20000000005 */
[----:B------:R4:W-:Y:S01]  /*31650*/  @P2 STG.E.U16 desc[UR8][R6.64], R27 ;  /* 0x0000001b06002986 */ /* 0x0009e2000c101508 */
[----:B0-----:R-:W-:Y:S01]  /*31660*/  IMAD.WIDE R8, R10, 0x2, R24 ;  /* 0x000000020a087825 */ /* 0x001fe200078e0218 */
[----:B------:R-:W-:Y:S01]  /*31670*/  ISETP.LT.AND P6, PT, R28, UR28, !P4 ;  /* 0x0000001c1c007c0c */ /* 0x000fe2000e7c1270 */
[----:B------:R-:W0:Y:S01]  /*31680*/  LDCU UR51, c[0x0][0x398] ;  /* 0x00007300ff3377ac */ /* 0x000e220008000800 */
[----:B------:R-:W0:Y:S01]  /*31690*/  LDCU UR75, c[0x0][0x398] ;  /* 0x00007300ff4b77ac */ /* 0x000e220008000800 */
[----:B----4-:R-:W4:Y:S01]  /*316a0*/  LDL.LU R27, [R1+0x44] ;  /* 0x00004400011b7983 */ /* 0x010f220000300800 */
[----:B------:R-:W-:Y:S01]  /*316b0*/  IMAD.WIDE R6, R10, 0x2, R2 ;  /* 0x000000020a067825 */ /* 0x000fe200078e0202 */
[----:B------:R-:W-:Y:S01]  /*316c0*/  ISETP.LT.AND P2, PT, R18, UR48, !P4 ;  /* 0x0000003012007c0c */ /* 0x000fe2000e741270 */
[----:B------:R-:W0:Y:S01]  /*316d0*/  LDCU UR48, c[0x0][0x39c] ;  /* 0x00007380ff3077ac */ /* 0x000e220008000800 */
[----:B------:R1:W-:Y:S01]  /*316e0*/  @P1 STG.E.U16 desc[UR8][R8.64], R5 ;  /* 0x0000000508001986 */ /* 0x0003e2000c101508 */
[----:B------:R-:W-:Y:S01]  /*316f0*/  IMAD.WIDE R10, R10, 0x2, R20 ;  /* 0x000000020a0a7825 */ /* 0x000fe200078e0214 */
[----:B------:R-:W-:Y:S01]  /*31700*/  ISETP.LT.AND P1, PT, R26, UR74, !P4 ;  /* 0x0000004a1a007c0c */ /* 0x000fe2000e721270 */
[----:B------:R-:W0:Y:S01]  /*31710*/  LDCU UR74, c[0x0][0x398] ;  /* 0x00007300ff4a77ac */ /* 0x000e220008000800 */
[----:B------:R-:W0:Y:S01]  /*31720*/  LDCU UR28, c[0x0][0x3b8] ;  /* 0x00007700ff1c77ac */ /* 0x000e220008000800 */
[----:B-1----:R-:W-:Y:S01]  /*31730*/  VIADD R8, R16, 0x13 ;  /* 0x0000001310087836 */ /* 0x002fe20000000000 */
[----:B--2---:R-:W-:Y:S01]  /*31740*/  PRMT R9, R19, 0x7632, R9 ;  /* 0x0000763213097816 */ /* 0x004fe20000000009 */
[----:B------:R1:W-:Y:S03]  /*31750*/  @P5 STG.E.U16 desc[UR8][R6.64], R19 ;  /* 0x0000001306005986 */ /* 0x0003e6000c101508 */
[----:B------:R-:W-:Y:S01]  /*31760*/  ISETP.GE.AND P5, PT, R8, UR77, PT ;  /* 0x0000004d08007c0c */ /* 0x000fe2000bfa6270 */
[C---:B------:R-:W-:Y:S01]  /*31770*/  VIADD R5, R4.reuse, UR26 ;  /* 0x0000001a04057c36 */ /* 0x040fe20008000000 */
[----:B------:R-:W-:Y:S01]  /*31780*/  ISETP.LT.AND P4, PT, R29, UR37, !P4 ;  /* 0x000000251d007c0c */ /* 0x000fe2000e781270 */
[----:B-1----:R-:W2:Y:S01]  /*31790*/  LDL.LU R19, [R1+0x64] ;  /* 0x0000640001137983 */ /* 0x002ea20000300800 */
[C---:B------:R-:W-:Y:S01]  /*317a0*/  IMAD.WIDE R6, R4.reuse, 0x2, R22 ;  /* 0x0000000204067825 */ /* 0x040fe200078e0216 */
[----:B------:R-:W1:Y:S02]  /*317b0*/  LDCU UR37, c[0x0][0x398] ;  /* 0x00007300ff2577ac */ /* 0x000e640008000800 */
[----:B------:R0:W-:Y:S01]  /*317c0*/  @P3 STG.E.U16 desc[UR8][R10.64], R9 ;  /* 0x000000090a003986 */ /* 0x0001e2000c101508 */
[----:B------:R-:W1:Y:S01]  /*317d0*/  LDCU UR26, c[0x0][0x398] ;  /* 0x00007300ff1a77ac */ /* 0x000e620008000800 */
[----:B------:R-:W1:Y:S02]  /*317e0*/  LDCU UR77, c[0x0][0x398] ;  /* 0x00007300ff4d77ac */ /* 0x000e640008000800 */
[----:B---3--:R3:W-:Y:S01]  /*317f0*/  @P6 STG.E.U16 desc[UR8][R6.64], R17 ;  /* 0x0000001106006986 */ /* 0x0087e2000c101508 */
[----:B0-----:R-:W-:Y:S01]  /*31800*/  IMAD.WIDE R8, R4, 0x2, R24 ;  /* 0x0000000204087825 */ /* 0x001fe200078e0218 */
[----:B------:R-:W-:-:S02]  /*31810*/  PRMT R10, R17, 0x7632, R10 ;  /* 0x00007632110a7816 */ /* 0x000fc4000000000a */
[----:B---3--:R-:W3:Y:S04]  /*31820*/  LDL.LU R17, [R1+0x14] ;  /* 0x0000140001117983 */ /* 0x008ee80000300800 */
[----:B------:R0:W-:Y:S02]  /*31830*/  @P2 STG.E.U16 desc[UR8][R8.64], R10 ;  /* 0x0000000a08002986 */ /* 0x0001e4000c101508 */
[----:B0-----:R-:W-:-:S04]  /*31840*/  IMAD.WIDE R8, R4, 0x2, R2 ;  /* 0x0000000204087825 */ /* 0x001fc800078e0202 */
[----:B------:R-:W-:Y:S01]  /*31850*/  IMAD.WIDE R10, R4, 0x2, R20 ;  /* 0x00000002040a7825 */ /* 0x000fe200078e0214 */
[----:B----4-:R-:W-:Y:S01]  /*31860*/  PRMT R4, R27, 0x7632, R4 ;  /* 0x000076321b047816 */ /* 0x010fe20000000004 */
[----:B------:R0:W-:Y:S04]  /*31870*/  @P1 STG.E.U16 desc[UR8][R8.64], R27 ;  /* 0x0000001b08001986 */ /* 0x0001e8000c101508 */
[----:B0-----:R-:W4:Y:S01]  /*31880*/  LDL.LU R27, [R1+0x38] ;  /* 0x00003800011b7983 */ /* 0x001f220000300800 */
[----:B------:R-:W-:Y:S01]  /*31890*/  ISETP.LT.AND P3, PT, R28, UR76, !P5 ;  /* 0x0000004c1c007c0c */ /* 0x000fe2000ef61270 */
[----:B------:R-:W-:Y:S01]  /*318a0*/  IMAD.WIDE R8, R5, 0x2, R22 ;  /* 0x0000000205087825 */ /* 0x000fe200078e0216 */
[----:B------:R-:W-:Y:S01]  /*318b0*/  ISETP.LT.AND P6, PT, R18, UR34, !P5 ;  /* 0x0000002212007c0c */ /* 0x000fe2000efc1270 */
[----:B------:R0:W-:Y:S01]  /*318c0*/  @P4 STG.E.U16 desc[UR8][R10.64], R4 ;  /* 0x000000040a004986 */ /* 0x0001e2000c101508 */
[----:B------:R-:W-:Y:S01]  /*318d0*/  ISETP.LT.AND P2, PT, R26, UR44, !P5 ;  /* 0x0000002c1a007c0c */ /* 0x000fe2000ef41270 */
[----:B------:R-:W-:Y:S01]  /*318e0*/  VIADD R7, R16, 0x14 ;  /* 0x0000001410077836 */ /* 0x000fe20000000000 */
[----:B------:R-:W-:Y:S01]  /*318f0*/  ISETP.LT.AND P5, PT, R29, UR71, !P5 ;  /* 0x000000471d007c0c */ /* 0x000fe2000efa1270 */
[----:B------:R-:W-:Y:S01]  /*31900*/  VIADD R6, R5, UR52 ;  /* 0x0000003405067c36 */ /* 0x000fe20008000000 */
[----:B------:R-:W1:Y:S02]  /*31910*/  LDCU UR34, c[0x0][0x39c] ;  /* 0x00007380ff2277ac */ /* 0x000e640008000800 */
[----:B------:R-:W-:Y:S01]  /*31920*/  ISETP.GE.AND P1, PT, R7, UR49, PT ;  /* 0x0000003107007c0c */ /* 0x000fe2000bf26270 */
[----:B------:R-:W1:Y:S01]  /*31930*/  LDCU UR76, c[0x0][0x3b8] ;  /* 0x00007700ff4c77ac */ /* 0x000e620008000800 */
[----:B0-----:R-:W-:-:S02]  /*31940*/  IMAD.WIDE R10, R5, 0x2, R24 ;  /* 0x00000002050a7825 */ /* 0x001fc400078e0218 */
[----:B------:R-:W-:Y:S01]  /*31950*/  ISETP.LT.AND P4, PT, R28, UR72, !P1 ;  /* 0x000000481c007c0c */ /* 0x000fe2000cf81270 */
[----:B------:R-:W0:Y:S01]  /*31960*/  LDCU UR44, c[0x0][0x398] ;  /* 0x00007300ff2c77ac */ /* 0x000e220008000800 */
[----:B--2---:R-:W-:Y:S01]  /*31970*/  PRMT R4, R19, 0x7632, R4 ;  /* 0x0000763213047816 */ /* 0x004fe20000000004 */
[----:B------:R2:W-:Y:S01]  /*31980*/  @P3 STG.E.U16 desc[UR8][R8.64], R19 ;  /* 0x0000001308003986 */ /* 0x0005e2000c101508 */
[----:B------:R-:W-:Y:S01]  /*31990*/  VIADD R7, R6, UR73 ;  /* 0x0000004906077c36 */ /* 0x000fe20008000000 */
[----:B------:R-:W0:Y:S01]  /*319a0*/  LDCU UR71, c[0x0][0x398] ;  /* 0x00007300ff4777ac */ /* 0x000e220008000800 */
[----:B------:R-:W0:Y:S01]  /*319b0*/  LDCU UR52, c[0x0][0x398] ;  /* 0x00007300ff3477ac */ /* 0x000e220008000800 */
[----:B------:R-:W0:Y:S01]  /*319c0*/  LDCU UR49, c[0x0][0x398] ;  /* 0x00007300ff3177ac */ /* 0x000e220008000800 */
[----:B--2---:R-:W2:Y:S01]  /*319d0*/  LDL.LU R19, [R1+0x48] ;  /* 0x0000480001137983 */ /* 0x004ea20000300800 */
[C---:B------:R-:W-:Y:S01]  /*319e0*/  IMAD.WIDE R8, R5.reuse, 0x2, R2 ;  /* 0x0000000205087825 */ /* 0x040fe200078e0202 */
[----:B------:R-:W-:Y:S01]  /*319f0*/  ISETP.LT.AND P3, PT, R18, UR16, !P1 ;  /* 0x0000001012007c0c */ /* 0x000fe2000cf61270 */
[----:B------:R-:W0:Y:S01]  /*31a00*/  LDCU UR16, c[0x0][0x39c] ;  /* 0x00007380ff1077ac */ /* 0x000e220008000800 */
[----:B------:R1:W-:Y:S01]  /*31a10*/  @P6 STG.E.U16 desc[UR8][R10.64], R4 ;  /* 0x000000040a006986 */ /* 0x0003e2000c101508 */
[----:B------:R-:W0:Y:S03]  /*31a20*/  LDCU UR72, c[0x0][0x3b8] ;  /* 0x00007700ff4877ac */ /* 0x000e260008000800 */
[----:B---3--:R3:W-:Y:S01]  /*31a30*/  @P2 STG.E.U16 desc[UR8][R8.64], R17 ;  /* 0x0000001108002986 */ /* 0x0087e2000c101508 */
[----:B------:R-:W0:Y:S01]  /*31a40*/  LDCU UR73, c[0x0][0x398] ;  /* 0x00007300ff4977ac */ /* 0x000e220008000800 */
[----:B-1----:R-:W-:Y:S01]  /*31a50*/  IMAD.WIDE R4, R5, 0x2, R20 ;  /* 0x0000000205047825 */ /* 0x002fe200078e0214 */
[----:B------:R-:W-:-:S02]  /*31a60*/  PRMT R11, R17, 0x7632, R11 ;  /* 0x00007632110b7816 */ /* 0x000fc4000000000b */
[----:B---3--:R-:W3:Y:S01]  /*31a70*/  LDL.LU R17, [R1+0x68] ;  /* 0x0000680001117983 */ /* 0x008ee20000300800 */
[----:B------:R-:W-:-:S03]  /*31a80*/  VIADD R10, R16, 0x15 ;  /* 0x00000015100a7836 */ /* 0x000fc60000000000 */
[----:B------:R1:W-:Y:S02]  /*31a90*/  @P5 STG.E.U16 desc[UR8][R4.64], R11 ;  /* 0x0000000b04005986 */ /* 0x0003e4000c101508 */
[----:B------:R-:W-:Y:S02]  /*31aa0*/  ISETP.GE.AND P2, PT, R10, UR35, PT ;  /* 0x000000230a007c0c */ /* 0x000fe4000bf46270 */
[----:B------:R-:W-:Y:S01]  /*31ab0*/  ISETP.LT.AND P6, PT, R26, UR45, !P1 ;  /* 0x0000002d1a007c0c */ /* 0x000fe2000cfc1270 */
[----:B------:R-:W-:-:S04]  /*31ac0*/  IMAD.WIDE R8, R6, 0x2, R24 ;  /* 0x0000000206087825 */ /* 0x000fc800078e0218 */
[----:B-1----:R-:W-:Y:S01]  /*31ad0*/  IMAD.WIDE R4, R6, 0x2, R22 ;  /* 0x0000000206047825 */ /* 0x002fe200078e0216 */
[----:B----4-:R-:W-:-:S04]  /*31ae0*/  PRMT R10, R27, 0x7632, R10 ;  /* 0x000076321b0a7816 */ /* 0x010fc8000000000a */
[----:B------:R1:W-:Y:S01]  /*31af0*/  @P4 STG.E.U16 desc[UR8][R4.64], R27 ;  /* 0x0000001b04004986 */ /* 0x0003e2000c101508 */
[----:B------:R-:W-:Y:S01]  /*31b00*/  ISETP.LT.AND P5, PT, R28, UR69, !P2 ;  /* 0x000000451c007c0c */ /* 0x000fe2000d7a1270 */
[----:B------:R-:W-:Y:S01]  /*31b10*/  VIADD R11, R16, 0x16 ;  /* 0x00000016100b7836 */ /* 0x000fe20000000000 */
[----:B------:R-:W4:Y:S01]  /*31b20*/  LDCU UR45, c[0x0][0x398] ;  /* 0x00007300ff2d77ac */ /* 0x000f220008000800 */
[----:B------:R-:W0:Y:S01]  /*31b30*/  LDCU UR35, c[0x0][0x398] ;  /* 0x00007300ff2377ac */ /* 0x000e220008000800 */
[----:B-1----:R-:W4:Y:S01]  /*31b40*/  LDL.LU R27, [R1+0x18] ;  /* 0x00001800011b7983 */ /* 0x002f220000300800 */
[----:B------:R-:W-:Y:S01]  /*31b50*/  IMAD.WIDE R4, R6, 0x2, R2 ;  /* 0x0000000206047825 */ /* 0x000fe200078e0202 */
[----:B------:R-:W-:Y:S01]  /*31b60*/  ISETP.LT.AND P1, PT, R29, UR68, !P1 ;  /* 0x000000441d007c0c */ /* 0x000fe2000cf21270 */
[----:B------:R-:W1:Y:S01]  /*31b70*/  LDCU UR68, c[0x0][0x398] ;  /* 0x00007300ff4477ac */ /* 0x000e620008000800 */
[----:B------:R0:W-:Y:S01]  /*31b80*/  @P3 STG.E.U16 desc[UR8][R8.64], R10 ;  /* 0x0000000a08003986 */ /* 0x0001e2000c101508 */
[----:B------:R-:W-:Y:S01]  /*31b90*/  ISETP.LT.AND P4, PT, R18, UR29, !P2 ;  /* 0x0000001d12007c0c */ /* 0x000fe2000d781270 */
[----:B------:R-:W1:Y:S01]  /*31ba0*/  LDCU UR69, c[0x0][0x3b8] ;  /* 0x00007700ff4577ac */ /* 0x000e620008000800 */
[----:B0-----:R-:W-:Y:S01]  /*31bb0*/  IMAD.WIDE R8, R6, 0x2, R20 ;  /* 0x0000000206087825 */ /* 0x001fe200078e0214 */
[----:B------:R-:W-:Y:S01]  /*31bc0*/  ISETP.LT.AND P3, PT, R26, UR42, !P2 ;  /* 0x0000002a1a007c0c */ /* 0x000fe2000d761270 */
[----:B------:R-:W0:Y:S01]  /*31bd0*/  LDCU UR29, c[0x0][0x39c] ;  /* 0x00007380ff1d77ac */ /* 0x000e220008000800 */
[----:B--2---:R-:W-:Y:S01]  /*31be0*/  PRMT R6, R19, 0x7632, R6 ;  /* 0x0000763213067816 */ /* 0x004fe20000000006 */
[----:B------:R2:W-:Y:S01]  /*31bf0*/  @P6 STG.E.U16 desc[UR8][R4.64], R19 ;  /* 0x0000001304006986 */ /* 0x0005e2000c101508 */
[C---:B------:R-:W-:Y:S01]  /*31c00*/  VIADD R10, R7.reuse, UR70 ;  /* 0x00000046070a7c36 */ /* 0x040fe20008000000 */
[----:B------:R-:W0:Y:S02]  /*31c10*/  LDCU UR42, c[0x0][0x398] ;  /* 0x00007300ff2a77ac */ /* 0x000e240008000800 */
[----:B--2---:R-:W2:Y:S01]  /*31c20*/  LDL.LU R19, [R1+0x3c] ;  /* 0x00003c0001137983 */ /* 0x004ea20000300800 */
[----:B------:R-:W-:Y:S01]  /*31c30*/  IMAD.WIDE R4, R7, 0x2, R22 ;  /* 0x0000000207047825 */ /* 0x000fe200078e0216 */
[----:B------:R-:W-:Y:S01]  /*31c40*/  ISETP.GE.AND P6, PT, R11, UR46, PT ;  /* 0x0000002e0b007c0c */ /* 0x000fe2000bfc6270 */
[----:B------:R-:W0:Y:S01]  /*31c50*/  LDCU UR70, c[0x0][0x398] ;  /* 0x00007300ff4677ac */ /* 0x000e220008000800 */
[----:B------:R1:W-:Y:S01]  /*31c60*/  @P1 STG.E.U16 desc[UR8][R8.64], R6 ;  /* 0x0000000608001986 */ /* 0x0003e2000c101508 */
[----:B------:R-:W-:Y:S01]  /*31c70*/  ISETP.LT.AND P2, PT, R29, UR65, !P2 ;  /* 0x000000411d007c0c */ /* 0x000fe2000d741270 */
[----:B------:R-:W0:Y:S02]  /*31c80*/  LDCU UR46, c[0x0][0x398] ;  /* 0x00007300ff2e77ac */ /* 0x000e240008000800 */
[----:B---3--:R3:W-:Y:S01]  /*31c90*/  @P5 STG.E.U16 desc[UR8][R4.64], R17 ;  /* 0x0000001104005986 */ /* 0x0087e2000c101508 */
[----:B-1----:R-:W-:Y:S01]  /*31ca0*/  PRMT R6, R17, 0x7632, R6 ;  /* 0x0000763211067816 */ /* 0x002fe20000000006 */
[----:B------:R-:W-:Y:S01]  /*31cb0*/  IMAD.WIDE R8, R7, 0x2, R24 ;  /* 0x0000000207087825 */ /* 0x000fe200078e0218 */
[----:B----4-:R-:W-:Y:S01]  /*31cc0*/  PRMT R11, R27, 0x7632, R11 ;  /* 0x000076321b0b7816 */ /* 0x010fe2000000000b */
[----:B---3--:R-:W3:Y:S02]  /*31cd0*/  LDL.LU R17, [R1+0x4c] ;  /* 0x00004c0001117983 */ /* 0x008ee40000300800 */
[----:B------:R-:W-:Y:S01]  /*31ce0*/  IMAD.WIDE R4, R7, 0x2, R2 ;  /* 0x0000000207047825 */ /* 0x000fe200078e0202 */
[----:B------:R-:W-:Y:S01]  /*31cf0*/  ISETP.LT.AND P1, PT, R28, UR66, !P6 ;  /* 0x000000421c007c0c */ /* 0x000fe2000f721270 */
[----:B------:R-:W1:Y:S01]  /*31d00*/  LDCU UR65, c[0x0][0x398] ;  /* 0x00007300ff4177ac */ /* 0x000e620008000800 */
[----:B------:R-:W-:Y:S01]  /*31d10*/  @P4 STG.E.U16 desc[UR8][R8.64], R6 ;  /* 0x0000000608004986 */ /* 0x000fe2000c101508 */
[----:B------:R-:W-:-:S02]  /*31d20*/  ISETP.LT.AND P5, PT, R18, UR24, !P6 ;  /* 0x0000001812007c0c */ /* 0x000fc4000f7a1270 */
[----:B------:R-:W-:Y:S01]  /*31d30*/  ISETP.LT.AND P4, PT, R26, UR43, !P6 ;  /* 0x0000002b1a007c0c */ /* 0x000fe2000f781270 */
[----:B------:R4:W-:Y:S01]  /*31d40*/  @P3 STG.E.U16 desc[UR8][R4.64], R27 ;  /* 0x0000001b04003986 */ /* 0x0009e2000c101508 */
[----:B------:R-:W0:Y:S01]  /*31d50*/  LDCU UR24, c[0x0][0x39c] ;  /* 0x00007380ff1877ac */ /* 0x000e220008000800 */
[----:B------:R-:W0:Y:S01]  /*31d60*/  LDCU UR43, c[0x0][0x398] ;  /* 0x00007300ff2b77ac */ /* 0x000e220008000800 */
[----:B------:R-:W0:Y:S01]  /*31d70*/  LDCU UR66, c[0x0][0x3b8] ;  /* 0x00007700ff4277ac */ /* 0x000e220008000800 */
[----:B----4-:R-:W4:Y:S01]  /*31d80*/  LDL.LU R27, [R1+0x6c] ;  /* 0x00006c00011b7983 */ /* 0x010f220000300800 */
[----:B------:R-:W-:Y:S02]  /*31d90*/  VIADD R9, R16, 0x17 ;  /* 0x0000001710097836 */ /* 0x000fe40000000000 */
[----:B------:R-:W-:-:S04]  /*31da0*/  IMAD.WIDE R6, R7, 0x2, R20 ;  /* 0x0000000207067825 */ /* 0x000fc800078e0214 */
[C---:B------:R-:W-:Y:S01]  /*31db0*/  IMAD.WIDE R4, R10.reuse, 0x2, R22 ;  /* 0x000000020a047825 */ /* 0x040fe200078e0216 */
[----:B------:R-:W-:Y:S01]  /*31dc0*/  ISETP.GE.AND P3, PT, R9, UR32, PT ;  /* 0x0000002009007c0c */ /* 0x000fe2000bf66270 */
[----:B------:R0:W-:Y:S01]  /*31dd0*/  @P2 STG.E.U16 desc[UR8][R6.64], R11 ;  /* 0x0000000b06002986 */ /* 0x0001e2000c101508 */
[----:B------:R-:W-:Y:S01]  /*31de0*/  ISETP.LT.AND P6, PT, R29, UR62, !P6 ;  /* 0x0000003e1d007c0c */ /* 0x000fe2000f7c1270 */
[----:B------:R-:W-:Y:S01]  /*31df0*/  VIADD R8, R10, UR67 ;  /* 0x000000430a087c36 */ /* 0x000fe20008000000 */
[----:B------:R-:W-:Y:S01]  /*31e00*/  ISETP.LT.AND P2, PT, R28, UR63, !P3 ;  /* 0x0000003f1c007c0c */ /* 0x000fe2000df41270 */
[----:B------:R-:W1:Y:S01]  /*31e10*/  LDCU UR62, c[0x0][0x398] ;  /* 0x00007300ff3e77ac */ /* 0x000e620008000800 */
[----:B------:R-:W1:Y:S01]  /*31e20*/  LDCU UR67, c[0x0][0x398] ;  /* 0x00007300ff4377ac */ /* 0x000e620008000800 */
[----:B0-----:R-:W-:Y:S01]  /*31e30*/  IMAD.WIDE R6, R10, 0x2, R24 ;  /* 0x000000020a067825 */ /* 0x001fe200078e0218 */
[----:B------:R-:W0:Y:S01]  /*31e40*/  LDCU UR32, c[0x0][0x398] ;  /* 0x00007300ff2077ac */ /* 0x000e220008000800 */
[----:B--2---:R-:W-:Y:S01]  /*31e50*/  PRMT R9, R19, 0x7632, R9 ;  /* 0x0000763213097816 */ /* 0x004fe20000000009 */
[----:B------:R2:W-:Y:S01]  /*31e60*/  @P1 STG.E.U16 desc[UR8][R4.64], R19 ;  /* 0x0000001304001986 */ /* 0x0005e2000c101508 */
[----:B------:R-:W-:Y:S01]  /*31e70*/  VIADD R11, R16, 0x18 ;  /* 0x00000018100b7836 */ /* 0x000fe20000000000 */
[----:B------:R-:W0:Y:S02]  /*31e80*/  LDCU UR63, c[0x0][0x3b8] ;  /* 0x00007700ff3f77ac */ /* 0x000e240008000800 */
[----:B------:R1:W-:Y:S04]  /*31e90*/  @P5 STG.E.U16 desc[UR8][R6.64], R9 ;  /* 0x0000000906005986 */ /* 0x0003e8000c101508 */
[----:B--2---:R-:W2:Y:S01]  /*31ea0*/  LDL.LU R19, [R1+0x1c] ;  /* 0x00001c0001137983 */ /* 0x004ea20000300800 */
[----:B------:R-:W-:-:S04]  /*31eb0*/  IMAD.WIDE R4, R10, 0x2, R2 ;  /* 0x000000020a047825 */ /* 0x000fc800078e0202 */
[----:B-1----:R-:W-:Y:S01]  /*31ec0*/  IMAD.WIDE R6, R10, 0x2, R20 ;  /* 0x000000020a067825 */ /* 0x002fe200078e0214 */
[----:B---3--:R-:W-:Y:S01]  /*31ed0*/  PRMT R10, R17, 0x7632, R10 ;  /* 0x00007632110a7816 */ /* 0x008fe2000000000a */
[----:B------:R1:W-:Y:S04]  /*31ee0*/  @P4 STG.E.U16 desc[UR8][R4.64], R17 ;  /* 0x0000001104004986 */ /* 0x0003e8000c101508 */
[----:B-1----:R-:W3:Y:S01]  /*31ef0*/  LDL.LU R17, [R1+0x70] ;  /* 0x0000700001117983 */ /* 0x002ee20000300800 */
[----:B------:R-:W-:-:S03]  /*31f00*/  IMAD.WIDE R4, R8, 0x2, R22 ;  /* 0x0000000208047825 */ /* 0x000fc600078e0216 */
[----:B------:R1:W-:Y:S04]  /*31f10*/  @P6 STG.E.U16 desc[UR8][R6.64], R10 ;  /* 0x0000000a06006986 */ /* 0x0003e8000c101508 */
[----:B----4-:R4:W-:Y:S01]  /*31f20*/  @P2 STG.E.U16 desc[UR8][R4.64], R27 ;  /* 0x0000001b04002986 */ /* 0x0109e2000c101508 */
[----:B-1----:R-:W-:-:S03]  /*31f30*/  PRMT R10, R27, 0x7632, R10 ;  /* 0x000076321b0a7816 */ /* 0x002fc6000000000a */
[----:B----4-:R-:W4:Y:S01]  /*31f40*/  LDL.LU R27, [R1+0x80] ;  /* 0x00008000011b7983 */ /* 0x010f220000300800 */
[----:B------:R-:W-:Y:S02]  /*31f50*/  ISETP.LT.AND P1, PT, R18, UR20, !P3 ;  /* 0x0000001412007c0c */ /* 0x000fe4000df21270 */
[----:B------:R-:W-:Y:S01]  /*31f60*/  ISETP.LT.AND P5, PT, R26, UR40, !P3 ;  /* 0x000000281a007c0c */ /* 0x000fe2000dfa1270 */
[C---:B------:R-:W-:Y:S01]  /*31f70*/  IMAD.WIDE R6, R8.reuse, 0x2, R24 ;  /* 0x0000000208067825 */ /* 0x040fe200078e0218 */
[----:B------:R-:W-:Y:S01]  /*31f80*/  ISETP.GE.AND P4, PT, R11, UR33, PT ;  /* 0x000000210b007c0c */ /* 0x000fe2000bf86270 */
[----:B------:R-:W1:Y:S02]  /*31f90*/  LDCU UR20, c[0x0][0x39c] ;  /* 0x00007380ff1477ac */ /* 0x000e640008000800 */
[----:B------:R-:W-:Y:S01]  /*31fa0*/  IMAD.WIDE R4, R8, 0x2, R2 ;  /* 0x0000000208047825 */ /* 0x000fe200078e0202 */
[----:B------:R-:W-:Y:S01]  /*31fb0*/  ISETP.LT.AND P3, PT, R29, UR59, !P3 ;  /* 0x0000003b1d007c0c */ /* 0x000fe2000df61270 */
[----:B------:R-:W0:Y:S01]  /*31fc0*/  LDCU UR40, c[0x0][0x398] ;  /* 0x00007300ff2877ac */ /* 0x000e220008000800 */
[----:B------:R-:W-:Y:S01]  /*31fd0*/  ISETP.LT.AND P6, PT, R28, UR60, !P4 ;  /* 0x0000003c1c007c0c */ /* 0x000fe2000e7c1270 */
[----:B------:R-:W-:-:S02]  /*31fe0*/  VIADD R9, R8, UR64 ;  /* 0x0000004008097c36 */ /* 0x000fc40008000000 */
[----:B------:R1:W-:Y:S01]  /*31ff0*/  @P1 STG.E.U16 desc[UR8][R6.64], R10 ;  /* 0x0000000a06001986 */ /* 0x0003e2000c101508 */
[----:B------:R-:W-:Y:S01]  /*32000*/  ISETP.LT.AND P2, PT, R18, UR41, !P4 ;  /* 0x0000002912007c0c */ /* 0x000fe2000e741270 */
[----:B------:R-:W-:Y:S01]  /*32010*/  VIADD R11, R16, 0x19 ;  /* 0x00000019100b7836 */ /* 0x000fe20000000000 */
[----:B------:R-:W0:Y:S01]  /*32020*/  LDCU UR59, c[0x0][0x398] ;  /* 0x00007300ff3b77ac */ /* 0x000e220008000800 */
[----:B------:R-:W0:Y:S01]  /*32030*/  LDCU UR64, c[0x0][0x398] ;  /* 0x00007300ff4077ac */ /* 0x000e220008000800 */
[----:B------:R-:W0:Y:S01]  /*32040*/  LDCU UR33, c[0x0][0x398] ;  /* 0x00007300ff2177ac */ /* 0x000e220008000800 */
[----:B-1----:R-:W-:Y:S01]  /*32050*/  IMAD.WIDE R6, R8, 0x2, R20 ;  /* 0x0000000208067825 */ /* 0x002fe200078e0214 */
[----:B--2---:R-:W-:Y:S01]  /*32060*/  PRMT R8, R19, 0x7632, R8 ;  /* 0x0000763213087816 */ /* 0x004fe20000000008 */
[----:B------:R1:W-:Y:S01]  /*32070*/  @P5 STG.E.U16 desc[UR8][R4.64], R19 ;  /* 0x0000001304005986 */ /* 0x0003e2000c101508 */
[----:B------:R-:W-:Y:S01]  /*32080*/  ISETP.LT.AND P1, PT, R26, UR27, !P4 ;  /* 0x0000001b1a007c0c */ /* 0x000fe2000e721270 */
[C---:B------:R-:W-:Y:S01]  /*32090*/  VIADD R10, R9.reuse, UR61 ;  /* 0x0000003d090a7c36 */ /* 0x040fe20008000000 */
[----:B------:R-:W2:Y:S01]  /*320a0*/  LDCU UR41, c[0x0][0x39c] ;  /* 0x00007380ff2977ac */ /* 0x000ea20008000800 */
[----:B------:R-:W0:Y:S01]  /*320b0*/  LDCU UR60, c[0x0][0x3b8] ;  /* 0x00007700ff3c77ac */ /* 0x000e220008000800 */
[----:B-1----:R-:W2:Y:S01]  /*320c0*/  LDL.LU R19, [R1+0xa0] ;  /* 0x0000a00001137983 */ /* 0x002ea20000300800 */
[----:B------:R-:W-:-:S03]  /*320d0*/  IMAD.WIDE R4, R9, 0x2, R22 ;  /* 0x0000000209047825 */ /* 0x000fc600078e0216 */
[----:B------:R1:W-:Y:S01]  /*320e0*/  @P3 STG.E.U16 desc[UR8][R6.64], R8 ;  /* 0x0000000806003986 */ /* 0x0003e2000c101508 */
[----:B------:R-:W-:Y:S01]  /*320f0*/  ISETP.GE.AND P5, PT, R11, UR6, PT ;  /* 0x000000060b007c0c */ /* 0x000fe2000bfa6270 */
[----:B------:R-:W0:Y:S01]  /*32100*/  LDCU UR27, c[0x0][0x398] ;  /* 0x00007300ff1b77ac */ /* 0x000e220008000800 */
[----:B------:R-:W-:Y:S01]  /*32110*/  ISETP.LT.AND P4, PT, R29, UR56, !P4 ;  /* 0x000000381d007c0c */ /* 0x000fe2000e781270 */
[----:B------:R-:W0:Y:S01]  /*32120*/  LDCU UR61, c[0x0][0x398] ;  /* 0x00007300ff3d77ac */ /* 0x000e220008000800 */
[----:B-1----:R-:W-:Y:S01]  /*32130*/  IMAD.WIDE R6, R9, 0x2, R24 ;  /* 0x0000000209067825 */ /* 0x002fe200078e0218 */
[----:B---3--:R-:W-:Y:S01]  /*32140*/  PRMT R8, R17, 0x7632, R8 ;  /* 0x0000763211087816 */ /* 0x008fe20000000008 */
[----:B------:R1:W-:Y:S01]  /*32150*/  @P6 STG.E.U16 desc[UR8][R4.64], R17 ;  /* 0x0000001104006986 */ /* 0x0003e2000c101508 */
[----:B----4-:R-:W-:-:S03]  /*32160*/  PRMT R11, R27, 0x7632, R11 ;  /* 0x000076321b0b7816 */ /* 0x010fc6000000000b */
[----:B-1----:R-:W3:Y:S01]  /*32170*/  LDL.LU R17, [R1+0x50] ;  /* 0x0000500001117983 */ /* 0x002ee20000300800 */
[----:B------:R-:W-:Y:S01]  /*32180*/  ISETP.LT.AND P3, PT, R28, UR57, !P5 ;  /* 0x000000391c007c0c */ /* 0x000fe2000ef61270 */
[----:B------:R-:W-:Y:S01]  /*32190*/  VIADD R5, R16, 0x1a ;  /* 0x0000001a10057836 */ /* 0x000fe20000000000 */
[----:B------:R-:W-:Y:S01]  /*321a0*/  ISETP.LT.AND P6, PT, R18, UR38, !P5 ;  /* 0x0000002612007c0c */ /* 0x000fe2000efc1270 */
[----:B------:R1:W-:Y:S01]  /*321b0*/  @P2 STG.E.U16 desc[UR8][R6.64], R8 ;  /* 0x0000000806002986 */ /* 0x0003e2000c101508 */
[----:B------:R-:W-:Y:S01]  /*321c0*/  VIADD R4, R10, UR58 ;  /* 0x0000003a0a047c36 */ /* 0x000fe20008000000 */
[----:B------:R-:W4:Y:S01]  /*321d0*/  LDCU UR56, c[0x0][0x398] ;  /* 0x00007300ff3877ac */ /* 0x000f220008000800 */
[----:B------:R-:W0:Y:S01]  /*321e0*/  LDCU UR38, c[0x0][0x39c] ;  /* 0x00007380ff2677ac */ /* 0x000e220008000800 */
[----:B------:R-:W0:Y:S01]  /*321f0*/  LDCU UR6, c[0x0][0x398] ;  /* 0x00007300ff0677ac */ /* 0x000e220008000800 */
[C---:B-1----:R-:W-:Y:S01]  /*32200*/  IMAD.WIDE R6, R9.reuse, 0x2, R2 ;  /* 0x0000000209067825 */ /* 0x042fe200078e0202 */
[----:B------:R-:W-:Y:S01]  /*32210*/  ISETP.LT.AND P2, PT, R26, UR30, !P5 ;  /* 0x0000001e1a007c0c */ /* 0x000fe2000ef41270 */
[----:B------:R-:W1:Y:S03]  /*32220*/  LDCU UR30, c[0x0][0x398] ;  /* 0x00007300ff1e77ac */ /* 0x000e660008000800 */
[----:B------:R0:W-:Y:S01]  /*32230*/  @P1 STG.E.U16 desc[UR8][R6.64], R27 ;  /* 0x0000001b06001986 */ /* 0x0001e2000c101508 */
[----:B------:R-:W1:Y:S01]  /*32240*/  LDCU UR57, c[0x0][0x3b8] ;  /* 0x00007700ff3977ac */ /* 0x000e620008000800 */
[----:B------:R-:W1:Y:S02]  /*32250*/  LDCU UR58, c[0x0][0x398] ;  /* 0x00007300ff3a77ac */ /* 0x000e640008000800 */
[----:B0-----:R-:W4:Y:S01]  /*32260*/  LDL.LU R27, [R1+0x74] ;  /* 0x00007400011b7983 */ /* 0x001f220000300800 */
[----:B------:R-:W-:-:S04]  /*32270*/  IMAD.WIDE R8, R9, 0x2, R20 ;  /* 0x0000000209087825 */ /* 0x000fc800078e0214 */
[----:B------:R-:W-:Y:S01]  /*32280*/  IMAD.WIDE R6, R10, 0x2, R22 ;  /* 0x000000020a067825 */ /* 0x000fe200078e0216 */
[----:B------:R-:W-:Y:S01]  /*32290*/  ISETP.GE.AND P1, PT, R5, UR39, PT ;  /* 0x0000002705007c0c */ /* 0x000fe2000bf26270 */
[----:B------:R0:W-:Y:S01]  /*322a0*/  @P4 STG.E.U16 desc[UR8][R8.64], R11 ;  /* 0x0000000b08004986 */ /* 0x0001e2000c101508 */
[----:B--2---:R-:W-:Y:S01]  /*322b0*/  PRMT R5, R19, 0x7632, R5 ;  /* 0x0000763213057816 */ /* 0x004fe20000000005 */
[----:B------:R-:W2:Y:S02]  /*322c0*/  LDCU UR39, c[0x0][0x398] ;  /* 0x00007300ff2777ac */ /* 0x000ea40008000800 */
[----:B------:R1:W-:Y:S01]  /*322d0*/  @P3 STG.E.U16 desc[UR8][R6.64], R19 ;  /* 0x0000001306003986 */ /* 0x0003e2000c101508 */
[----:B------:R-:W-:Y:S01]  /*322e0*/  ISETP.LT.AND P5, PT, R29, UR53, !P5 ;  /* 0x000000351d007c0c */ /* 0x000fe2000efa1270 */
[----:B------:R-:W2:Y:S01]  /*322f0*/  LDCU UR53, c[0x0][0x398] ;  /* 0x00007300ff3577ac */ /* 0x000ea20008000800 */
[----:B------:R-:W-:Y:S01]  /*32300*/  ISETP.LT.AND P4, PT, R28, UR54, !P1 ;  /* 0x000000361c007c0c */ /* 0x000fe2000cf81270 */
[C---:B0-----:R-:W-:Y:S01]  /*32310*/  IMAD.WIDE R8, R10.reuse, 0x2, R24 ;  /* 0x000000020a087825 */ /* 0x041fe200078e0218 */
[----:B-1----:R-:W2:Y:S03]  /*32320*/  LDL.LU R19, [R1+0x84] ;  /* 0x0000840001137983 */ /* 0x002ea60000300800 */
[----:B------:R-:W-:Y:S01]  /*32330*/  IMAD.WIDE R6, R10, 0x2, R2 ;  /* 0x000000020a067825 */ /* 0x000fe200078e0202 */
[----:B-----5:R-:W-:Y:S01]  /*32340*/  ISETP.LT.AND P3, PT, R18, UR22, !P1 ;  /* 0x0000001612007c0c */ /* 0x020fe2000cf61270 */
[----:B------:R-:W0:Y:S01]  /*32350*/  LDCU UR22, c[0x0][0x39c] ;  /* 0x00007380ff1677ac */ /* 0x000e220008000800 */
[----:B------:R3:W-:Y:S01]  /*32360*/  @P6 STG.E.U16 desc[UR8][R8.64], R5 ;  /* 0x0000000508006986 */ /* 0x0007e2000c101508 */
[----:B------:R-:W-:Y:S01]  /*32370*/  IMAD.WIDE R10, R10, 0x2, R20 ;  /* 0x000000020a0a7825 */ /* 0x000fe200078e0214 */
[----:B------:R-:W1:Y:S01]  /*32380*/  LDCU UR54, c[0x0][0x3b8] ;  /* 0x00007700ff3677ac */ /* 0x000e620008000800 */
[----:B---3--:R-:W-:Y:S01]  /*32390*/  PRMT R9, R17, 0x7632, R9 ;  /* 0x0000763211097816 */ /* 0x008fe20000000009 */
[----:B------:R3:W-:Y:S04]  /*323a0*/  @P2 STG.E.U16 desc[UR8][R6.64], R17 ;  /* 0x0000001106002986 */ /* 0x0007e8000c101508 */
[----:B---3--:R-:W3:Y:S01]  /*323b0*/  LDL.LU R17, [R1+0xa4] ;  /* 0x0000a40001117983 */ /* 0x008ee20000300800 */
[----:B------:R-:W-:-:S03]  /*323c0*/  IMAD.WIDE R6, R4, 0x2, R22 ;  /* 0x0000000204067825 */ /* 0x000fc600078e0216 */
[----:B------:R4:W-:Y:S02]  /*323d0*/  @P5 STG.E.U16 desc[UR8][R10.64], R9 ;  /* 0x000000090a005986 */ /* 0x0009e4000c101508 */
[----:B----4-:R-:W-:Y:S02]  /*323e0*/  PRMT R10, R27, 0x7632, R10 ;  /* 0x000076321b0a7816 */ /* 0x010fe4000000000a */
[----:B------:R4:W-:Y:S04]  /*323f0*/  @P4 STG.E.U16 desc[UR8][R6.64], R27 ;  /* 0x0000001b06004986 */ /* 0x0009e8000c101508 */
[----:B----4-:R-:W4:Y:S01]  /*32400*/  LDL.LU R27, [R1+0x54] ;  /* 0x00005400011b7983 */ /* 0x010f220000300800 */
[----:B------:R-:W-:Y:S01]  /*32410*/  VIADD R8, R16, 0x1b ;  /* 0x0000001b10087836 */ /* 0x000fe20000000000 */
[----:B------:R-:W-:Y:S01]  /*32420*/  ISETP.LT.AND P6, PT, R26, UR31, !P1 ;  /* 0x0000001f1a007c0c */ /* 0x000fe2000cfc1270 */
[----:B------:R-:W-:-:S03]  /*32430*/  VIADD R5, R4, UR55 ;  /* 0x0000003704057c36 */ /* 0x000fc60008000000 */
[----:B------:R-:W-:Y:S01]  /*32440*/  ISETP.GE.AND P2, PT, R8, UR36, PT ;  /* 0x0000002408007c0c */ /* 0x000fe2000bf46270 */
[----:B------:R-:W-:Y:S01]  /*32450*/  IMAD.WIDE R8, R4, 0x2, R24 ;  /* 0x0000000204087825 */ /* 0x000fe200078e0218 */
[----:B------:R-:W-:Y:S01]  /*32460*/  ISETP.LT.AND P1, PT, R29, UR50, !P1 ;  /* 0x000000321d007c0c */ /* 0x000fe2000cf21270 */
[----:B------:R-:W5:Y:S03]  /*32470*/  LDCU UR31, c[0x0][0x398] ;  /* 0x00007300ff1f77ac */ /* 0x000f660008000800 */
[----:B------:R0:W-:Y:S01]  /*32480*/  @P3 STG.E.U16 desc[UR8][R8.64], R10 ;  /* 0x0000000a08003986 */ /* 0x0001e2000c101508 */
[----:B------:R-:W-:Y:S01]  /*32490*/  ISETP.LT.AND P5, PT, R28, UR47, !P2 ;  /* 0x0000002f1c007c0c */ /* 0x000fe2000d7a1270 */
[----:B------:R-:W-:Y:S01]  /*324a0*/  VIADD R7, R16, 0x1c ;  /* 0x0000001c10077836 */ /* 0x000fe20000000000 */
[----:B------:R-:W-:Y:S01]  /*324b0*/  ISETP.LT.AND P4, PT, R18, UR51, !P2 ;  /* 0x0000003312007c0c */ /* 0x000fe2000d781270 */
[----:B------:R-:W-:Y:S01]  /*324c0*/  VIADD R6, R5, UR28 ;  /* 0x0000001c05067c36 */ /* 0x000fe20008000000 */
[----:B------:R-:W1:Y:S01]  /*324d0*/  LDCU UR50, c[0x0][0x398] ;  /* 0x00007300ff3277ac */ /* 0x000e620008000800 */
[----:B------:R-:W1:Y:S01]  /*324e0*/  LDCU UR55, c[0x0][0x398] ;  /* 0x00007300ff3777ac */ /* 0x000e620008000800 */
[C---:B0-----:R-:W-:Y:S01]  /*324f0*/  IMAD.WIDE R8, R4.reuse, 0x2, R2 ;  /* 0x0000000204087825 */ /* 0x041fe200078e0202 */
[----:B------:R-:W0:Y:S03]  /*32500*/  LDCU UR36, c[0x0][0x398] ;  /* 0x00007300ff2477ac */ /* 0x000e260008000800 */
[----:B------:R-:W-:Y:S01]  /*32510*/  IMAD.WIDE R10, R4, 0x2, R20 ;  /* 0x00000002040a7825 */ /* 0x000fe200078e0214 */
[----:B--2---:R-:W-:Y:S01]  /*32520*/  PRMT R4, R19, 0x7632, R4 ;  /* 0x0000763213047816 */ /* 0x004fe20000000004 */
[----:B------:R2:W-:Y:S01]  /*32530*/  @P6 STG.E.U16 desc[UR8][R8.64], R19 ;  /* 0x0000001308006986 */ /* 0x0005e2000c101508 */
[----:B------:R-:W-:Y:S01]  /*32540*/  ISETP.LT.AND P3, PT, R26, UR4, !P2 ;  /* 0x000000041a007c0c */ /* 0x000fe2000d761270 */
[----:B------:R-:W0:Y:S01]  /*32550*/  LDCU UR51, c[0x0][0x39c] ;  /* 0x00007380ff3377ac */ /* 0x000e220008000800 */
[----:B------:R-:W0:Y:S01]  /*32560*/  LDCU UR47, c[0x0][0x3b8] ;  /* 0x00007700ff2f77ac */ /* 0x000e220008000800 */
[----:B------:R-:W0:Y:S01]  /*32570*/  LDCU UR28, c[0x0][0x398] ;  /* 0x00007300ff1c77ac */ /* 0x000e220008000800 */
[----:B--2---:R-:W2:Y:S01]  /*32580*/  LDL.LU R19, [R1+0x78] ;  /* 0x0000780001137983 */ /* 0x004ea20000300800 */
[----:B------:R-:W-:-:S03]  /*32590*/  IMAD.WIDE R8, R5, 0x2, R22 ;  /* 0x0000000205087825 */ /* 0x000fc600078e0216 */
[----:B------:R0:W-:Y:S01]  /*325a0*/  @P1 STG.E.U16 desc[UR8][R10.64], R4 ;  /* 0x000000040a001986 */ /* 0x0001e2000c101508 */
[----:B------:R-:W-:Y:S01]  /*325b0*/  ISETP.GE.AND P6, PT, R7, UR48, PT ;  /* 0x0000003007007c0c */ /* 0x000fe2000bfc6270 */
[----:B------:R-:W1:Y:S01]  /*325c0*/  LDCU UR4, c[0x0][0x398] ;  /* 0x00007300ff0477ac */ /* 0x000e620008000800 */
[----:B0-----:R-:W-:Y:S01]  /*325d0*/  IMAD.WIDE R10, R5, 0x2, R24 ;  /* 0x00000002050a7825 */ /* 0x001fe200078e0218 */
[----:B---3--:R-:W-:Y:S01]  /*325e0*/  PRMT R4, R17, 0x7632, R4 ;  /* 0x0000763211047816 */ /* 0x008fe20000000004 */
[----:B------:R0:W-:Y:S01]  /*325f0*/  @P5 STG.E.U16 desc[UR8][R8.64], R17 ;  /* 0x0000001108005986 */ /* 0x0001e2000c101508 */
[----:B------:R-:W-:Y:S01]  /*32600*/  ISETP.LT.AND P2, PT, R29, UR75, !P2 ;  /* 0x0000004b1d007c0c */ /* 0x000fe2000d741270 */
[----:B------:R-:W-:Y:S01]  /*32610*/  VIADD R7, R6, UR76 ;  /* 0x0000004c06077c36 */ /* 0x000fe20008000000 */
[----:B------:R-:W3:Y:S01]  /*32620*/  LDCU UR48, c[0x0][0x398] ;  /* 0x00007300ff3077ac */ /* 0x000ee20008000800 */
[----:B0-----:R-:W3:Y:S01]  /*32630*/  LDL.LU R17, [R1+0x88] ;  /* 0x0000880001117983 */ /* 0x001ee20000300800 */
[----:B------:R-:W-:Y:S01]  /*32640*/  IMAD.WIDE R8, R5, 0x2, R2 ;  /* 0x0000000205087825 */ /* 0x000fe200078e0202 */
[----:B------:R-:W-:Y:S01]  /*32650*/  ISETP.LT.AND P1, PT, R28, UR74, !P6 ;  /* 0x0000004a1c007c0c */ /* 0x000fe2000f721270 */
[----:B------:R-:W0:Y:S01]  /*32660*/  LDCU UR75, c[0x0][0x398] ;  /* 0x00007300ff4b77ac */ /* 0x000e220008000800 */
[----:B------:R4:W-:Y:S01]  /*32670*/  @P4 STG.E.U16 desc[UR8][R10.64], R4 ;  /* 0x000000040a004986 */ /* 0x0009e2000c101508 */
[----:B------:R-:W-:Y:S01]  /*32680*/  ISETP.LT.AND P5, PT, R18, UR37, !P6 ;  /* 0x0000002512007c0c */ /* 0x000fe2000f7a1270 */
[----:B------:R-:W0:Y:S01]  /*32690*/  LDCU UR74, c[0x0][0x3b8] ;  /* 0x00007700ff4a77ac */ /* 0x000e220008000800 */
[----:B------:R-:W0:Y:S01]  /*326a0*/  LDCU UR76, c[0x0][0x398] ;  /* 0x00007300ff4c77ac */ /* 0x000e220008000800 */
[----:B----4-:R-:W-:Y:S01]  /*326b0*/  PRMT R11, R27, 0x7632, R11 ;  /* 0x000076321b0b7816 */ /* 0x010fe2000000000b */
[----:B------:R4:W-:Y:S01]  /*326c0*/  @P3 STG.E.U16 desc[UR8][R8.64], R27 ;  /* 0x0000001b08003986 */ /* 0x0009e2000c101508 */
[----:B------:R-:W-:-:S04]  /*326d0*/  IMAD.WIDE R4, R5, 0x2, R20 ;  /* 0x0000000205047825 */ /* 0x000fc800078e0214 */
[----:B------:R-:W-:Y:S01]  /*326e0*/  VIADD R10, R16, 0x1d ;  /* 0x0000001d100a7836 */ /* 0x000fe20000000000 */
[----:B------:R-:W-:Y:S01]  /*326f0*/  ISETP.LT.AND P4, PT, R26, UR26, !P6 ;  /* 0x0000001a1a007c0c */ /* 0x000fe2000f781270 */
[----:B------:R-:W0:Y:S01]  /*32700*/  LDCU UR37, c[0x0][0x39c] ;  /* 0x00007380ff2577ac */ /* 0x000e220008000800 */
[----:B----4-:R-:W4:Y:S04]  /*32710*/  LDL.LU R27, [R1+0xa8] ;  /* 0x0000a800011b7983 */ /* 0x010f280000300800 */
[----:B------:R0:W-:Y:S01]  /*32720*/  @P2 STG.E.U16 desc[UR8][R4.64], R11 ;  /* 0x0000000b04002986 */ /* 0x0001e2000c101508 */
[----:B------:R-:W-:Y:S01]  /*32730*/  ISETP.GE.AND P3, PT, R10, UR34, PT ;  /* 0x000000220a007c0c */ /* 0x000fe2000bf66270 */
[C---:B------:R-:W-:Y:S01]  /*32740*/  IMAD.WIDE R8, R6.reuse, 0x2, R24 ;  /* 0x0000000206087825 */ /* 0x040fe200078e0218 */
[----:B------:R-:W-:Y:S01]  /*32750*/  ISETP.LT.AND P6, PT, R29, UR77, !P6 ;  /* 0x0000004d1d007c0c */ /* 0x000fe2000f7c1270 */
[----:B------:R-:W1:Y:S02]  /*32760*/  LDCU UR26, c[0x0][0x398] ;  /* 0x00007300ff1a77ac */ /* 0x000e640008000800 */
[----:B0-----:R-:W-:Y:S01]  /*32770*/  IMAD.WIDE R4, R6, 0x2, R22 ;  /* 0x0000000206047825 */ /* 0x001fe200078e0216 */
[----:B------:R-:W-:Y:S01]  /*32780*/  ISETP.LT.AND P2, PT, R28, UR44, !P3 ;  /* 0x0000002c1c007c0c */ /* 0x000fe2000df41270 */
[----:B------:R-:W0:Y:S02]  /*32790*/  LDCU UR77, c[0x0][0x398] ;  /* 0x00007300ff4d77ac */ /* 0x000e240008000800 */
[----:B------:R-:W-:Y:S01]  /*327a0*/  VIADD R11, R16, 0x1e ;  /* 0x0000001e100b7836 */ /* 0x000fe20000000000 */
[----:B------:R-:W0:Y:S01]  /*327b0*/  LDCU UR34, c[0x0][0x398] ;  /* 0x00007300ff2277ac */ /* 0x000e220008000800 */
[----:B------:R-:W0:Y:S01]  /*327c0*/  LDCU UR44, c[0x0][0x3b8] ;  /* 0x00007700ff2c77ac */ /* 0x000e220008000800 */
[----:B--2---:R-:W-:Y:S01]  /*327d0*/  PRMT R10, R19, 0x7632, R10 ;  /* 0x00007632130a7816 */ /* 0x004fe2000000000a */
[----:B------:R2:W-:Y:S04]  /*327e0*/  @P1 STG.E.U16 desc[UR8][R4.64], R19 ;  /* 0x0000001304001986 */ /* 0x0005e8000c101508 */
[----:B------:R0:W-:Y:S04]  /*327f0*/  @P5 STG.E.U16 desc[UR8][R8.64], R10 ;  /* 0x0000000a08005986 */ /* 0x0001e8000c101508 */
[----:B--2---:R-:W2:Y:S01]  /*32800*/  LDL.LU R19, [R1+0x58] ;  /* 0x0000580001137983 */ /* 0x004ea20000300800 */
[----:B------:R-:W-:-:S04]  /*32810*/  IMAD.WIDE R4, R6, 0x2, R2 ;  /* 0x0000000206047825 */ /* 0x000fc800078e0202 */
[----:B0-----:R-:W-:Y:S01]  /*32820*/  IMAD.WIDE R8, R6, 0x2, R20 ;  /* 0x0000000206087825 */ /* 0x001fe200078e0214 */
[----:B---3--:R-:W-:Y:S01]  /*32830*/  PRMT R6, R17, 0x7632, R6 ;  /* 0x0000763211067816 */ /* 0x008fe20000000006 */
[----:B------:R0:W-:Y:S04]  /*32840*/  @P4 STG.E.U16 desc[UR8][R4.64], R17 ;  /* 0x0000001104004986 */ /* 0x0001e8000c101508 */
[----:B0-----:R-:W3:Y:S01]  /*32850*/  LDL.LU R17, [R1+0x7c] ;  /* 0x00007c0001117983 */ /* 0x001ee20000300800 */
[----:B------:R-:W-:-:S03]  /*32860*/  IMAD.WIDE R4, R7, 0x2, R22 ;  /* 0x0000000207047825 */ /* 0x000fc600078e0216 */
[----:B------:R4:W-:Y:S02]  /*32870*/  @P6 STG.E.U16 desc[UR8][R8.64], R6 ;  /* 0x0000000608006986 */ /* 0x0009e4000c101508 */
[----:B----4-:R-:W-:Y:S02]  /*32880*/  PRMT R6, R27, 0x7632, R6 ;  /* 0x000076321b067816 */ /* 0x010fe40000000006 */
[----:B------:R0:W-:Y:S04]  /*32890*/  @P2 STG.E.U16 desc[UR8][R4.64], R27 ;  /* 0x0000001b04002986 */ /* 0x0001e8000c101508 */
[----:B0-----:R-:W4:Y:S01]  /*328a0*/  LDL.LU R27, [R1+0x8c] ;  /* 0x00008c00011b7983 */ /* 0x001f220000300800 */
[----:B------:R-:W-:Y:S02]  /*328b0*/  ISETP.LT.AND P1, PT, R18, UR71, !P3 ;  /* 0x0000004712007c0c */ /* 0x000fe4000df21270 */
[----:B------:R-:W-:Y:S01]  /*328c0*/  ISETP.LT.AND P5, PT, R26, UR52, !P3 ;  /* 0x000000341a007c0c */ /* 0x000fe2000dfa1270 */
[----:B------:R-:W-:Y:S01]  /*328d0*/  IMAD.WIDE R8, R7, 0x2, R24 ;  /* 0x0000000207087825 */ /* 0x000fe200078e0218 */
[----:B------:R-:W-:Y:S01]  /*328e0*/  ISETP.GE.AND P4, PT, R11, UR16, PT ;  /* 0x000000100b007c0c */ /* 0x000fe2000bf86270 */
[----:B------:R-:W0:Y:S02]  /*328f0*/  LDCU UR71, c[0x0][0x39c] ;  /* 0x00007380ff4777ac */ /* 0x000e240008000800 */
[----:B------:R-:W-:Y:S01]  /*32900*/  IMAD.WIDE R4, R7, 0x2, R2 ;  /* 0x0000000207047825 */ /* 0x000fe200078e0202 */
[----:B------:R-:W-:Y:S01]  /*32910*/  ISETP.LT.AND P3, PT, R29, UR49, !P3 ;  /* 0x000000311d007c0c */ /* 0x000fe2000df61270 */
[----:B------:R-:W0:Y:S01]  /*32920*/  LDCU UR52, c[0x0][0x398] ;  /* 0x00007300ff3477ac */ /* 0x000e220008000800 */
[----:B------:R-:W-:-:S03]  /*32930*/  ISETP.LT.AND P6, PT, R28, UR45, !P4 ;  /* 0x0000002d1c007c0c */ /* 0x000fc6000e7c1270 */
[----:B------:R0:W-:Y:S01]  /*32940*/  @P1 STG.E.U16 desc[UR8][R8.64], R6 ;  /* 0x0000000608001986 */ /* 0x0001e2000c101508 */
[----:B------:R-:W-:Y:S01]  /*32950*/  VIADD R10, R7, UR72 ;  /* 0x00000048070a7c36 */ /* 0x000fe20008000000 */
[----:B------:R-:W-:Y:S01]  /*32960*/  ISETP.LT.AND P2, PT, R18, UR68, !P4 ;  /* 0x0000004412007c0c */ /* 0x000fe2000e741270 */
[----:B------:R-:W1:Y:S01]  /*32970*/  LDCU UR49, c[0x0][0x398] ;  /* 0x00007300ff3177ac */ /* 0x000e620008000800 */
[----:B------:R-:W-:Y:S01]  /*32980*/  ISETP.LT.AND P1, PT, R26, UR73, !P4 ;  /* 0x000000491a007c0c */ /* 0x000fe2000e721270 */
[----:B------:R-:W1:Y:S01]  /*32990*/  LDCU UR72, c[0x0][0x398] ;  /* 0x00007300ff4877ac */ /* 0x000e620008000800 */
[----:B------:R-:W1:Y:S01]  /*329a0*/  LDCU UR45, c[0x0][0x3b8] ;  /* 0x00007700ff2d77ac */ /* 0x000e620008000800 */
[----:B--2---:R-:W-:Y:S01]  /*329b0*/  PRMT R11, R19, 0x7632, R11 ;  /* 0x00007632130b7816 */ /* 0x004fe2000000000b */
[----:B------:R2:W-:Y:S01]  /*329c0*/  @P5 STG.E.U16 desc[UR8][R4.64], R19 ;  /* 0x0000001304005986 */ /* 0x0005e2000c101508 */
[----:B0-----:R-:W-:Y:S01]  /*329d0*/  VIADD R9, R16, 0x1f ;  /* 0x0000001f10097836 */ /* 0x001fe20000000000 */
[----:B------:R-:W0:Y:S01]  /*329e0*/  LDCU UR68, c[0x0][0x39c] ;  /* 0x00007380ff4477ac */ /* 0x000e220008000800 */
[----:B------:R-:W-:Y:S01]  /*329f0*/  IMAD.WIDE R6, R7, 0x2, R20 ;  /* 0x0000000207067825 */ /* 0x000fe200078e0214 */
[----:B------:R-:W0:Y:S03]  /*32a00*/  LDCU UR16, c[0x0][0x398] ;  /* 0x00007300ff1077ac */ /* 0x000e260008000800 */
[C---:B------:R-:W-:Y:S01]  /*32a10*/  VIADD R8, R10.reuse, UR69 ;  /* 0x000000450a087c36 */ /* 0x040fe20008000000 */
[----:B------:R-:W0:Y:S01]  /*32a20*/  LDCU UR73, c[0x0][0x398] ;  /* 0x00007300ff4977ac */ /* 0x000e220008000800 */
[----:B--2---:R-:W2:Y:S01]  /*32a30*/  LDL.LU R19, [R1+0xac] ;  /* 0x0000ac0001137983 */ /* 0x004ea20000300800 */
[C---:B------:R-:W-:Y:S01]  /*32a40*/  IMAD.WIDE R4, R10.reuse, 0x2, R22 ;  /* 0x000000020a047825 */ /* 0x040fe200078e0216 */
[----:B------:R-:W-:Y:S01]  /*32a50*/  ISETP.GE.AND P5, PT, R9, UR29, PT ;  /* 0x0000001d09007c0c */ /* 0x000fe2000bfa6270 */
[----:B------:R-:W0:Y:S01]  /*32a60*/  LDCU UR69, c[0x0][0x398] ;  /* 0x00007300ff4577ac */ /* 0x000e220008000800 */
[----:B------:R1:W-:Y:S01]  /*32a70*/  @P3 STG.E.U16 desc[UR8][R6.64], R11 ;  /* 0x0000000b06003986 */ /* 0x0003e2000c101508 */
[----:B------:R-:W-:Y:S01]  /*32a80*/  ISETP.LT.AND P4, PT, R29, UR35, !P4 ;  /* 0x000000231d007c0c */ /* 0x000fe2000e781270 */
[----:B------:R-:W0:Y:S01]  /*32a90*/  LDCU UR29, c[0x0][0x398] ;  /* 0x00007300ff1d77ac */ /* 0x000e220008000800 */
[----:B-1----:R-:W-:Y:S01]  /*32aa0*/  IMAD.WIDE R6, R10, 0x2, R24 ;  /* 0x000000020a067825 */ /* 0x002fe200078e0218 */
[----:B---3--:R-:W-:Y:S01]  /*32ab0*/  PRMT R9, R17, 0x7632, R9 ;  /* 0x0000763211097816 */ /* 0x008fe20000000009 */
[----:B------:R1:W-:Y:S01]  /*32ac0*/  @P6 STG.E.U16 desc[UR8][R4.64], R17 ;  /* 0x0000001104006986 */ /* 0x0003e2000c101508 */
[----:B------:R-:W-:Y:S01]  /*32ad0*/  ISETP.LT.AND P3, PT, R28, UR42, !P5 ;  /* 0x0000002a1c007c0c */ /* 0x000fe2000ef61270 */
[----:B------:R-:W-:Y:S01]  /*32ae0*/  VIADD R11, R16, 0x20 ;  /* 0x00000020100b7836 */ /* 0x000fe20000000000 */
[----:B------:R-:W3:Y:S01]  /*32af0*/  LDCU UR35, c[0x0][0x398] ;  /* 0x00007300ff2377ac */ /* 0x000ee20008000800 */
[----:B------:R0:W-:Y:S04]  /*32b00*/  @P2 STG.E.U16 desc[UR8][R6.64], R9 ;  /* 0x0000000906002986 */ /* 0x0001e8000c101508 */
[----:B-1----:R-:W3:Y:S01]  /*32b10*/  LDL.LU R17, [R1+0x5c] ;  /* 0x00005c0001117983 */ /* 0x002ee20000300800 */
[----:B------:R-:W-:Y:S01]  /*32b20*/  IMAD.WIDE R4, R10, 0x2, R2 ;  /* 0x000000020a047825 */ /* 0x000fe200078e0202 */
[----:B------:R-:W-:Y:S01]  /*32b30*/  ISETP.LT.AND P6, PT, R18, UR65, !P5 ;  /* 0x0000004112007c0c */ /* 0x000fe2000efc1270 */
[----:B------:R-:W1:Y:S02]  /*32b40*/  LDCU UR65, c[0x0][0x39c] ;  /* 0x00007380ff4177ac */ /* 0x000e640008000800 */
[----:B0-----:R-:W-:Y:S01]  /*32b50*/  IMAD.WIDE R6, R10, 0x2, R20 ;  /* 0x000000020a067825 */ /* 0x001fe200078e0214 */
[----:B------:R-:W0:Y:S01]  /*32b60*/  LDCU UR42, c[0x0][0x3b8] ;  /* 0x00007700ff2a77ac */ /* 0x000e220008000800 */
[----:B----4-:R-:W-:Y:S01]  /*32b70*/  PRMT R10, R27, 0x7632, R10 ;  /* 0x000076321b0a7816 */ /* 0x010fe2000000000a */
[----:B------:R4:W-:Y:S04]  /*32b80*/  @P1 STG.E.U16 desc[UR8][R4.64], R27 ;  /* 0x0000001b04001986 */ /* 0x0009e8000c101508 */
[----:B----4-:R-:W4:Y:S01]  /*32b90*/  LDL.LU R27, [R1+0xb0] ;  /* 0x0000b000011b7983 */ /* 0x010f220000300800 */
[----:B------:R-:W-:Y:S01]  /*32ba0*/  IMAD.WIDE R4, R8, 0x2, R22 ;  /* 0x0000000208047825 */ /* 0x000fe200078e0216 */
[----:B------:R-:W-:Y:S01]  /*32bb0*/  ISETP.LT.AND P2, PT, R26, UR70, !P5 ;  /* 0x000000461a007c0c */ /* 0x000fe2000ef41270 */
[----:B------:R-:W0:Y:S01]  /*32bc0*/  LDCU UR70, c[0x0][0x398] ;  /* 0x00007300ff4677ac */ /* 0x000e220008000800 */
[----:B------:R1:W-:Y:S01]  /*32bd0*/  @P4 STG.E.U16 desc[UR8][R6.64], R10 ;  /* 0x0000000a06004986 */ /* 0x0003e2000c101508 */
[----:B------:R-:W-:-:S02]  /*32be0*/  ISETP.GE.AND P1, PT, R11, UR24, PT ;  /* 0x000000180b007c0c */ /* 0x000fc4000bf26270 */
[----:B------:R-:W-:Y:S01]  /*32bf0*/  ISETP.LT.AND P5, PT, R29, UR46, !P5 ;  /* 0x0000002e1d007c0c */ /* 0x000fe2000efa1270 */
[----:B------:R-:W-:Y:S01]  /*32c00*/  VIADD R9, R8, UR66 ;  /* 0x0000004208097c36 */ /* 0x000fe20008000000 */
[----:B------:R-:W-:Y:S01]  /*32c10*/  ISETP.LT.AND P4, PT, R28, UR43, !P1 ;  /* 0x0000002b1c007c0c */ /* 0x000fe2000cf81270 */
[----:B-1----:R-:W-:Y:S01]  /*32c20*/  IMAD.WIDE R6, R8, 0x2, R24 ;  /* 0x0000000208067825 */ /* 0x002fe200078e0218 */
[----:B------:R-:W1:Y:S01]  /*32c30*/  LDCU UR46, c[0x0][0x398] ;  /* 0x00007300ff2e77ac */ /* 0x000e620008000800 */
[----:B--2---:R-:W-:Y:S01]  /*32c40*/  PRMT R10, R19, 0x7632, R10 ;  /* 0x00007632130a7816 */ /* 0x004fe2000000000a */
[----:B------:R2:W-:Y:S01]  /*32c50*/  @P3 STG.E.U16 desc[UR8][R4.64], R19 ;  /* 0x0000001304003986 */ /* 0x0005e2000c101508 */
[----:B------:R-:W-:Y:S01]  /*32c60*/  VIADD R11, R16, 0x21 ;  /* 0x00000021100b7836 */ /* 0x000fe20000000000 */
[----:B------:R-:W0:Y:S02]  /*32c70*/  LDCU UR66, c[0x0][0x398] ;  /* 0x00007300ff4277ac */ /* 0x000e240008000800 */
[----:B------:R1:W-:Y:S01]  /*32c80*/  @P6 STG.E.U16 desc[UR8][R6.64], R10 ;  /* 0x0000000a06006986 */ /* 0x0003e2000c101508 */
[----:B------:R-:W0:Y:S01]  /*32c90*/  LDCU UR24, c[0x0][0x398] ;  /* 0x00007300ff1877ac */ /* 0x000e220008000800 */
[----:B------:R-:W0:Y:S02]  /*32ca0*/  LDCU UR43, c[0x0][0x3b8] ;  /* 0x00007700ff2b77ac */ /* 0x000e240008000800 */
[----:B--2---:R-:W2:Y:S01]  /*32cb0*/  LDL.LU R19, [R1+0xc0] ;  /* 0x0000c00001137983 */ /* 0x004ea20000300800 */
[----:B------:R-:W-:-:S04]  /*32cc0*/  IMAD.WIDE R4, R8, 0x2, R2 ;  /* 0x0000000208047825 */ /* 0x000fc800078e0202 */
[----:B-1----:R-:W-:Y:S01]  /*32cd0*/  IMAD.WIDE R6, R8, 0x2, R20 ;  /* 0x0000000208067825 */ /* 0x002fe200078e0214 */
[----:B---3--:R-:W-:Y:S01]  /*32ce0*/  PRMT R8, R17, 0x7632, R8 ;  /* 0x0000763211087816 */ /* 0x008fe20000000008 */
[----:B------:R1:W-:Y:S04]  /*32cf0*/  @P2 STG.E.U16 desc[UR8][R4.64], R17 ;  /* 0x0000001104002986 */ /* 0x0003e8000c101508 */
[----:B-1----:R-:W3:Y:S01]  /*32d00*/  LDL.LU R17, [R1+0xe0] ;  /* 0x0000e00001117983 */ /* 0x002ee20000300800 */
[----:B------:R-:W-:-:S03]  /*32d10*/  IMAD.WIDE R4, R9, 0x2, R22 ;  /* 0x0000000209047825 */ /* 0x000fc600078e0216 */
[----:B------:R4:W-:Y:S02]  /*32d20*/  @P5 STG.E.U16 desc[UR8][R6.64], R8 ;  /* 0x0000000806005986 */ /* 0x0009e4000c101508 */
[----:B----4-:R-:W-:Y:S02]  /*32d30*/  PRMT R8, R27, 0x7632, R8 ;  /* 0x000076321b087816 */ /* 0x010fe40000000008 */
[----:B------:R1:W-:Y:S04]  /*32d40*/  @P4 STG.E.U16 desc[UR8][R4.64], R27 ;  /* 0x0000001b04004986 */ /* 0x0003e8000c101508 */
[----:B-1----:R-:W4:Y:S01]  /*32d50*/  LDL.LU R27, [R1+0x90] ;  /* 0x00009000011b7983 */ /* 0x002f220000300800 */
[----:B------:R-:W-:Y:S02]  /*32d60*/  ISETP.LT.AND P3, PT, R18, UR62, !P1 ;  /* 0x0000003e12007c0c */ /* 0x000fe4000cf61270 */
[----:B------:R-:W-:Y:S01]  /*32d70*/  ISETP.LT.AND P6, PT, R26, UR67, !P1 ;  /* 0x000000431a007c0c */ /* 0x000fe2000cfc1270 */
[----:B------:R-:W-:Y:S01]  /*32d80*/  IMAD.WIDE R6, R9, 0x2, R24 ;  /* 0x0000000209067825 */ /* 0x000fe200078e0218 */
[----:B------:R-:W-:Y:S01]  /*32d90*/  ISETP.GE.AND P2, PT, R11, UR20, PT ;  /* 0x000000140b007c0c */ /* 0x000fe2000bf46270 */
[----:B------:R-:W1:Y:S01]  /*32da0*/  LDCU UR62, c[0x0][0x39c] ;  /* 0x00007380ff3e77ac */ /* 0x000e620008000800 */
[----:B------:R-:W-:-:S02]  /*32db0*/  ISETP.LT.AND P1, PT, R29, UR32, !P1 ;  /* 0x000000201d007c0c */ /* 0x000fc4000cf21270 */
[----:B------:R-:W-:Y:S01]  /*32dc0*/  ISETP.LT.AND P5, PT, R28, UR40, !P2 ;  /* 0x000000281c007c0c */ /* 0x000fe2000d7a1270 */
[----:B------:R-:W-:Y:S01]  /*32dd0*/  VIADD R10, R9, UR63 ;  /* 0x0000003f090a7c36 */ /* 0x000fe20008000000 */
[----:B------:R-:W0:Y:S03]  /*32de0*/  LDCU UR67, c[0x0][0x398] ;  /* 0x00007300ff4377ac */ /* 0x000e260008000800 */
[----:B------:R1:W-:Y:S01]  /*32df0*/  @P3 STG.E.U16 desc[UR8][R6.64], R8 ;  /* 0x0000000806003986 */ /* 0x0003e2000c101508 */
[----:B------:R-:W-:Y:S01]  /*32e00*/  VIADD R5, R16, 0x22 ;  /* 0x0000002210057836 */ /* 0x000fe20000000000 */
[----:B------:R-:W-:Y:S02]  /*32e10*/  ISETP.LT.AND P4, PT, R18, UR59, !P2 ;  /* 0x0000003b12007c0c */ /* 0x000fe4000d781270 */
[----:B--2---:R-:W-:Y:S01]  /*32e20*/  PRMT R11, R19, 0x7632, R11 ;  /* 0x00007632130b7816 */ /* 0x004fe2000000000b */
[C---:B-1----:R-:W-:Y:S01]  /*32e30*/  IMAD.WIDE R6, R9.reuse, 0x2, R2 ;  /* 0x0000000209067825 */ /* 0x042fe200078e0202 */
[----:B------:R-:W-:Y:S01]  /*32e40*/  ISETP.LT.AND P3, PT, R26, UR64, !P2 ;  /* 0x000000401a007c0c */ /* 0x000fe2000d761270 */
[----:B------:R-:W1:Y:S03]  /*32e50*/  LDCU UR32, c[0x0][0x398] ;  /* 0x00007300ff2077ac */ /* 0x000e660008000800 */
[----:B------:R2:W-:Y:S01]  /*32e60*/  @P6 STG.E.U16 desc[UR8][R6.64], R19 ;  /* 0x0000001306006986 */ /* 0x0005e2000c101508 */
[----:B------:R-:W-:Y:S01]  /*32e70*/  IMAD.WIDE R8, R9, 0x2, R20 ;  /* 0x0000000209087825 */ /* 0x000fe200078e0214 */
[----:B------:R-:W-:Y:S01]  /*32e80*/  ISETP.GE.AND P6, PT, R5, UR41, PT ;  /* 0x0000002905007c0c */ /* 0x000fe2000bfc6270 */
[----:B------:R-:W0:Y:S02]  /*32e90*/  LDCU UR63, c[0x0][0x398] ;  /* 0x00007300ff3f77ac */ /* 0x000e240008000800 */
[C---:B------:R-:W-:Y:S01]  /*32ea0*/  VIADD R4, R10.reuse, UR60 ;  /* 0x0000003c0a047c36 */ /* 0x040fe20008000000 */
[----:B------:R-:W0:Y:S01]  /*32eb0*/  LDCU UR59, c[0x0][0x39c] ;  /* 0x00007380ff3b77ac */ /* 0x000e220008000800 */
[----:B------:R-:W0:Y:S01]  /*32ec0*/  LDCU UR40, c[0x0][0x3b8] ;  /* 0x00007700ff2877ac */ /* 0x000e220008000800 */
[----:B--2---:R-:W2:Y:S01]  /*32ed0*/  LDL.LU R19, [R1+0xb4] ;  /* 0x0000b40001137983 */ /* 0x004ea20000300800 */
[C---:B------:R-:W-:Y:S01]  /*32ee0*/  IMAD.WIDE R6, R10.reuse, 0x2, R22 ;  /* 0x000000020a067825 */ /* 0x040fe200078e0216 */
[----:B------:R-:W-:Y:S01]  /*32ef0*/  ISETP.LT.AND P2, PT, R29, UR33, !P2 ;  /* 0x000000211d007c0c */ /* 0x000fe2000d741270 */
[----:B------:R-:W0:Y:S01]  /*32f00*/  LDCU UR20, c[0x0][0x398] ;  /* 0x00007300ff1477ac */ /* 0x000e220008000800 */
[----:B------:R1:W-:Y:S01]  /*32f10*/  @P1 STG.E.U16 desc[UR8][R8.64], R11 ;  /* 0x0000000b08001986 */ /* 0x0003e2000c101508 */
[----:B------:R-:W0:Y:S01]  /*32f20*/  LDCU UR64, c[0x0][0x398] ;  /* 0x00007300ff4077ac */ /* 0x000e220008000800 */
[----:B------:R-:W0:Y:S01]  /*32f30*/  LDCU UR33, c[0x0][0x398] ;  /* 0x00007300ff2177ac */ /* 0x000e220008000800 */
[----:B------:R-:W0:Y:S01]  /*32f40*/  LDCU UR60, c[0x0][0x398] ;  /* 0x00007300ff3c77ac */ /* 0x000e220008000800 */
[C---:B-1----:R-:W-:Y:S01]  /*32f50*/  IMAD.WIDE R8, R10.reuse, 0x2, R24 ;  /* 0x000000020a087825 */ /* 0x042fe200078e0218 */
        /* <DEDUP_REMOVED lines=9> */
[----:B------:R-:W-:Y:S02]  /*32ff0*/  ISETP.LT.AND P1, PT, R28, UR27, !P6 ;  /* 0x0000001b1c007c0c */ /* 0x000fe4000f721270 */
[----:B------:R-:W-:Y:S01]  /*33000*/  ISETP.LT.AND P5, PT, R18, UR56, !P6 ;  /* 0x0000003812007c0c */ /* 0x000fe2000f7a1270 */
[----:B------:R-:W-:-:S02]  /*33010*/  VIADD R8, R16, 0x23 ;  /* 0x0000002310087836 */ /* 0x000fc40000000000 */
[----:B------:R-:W-:Y:S01]  /*33020*/  IMAD.WIDE R10, R10, 0x2, R20 ;  /* 0x000000020a0a7825 */ /* 0x000fe200078e0214 */
[----:B------:R-:W-:Y:S01]  /*33030*/  ISETP.LT.AND P4, PT, R26, UR61, !P6 ;  /* 0x0000003d1a007c0c */ /* 0x000fe2000f781270 */
[----:B------:R-:W0:Y:S02]  /*33040*/  LDCU UR56, c[0x0][0x39c] ;  /* 0x00007380ff3877ac */ /* 0x000e240008000800 */
[----:B------:R-:W-:Y:S01]  /*33050*/  IMAD.WIDE R6, R4, 0x2, R22 ;  /* 0x0000000204067825 */ /* 0x000fe200078e0216 */
[----:B------:R-:W-:Y:S01]  /*33060*/  ISETP.GE.AND P3, PT, R8, UR38, PT ;  /* 0x0000002608007c0c */ /* 0x000fe2000bf66270 */
[----:B------:R1:W-:Y:S01]  /*33070*/  @P2 STG.E.U16 desc[UR8][R10.64], R9 ;  /* 0x000000090a002986 */ /* 0x0003e2000c101508 */
[----:B------:R-:W-:Y:S01]  /*33080*/  ISETP.LT.AND P6, PT, R29, UR6, !P6 ;  /* 0x000000061d007c0c */ /* 0x000fe2000f7c1270 */
[----:B------:R-:W-:Y:S01]  /*33090*/  VIADD R5, R4, UR57 ;  /* 0x0000003904057c36 */ /* 0x000fe20008000000 */
[----:B------:R-:W-:Y:S01]  /*330a0*/  ISETP.LT.AND P2, PT, R28, UR30, !P3 ;  /* 0x0000001e1c007c0c */ /* 0x000fe2000df41270 */
[----:B------:R-:W0:Y:S01]  /*330b0*/  LDCU UR61, c[0x0][0x398] ;  /* 0x00007300ff3d77ac */ /* 0x000e220008000800 */
[----:B------:R-:W0:Y:S01]  /*330c0*/  LDCU UR27, c[0x0][0x3b8] ;  /* 0x00007700ff1b77ac */ /* 0x000e220008000800 */
[C---:B-1----:R-:W-:Y:S01]  /*330d0*/  IMAD.WIDE R8, R4.reuse, 0x2, R24 ;  /* 0x0000000204087825 */ /* 0x042fe200078e0218 */
[----:B------:R-:W1:Y:S01]  /*330e0*/  LDCU UR6, c[0x0][0x398] ;  /* 0x00007300ff0677ac */ /* 0x000e620008000800 */
[----:B------:R-:W0:Y:S01]  /*330f0*/  LDCU UR57, c[0x0][0x398] ;  /* 0x00007300ff3977ac */ /* 0x000e220008000800 */
[----:B------:R-:W0:Y:S01]  /*33100*/  LDCU UR38, c[0x0][0x398] ;  /* 0x00007300ff2677ac */ /* 0x000e220008000800 */
[----:B--2---:R-:W-:Y:S01]  /*33110*/  PRMT R10, R19, 0x7632, R10 ;  /* 0x00007632130a7816 */ /* 0x004fe2000000000a */
[----:B------:R2:W-:Y:S01]  /*33120*/  @P1 STG.E.U16 desc[UR8][R6.64], R19 ;  /* 0x0000001306001986 */ /* 0x0005e2000c101508 */
[----:B------:R-:W0:Y:S03]  /*33130*/  LDCU UR30, c[0x0][0x3b8] ;  /* 0x00007700ff1e77ac */ /* 0x000e260008000800 */
[----:B------:R1:W-:Y:S04]  /*33140*/  @P5 STG.E.U16 desc[UR8][R8.64], R10 ;  /* 0x0000000a08005986 */ /* 0x0003e8000c101508 */
[----:B--2---:R-:W2:Y:S01]  /*33150*/  LDL.LU R19, [R1+0x94] ;  /* 0x0000940001137983 */ /* 0x004ea20000300800 */
[----:B-1----:R-:W-:-:S04]  /*33160*/  IMAD.WIDE R8, R4, 0x2, R2 ;  /* 0x0000000204087825 */ /* 0x002fc800078e0202 */
[----:B------:R-:W-:Y:S01]  /*33170*/  IMAD.WIDE R10, R4, 0x2, R20 ;  /* 0x00000002040a7825 */ /* 0x000fe200078e0214 */
        /* <DEDUP_REMOVED lines=10> */
[----:B------:R-:W-:Y:S01]  /*33220*/  VIADD R7, R16, 0x24 ;  /* 0x0000002410077836 */ /* 0x000fe20000000000 */
[----:B------:R-:W-:Y:S01]  /*33230*/  ISETP.LT.AND P3, PT, R29, UR39, !P3 ;  /* 0x000000271d007c0c */ /* 0x000fe2000df61270 */
[----:B------:R-:W-:Y:S01]  /*33240*/  IMAD.WIDE R10, R5, 0x2, R24 ;  /* 0x00000002050a7825 */ /* 0x000fe200078e0218 */
[----:B------:R-:W1:Y:S02]  /*33250*/  LDCU UR53, c[0x0][0x39c] ;  /* 0x00007380ff3577ac */ /* 0x000e640008000800 */
[----:B------:R-:W-:Y:S01]  /*33260*/  ISETP.GE.AND P4, PT, R7, UR22, PT ;  /* 0x0000001607007c0c */ /* 0x000fe2000bf86270 */
[C---:B------:R-:W-:Y:S01]  /*33270*/  IMAD.WIDE R8, R5.reuse, 0x2, R2 ;  /* 0x0000000205087825 */ /* 0x040fe200078e0202 */
[----:B------:R-:W0:Y:S02]  /*33280*/  LDCU UR58, c[0x0][0x398] ;  /* 0x00007300ff3a77ac */ /* 0x000e240008000800 */
[----:B-----5:R-:W-:Y:S01]  /*33290*/  ISETP.LT.AND P6, PT, R28, UR31, !P4 ;  /* 0x0000001f1c007c0c */ /* 0x020fe2000e7c1270 */
[C---:B------:R-:W-:Y:S01]  /*332a0*/  VIADD R6, R5.reuse, UR54 ;  /* 0x0000003605067c36 */ /* 0x040fe20008000000 */
[----:B------:R5:W-:Y:S01]  /*332b0*/  @P1 STG.E.U16 desc[UR8][R10.64], R4 ;  /* 0x000000040a001986 */ /* 0x000be2000c101508 */
[----:B------:R-:W-:Y:S01]  /*332c0*/  ISETP.LT.AND P2, PT, R18, UR50, !P4 ;  /* 0x0000003212007c0c */ /* 0x000fe2000e741270 */
[----:B------:R-:W0:Y:S01]  /*332d0*/  LDCU UR39, c[0x0][0x398] ;  /* 0x00007300ff2777ac */ /* 0x000e220008000800 */
[----:B------:R-:W-:Y:S01]  /*332e0*/  ISETP.LT.AND P1, PT, R26, UR55, !P4 ;  /* 0x000000371a007c0c */ /* 0x000fe2000e721270 */
[----:B------:R-:W0:Y:S01]  /*332f0*/  LDCU UR54, c[0x0][0x398] ;  /* 0x00007300ff3677ac */ /* 0x000e220008000800 */
[----:B------:R-:W0:Y:S01]  /*33300*/  LDCU UR22, c[0x0][0x398] ;  /* 0x00007300ff1677ac */ /* 0x000e220008000800 */
[----:B-----5:R-:W-:Y:S01]  /*33310*/  IMAD.WIDE R4, R5, 0x2, R20 ;  /* 0x0000000205047825 */ /* 0x020fe200078e0214 */
[----:B------:R-:W5:Y:S01]  /*33320*/  LDCU UR31, c[0x0][0x3b8] ;  /* 0x00007700ff1f77ac */ /* 0x000f620008000800 */
[----:B--2---:R-:W-:Y:S01]  /*33330*/  PRMT R11, R19, 0x7632, R11 ;  /* 0x00007632130b7816 */ /* 0x004fe2000000000b */
[----:B------:R2:W-:Y:S01]  /*33340*/  @P5 STG.E.U16 desc[UR8][R8.64], R19 ;  /* 0x0000001308005986 */ /* 0x0005e2000c101508 */
[----:B------:R-:W-:Y:S01]  /*33350*/  VIADD R10, R16, 0x25 ;  /* 0x00000025100a7836 */ /* 0x000fe20000000000 */
[----:B------:R-:W0:Y:S02]  /*33360*/  LDCU UR50, c[0x0][0x39c] ;  /* 0x00007380ff3277ac */ /* 0x000e240008000800 */
[----:B------:R1:W-:Y:S01]  /*33370*/  @P3 STG.E.U16 desc[UR8][R4.64], R11 ;  /* 0x0000000b04003986 */ /* 0x0003e2000c101508 */
[----:B------:R-:W-:Y:S01]  /*33380*/  VIADD R7, R6, UR47 ;  /* 0x0000002f06077c36 */ /* 0x000fe20008000000 */
[----:B------:R-:W0:Y:S02]  /*33390*/  LDCU UR55, c[0x0][0x398] ;  /* 0x00007300ff3777ac */ /* 0x000e240008000800 */
[----:B--2---:R-:W2:Y:S01]  /*333a0*/  LDL.LU R19, [R1+0xe8] ;  /* 0x0000e80001137983 */ /* 0x004ea20000300800 */
[----:B------:R-:W-:Y:S01]  /*333b0*/  ISETP.GE.AND P5, PT, R10, UR51, PT ;  /* 0x000000330a007c0c */ /* 0x000fe2000bfa6270 */
[C---:B------:R-:W-:Y:S01]  /*333c0*/  IMAD.WIDE R8, R6.reuse, 0x2, R24 ;  /* 0x0000000206087825 */ /* 0x040fe200078e0218 */
[----:B------:R-:W-:Y:S01]  /*333d0*/  ISETP.LT.AND P4, PT, R29, UR36, !P4 ;  /* 0x000000241d007c0c */ /* 0x000fe2000e781270 */
[----:B------:R-:W0:Y:S02]  /*333e0*/  LDCU UR36, c[0x0][0x398] ;  /* 0x00007300ff2477ac */ /* 0x000e240008000800 */
[----:B-1----:R-:W-:Y:S01]  /*333f0*/  IMAD.WIDE R4, R6, 0x2, R22 ;  /* 0x0000000206047825 */ /* 0x002fe200078e0216 */
[----:B------:R-:W1:Y:S03]  /*33400*/  LDCU UR47, c[0x0][0x398] ;  /* 0x00007300ff2f77ac */ /* 0x000e660008000800 */
[----:B------:R-:W-:Y:S01]  /*33410*/  VIADD R11, R16, 0x26 ;  /* 0x00000026100b7836 */ /* 0x000fe20000000000 */
[----:B------:R-:W0:Y:S01]  /*33420*/  LDCU UR51, c[0x0][0x398] ;  /* 0x00007300ff3377ac */ /* 0x000e220008000800 */
[----:B---3--:R-:W-:Y:S01]  /*33430*/  PRMT R10, R17, 0x7632, R10 ;  /* 0x00007632110a7816 */ /* 0x008fe2000000000a */
[----:B------:R3:W-:Y:S04]  /*33440*/  @P6 STG.E.U16 desc[UR8][R4.64], R17 ;  /* 0x0000001104006986 */ /* 0x0007e8000c101508 */
[----:B------:R0:W-:Y:S04]  /*33450*/  @P2 STG.E.U16 desc[UR8][R8.64], R10 ;  /* 0x0000000a08002986 */ /* 0x0001e8000c101508 */
[----:B---3--:R-:W3:Y:S01]  /*33460*/  LDL.LU R17, [R1+0x98] ;  /* 0x0000980001117983 */ /* 0x008ee20000300800 */
[----:B------:R-:W-:-:S04]  /*33470*/  IMAD.WIDE R4, R6, 0x2, R2 ;  /* 0x0000000206047825 */ /* 0x000fc800078e0202 */
[----:B0-----:R-:W-:Y:S01]  /*33480*/  IMAD.WIDE R8, R6, 0x2, R20 ;  /* 0x0000000206087825 */ /* 0x001fe200078e0214 */
[----:B----4-:R-:W-:Y:S01]  /*33490*/  PRMT R6, R27, 0x7632, R6 ;  /* 0x000076321b067816 */ /* 0x010fe20000000006 */
[----:B------:R0:W-:Y:S04]  /*334a0*/  @P1 STG.E.U16 desc[UR8][R4.64], R27 ;  /* 0x0000001b04001986 */ /* 0x0001e8000c101508 */
[----:B0-----:R-:W4:Y:S01]  /*334b0*/  LDL.LU R27, [R1+0xbc] ;  /* 0x0000bc00011b7983 */ /* 0x001f220000300800 */
[----:B------:R-:W-:Y:S01]  /*334c0*/  ISETP.LT.AND P3, PT, R28, UR4, !P5 ;  /* 0x000000041c007c0c */ /* 0x000fe2000ef61270 */
[C---:B------:R-:W-:Y:S01]  /*334d0*/  IMAD.WIDE R4, R7.reuse, 0x2, R22 ;  /* 0x0000000207047825 */ /* 0x040fe200078e0216 */
[----:B------:R-:W-:Y:S01]  /*334e0*/  ISETP.LT.AND P6, PT, R18, UR75, !P5 ;  /* 0x0000004b12007c0c */ /* 0x000fe2000efc1270 */
[----:B------:R0:W-:Y:S01]  /*334f0*/  @P4 STG.E.U16 desc[UR8][R8.64], R6 ;  /* 0x0000000608004986 */ /* 0x0001e2000c101508 */
[----:B------:R-:W-:Y:S01]  /*33500*/  ISETP.LT.AND P2, PT, R26, UR28, !P5 ;  /* 0x0000001c1a007c0c */ /* 0x000fe2000ef41270 */
[----:B------:R-:W-:Y:S01]  /*33510*/  VIADD R10, R7, UR74 ;  /* 0x0000004a070a7c36 */ /* 0x000fe20008000000 */
[----:B------:R-:W-:Y:S01]  /*33520*/  ISETP.GE.AND P1, PT, R11, UR37, PT ;  /* 0x000000250b007c0c */ /* 0x000fe2000bf26270 */
[----:B------:R-:W1:Y:S01]  /*33530*/  LDCU UR75, c[0x0][0x39c] ;  /* 0x00007380ff4b77ac */ /* 0x000e620008000800 */
[----:B------:R-:W-:-:S02]  /*33540*/  ISETP.LT.AND P5, PT, R29, UR48, !P5 ;  /* 0x000000301d007c0c */ /* 0x000fc4000efa1270 */
[----:B------:R-:W-:Y:S01]  /*33550*/  ISETP.LT.AND P4, PT, R28, UR26, !P1 ;  /* 0x0000001a1c007c0c */ /* 0x000fe2000cf81270 */
[----:B------:R-:W1:Y:S01]  /*33560*/  LDCU UR28, c[0x0][0x398] ;  /* 0x00007300ff1c77ac */ /* 0x000e620008000800 */
[----:B0-----:R-:W-:Y:S01]  /*33570*/  IMAD.WIDE R8, R7, 0x2, R24 ;  /* 0x0000000207087825 */ /* 0x001fe200078e0218 */
[----:B------:R-:W0:Y:S01]  /*33580*/  LDCU UR4, c[0x0][0x3b8] ;  /* 0x00007700ff0477ac */ /* 0x000e220008000800 */
[----:B------:R-:W0:Y:S01]  /*33590*/  LDCU UR48, c[0x0][0x398] ;  /* 0x00007300ff3077ac */ /* 0x000e220008000800 */
[----:B------:R-:W0:Y:S01]  /*335a0*/  LDCU UR74, c[0x0][0x398] ;  /* 0x00007300ff4a77ac */ /* 0x000e220008000800 */
[----:B------:R-:W0:Y:S01]  /*335b0*/  LDCU UR37, c[0x0][0x398] ;  /* 0x00007300ff2577ac */ /* 0x000e220008000800 */
[----:B------:R-:W0:Y:S01]  /*335c0*/  LDCU UR26, c[0x0][0x3b8] ;  /* 0x00007700ff1a77ac */ /* 0x000e220008000800 */
[----:B--2---:R-:W-:Y:S01]  /*335d0*/  PRMT R6, R19, 0x7632, R6 ;  /* 0x0000763213067816 */ /* 0x004fe20000000006 */
[----:B------:R2:W-:Y:S04]  /*335e0*/  @P3 STG.E.U16 desc[UR8][R4.64], R19 ;  /* 0x0000001304003986 */ /* 0x0005e8000c101508 */
[----:B--2---:R-:W2:Y:S01]  /*335f0*/  LDL.LU R19, [R1+0xcc] ;  /* 0x0000cc0001137983 */ /* 0x004ea20000300800 */
[----:B------:R-:W-:-:S03]  /*33600*/  IMAD.WIDE R4, R7, 0x2, R2 ;  /* 0x0000000207047825 */ /* 0x000fc600078e0202 */
[----:B------:R0:W-:Y:S02]  /*33610*/  @P6 STG.E.U16 desc[UR8][R8.64], R6 ;  /* 0x0000000608006986 */ /* 0x0001e4000c101508 */
[----:B0-----:R-:W-:Y:S02]  /*33620*/  VIADD R9, R16, 0x27 ;  /* 0x0000002710097836 */ /* 0x001fe40000000000 */
[----:B------:R-:W-:Y:S01]  /*33630*/  IMAD.WIDE R6, R7, 0x2, R20 ;  /* 0x0000000207067825 */ /* 0x000fe200078e0214 */
[----:B---3--:R-:W-:Y:S01]  /*33640*/  PRMT R11, R17, 0x7632, R11 ;  /* 0x00007632110b7816 */ /* 0x008fe2000000000b */
[----:B------:R0:W-:Y:S01]  /*33650*/  @P2 STG.E.U16 desc[UR8][R4.64], R17 ;  /* 0x0000001104002986 */ /* 0x0001e2000c101508 */
[----:B------:R-:W-:Y:S02]  /*33660*/  ISETP.GE.AND P2, PT, R9, UR71, PT ;  /* 0x0000004709007c0c */ /* 0x000fe4000bf46270 */
[----:B------:R-:W-:Y:S01]  /*33670*/  ISETP.LT.AND P3, PT, R18, UR77, !P1 ;  /* 0x0000004d12007c0c */ /* 0x000fe2000cf61270 */
[----:B0-----:R-:W3:Y:S01]  /*33680*/  LDL.LU R17, [R1+0xec] ;  /* 0x0000ec0001117983 */ /* 0x001ee20000300800 */
[----:B------:R-:W-:Y:S01]  /*33690*/  IMAD.WIDE R4, R10, 0x2, R22 ;  /* 0x000000020a047825 */ /* 0x000fe200078e0216 */
[----:B------:R-:W-:Y:S01]  /*336a0*/  ISETP.LT.AND P6, PT, R26, UR76, !P1 ;  /* 0x0000004c1a007c0c */ /* 0x000fe2000cfc1270 */
[----:B------:R-:W0:Y:S01]  /*336b0*/  LDCU UR77, c[0x0][0x39c] ;  /* 0x00007380ff4d77ac */ /* 0x000e220008000800 */
[----:B------:R0:W-:Y:S01]  /*336c0*/  @P5 STG.E.U16 desc[UR8][R6.64], R11 ;  /* 0x0000000b06005986 */ /* 0x0001e2000c101508 */
[----:B------:R-:W-:Y:S01]  /*336d0*/  VIADD R8, R10, UR44 ;  /* 0x0000002c0a087c36 */ /* 0x000fe20008000000 */
[----:B----4-:R-:W-:-:S02]  /*336e0*/  PRMT R9, R27, 0x7632, R9 ;  /* 0x000076321b097816 */ /* 0x010fc40000000009 */
[----:B------:R4:W-:Y:S01]  /*336f0*/  @P4 STG.E.U16 desc[UR8][R4.64], R27 ;  /* 0x0000001b04004986 */ /* 0x0009e2000c101508 */
[----:B0-----:R-:W-:Y:S01]  /*33700*/  IMAD.WIDE R6, R10, 0x2, R24 ;  /* 0x000000020a067825 */ /* 0x001fe200078e0218 */
[----:B------:R-:W-:Y:S01]  /*33710*/  ISETP.LT.AND P1, PT, R29, UR34, !P1 ;  /* 0x000000221d007c0c */ /* 0x000fe2000cf21270 */
[----:B------:R-:W0:Y:S01]  /*33720*/  LDCU UR76, c[0x0][0x398] ;  /* 0x00007300ff4c77ac */ /* 0x000e220008000800 */
[----:B------:R-:W-:Y:S01]  /*33730*/  ISETP.LT.AND P5, PT, R28, UR52, !P2 ;  /* 0x000000341c007c0c */ /* 0x000fe2000d7a1270 */
[----:B------:R-:W-:Y:S01]  /*33740*/  VIADD R11, R16, 0x28 ;  /* 0x00000028100b7836 */ /* 0x000fe20000000000 */
[----:B------:R-:W0:Y:S01]  /*33750*/  LDCU UR44, c[0x0][0x398] ;  /* 0x00007300ff2c77ac */ /* 0x000e220008000800 */
[----:B------:R-:W0:Y:S01]  /*33760*/  LDCU UR71, c[0x0][0x398] ;  /* 0x00007300ff4777ac */ /* 0x000e220008000800 */
[----:B----4-:R-:W4:Y:S01]  /*33770*/  LDL.LU R27, [R1+0x9c] ;  /* 0x00009c00011b7983 */ /* 0x010f220000300800 */
[----:B------:R-:W-:Y:S01]  /*33780*/  IMAD.WIDE R4, R10, 0x2, R2 ;  /* 0x000000020a047825 */ /* 0x000fe200078e0202 */
[----:B------:R-:W-:Y:S01]  /*33790*/  ISETP.LT.AND P4, PT, R18, UR49, !P2 ;  /* 0x0000003112007c0c */ /* 0x000fe2000d781270 */
[----:B------:R-:W0:Y:S01]  /*337a0*/  LDCU UR34, c[0x0][0x398] ;  /* 0x00007300ff2277ac */ /* 0x000e220008000800 */
[----:B------:R1:W-:Y:S01]  /*337b0*/  @P3 STG.E.U16 desc[UR8][R6.64], R9 ;  /* 0x0000000906003986 */ /* 0x0003e2000c101508 */
[----:B------:R-:W-:Y:S01]  /*337c0*/  ISETP.LT.AND P3, PT, R26, UR72, !P2 ;  /* 0x000000481a007c0c */ /* 0x000fe2000d761270 */
[----:B------:R-:W0:Y:S01]  /*337d0*/  LDCU UR49, c[0x0][0x39c] ;  /* 0x00007380ff3177ac */ /* 0x000e220008000800 */
[----:B------:R-:W0:Y:S01]  /*337e0*/  LDCU UR52, c[0x0][0x3b8] ;  /* 0x00007700ff3477ac */ /* 0x000e220008000800 */
[----:B-1----:R-:W-:Y:S01]  /*337f0*/  IMAD.WIDE R6, R10, 0x2, R20 ;  /* 0x000000020a067825 */ /* 0x002fe200078e0214 */
[----:B------:R-:W1:Y:S01]  /*33800*/  LDCU UR72, c[0x0][0x398] ;  /* 0x00007300ff4877ac */ /* 0x000e620008000800 */
[----:B--2---:R-:W-:Y:S01]  /*33810*/  PRMT R10, R19, 0x7632, R10 ;  /* 0x00007632130a7816 */ /* 0x004fe2000000000a */
[----:B------:R2:W-:Y:S04]  /*33820*/  @P6 STG.E.U16 desc[UR8][R4.64], R19 ;  /* 0x0000001304006986 */ /* 0x0005e8000c101508 */
[----:B--2---:R-:W2:Y:S01]  /*33830*/  LDL.LU R19, [R1+0xf0] ;  /* 0x0000f00001137983 */ /* 0x004ea20000300800 */
[----:B------:R-:W-:-:S03]  /*33840*/  IMAD.WIDE R4, R8, 0x2, R22 ;  /* 0x0000000208047825 */ /* 0x000fc600078e0216 */
[----:B------:R0:W-:Y:S01]  /*33850*/  @P1 STG.E.U16 desc[UR8][R6.64], R10 ;  /* 0x0000000a06001986 */ /* 0x0001e2000c101508 */
[C---:B------:R-:W-:Y:S01]  /*33860*/  VIADD R9, R8.reuse, UR45 ;  /* 0x0000002d08097c36 */ /* 0x040fe20008000000 */
[----:B------:R-:W-:Y:S01]  /*33870*/  ISETP.GE.AND P6, PT, R11, UR68, PT ;  /* 0x000000440b007c0c */ /* 0x000fe2000bfc6270 */
[----:B0-----:R-:W-:Y:S01]  /*33880*/  IMAD.WIDE R6, R8, 0x2, R24 ;  /* 0x0000000208067825 */ /* 0x001fe200078e0218 */
[----:B---3--:R-:W-:Y:S01]  /*33890*/  PRMT R10, R17, 0x7632, R10 ;  /* 0x00007632110a7816 */ /* 0x008fe2000000000a */
[----:B------:R0:W-:Y:S01]  /*338a0*/  @P5 STG.E.U16 desc[UR8][R4.64], R17 ;  /* 0x0000001104005986 */ /* 0x0001e2000c101508 */
[----:B------:R-:W-:Y:S01]  /*338b0*/  ISETP.LT.AND P2, PT, R29, UR16, !P2 ;  /* 0x000000101d007c0c */ /* 0x000fe2000d741270 */
[----:B------:R-:W-:Y:S01]  /*338c0*/  VIADD R11, R16, 0x29 ;  /* 0x00000029100b7836 */ /* 0x000fe20000000000 */
[----:B------:R-:W3:Y:S01]  /*338d0*/  LDCU UR45, c[0x0][0x398] ;  /* 0x00007300ff2d77ac */ /* 0x000ee20008000800 */
[----:B------:R1:W-:Y:S01]  /*338e0*/  @P4 STG.E.U16 desc[UR8][R6.64], R10 ;  /* 0x0000000a06004986 */ /* 0x0003e2000c101508 */
[----:B------:R-:W2:Y:S03]  /*338f0*/  LDCU UR68, c[0x0][0x398] ;  /* 0x00007300ff4477ac */ /* 0x000ea60008000800 */
[----:B0-----:R-:W3:Y:S01]  /*33900*/  LDL.LU R17, [R1+0x100] ;  /* 0x0001000001117983 */ /* 0x001ee20000300800 */
[----:B------:R-:W-:Y:S01]  /*33910*/  IMAD.WIDE R4, R8, 0x2, R2 ;  /* 0x0000000208047825 */ /* 0x000fe200078e0202 */
[----:B------:R-:W-:Y:S01]  /*33920*/  ISETP.LT.AND P1, PT, R28, UR73, !P6 ;  /* 0x000000491c007c0c */ /* 0x000fe2000f721270 */
[----:B------:R-:W0:Y:S02]  /*33930*/  LDCU UR16, c[0x0][0x398] ;  /* 0x00007300ff1077ac */ /* 0x000e240008000800 */
[----:B-1----:R-:W-:Y:S01]  /*33940*/  IMAD.WIDE R6, R8, 0x2, R20 ;  /* 0x0000000208067825 */ /* 0x002fe200078e0214 */
[----:B------:R-:W-:Y:S01]  /*33950*/  ISETP.LT.AND P5, PT, R18, UR35, !P6 ;  /* 0x0000002312007c0c */ /* 0x000fe2000f7a1270 */
[----:B------:R-:W1:Y:S01]  /*33960*/  LDCU UR35, c[0x0][0x39c] ;  /* 0x00007380ff2377ac */ /* 0x000e620008000800 */
[----:B------:R-:W-:Y:S01]  /*33970*/  ISETP.LT.AND P4, PT, R26, UR69, !P6 ;  /* 0x000000451a007c0c */ /* 0x000fe2000f781270 */
[----:B------:R-:W-:Y:S01]  /*33980*/  VIADD R10, R9, UR42 ;  /* 0x0000002a090a7c36 */ /* 0x000fe20008000000 */
[----:B------:R-:W0:Y:S01]  /*33990*/  LDCU UR73, c[0x0][0x3b8] ;  /* 0x00007700ff4977ac */ /* 0x000e220008000800 */
[----:B----4-:R-:W-:Y:S01]  /*339a0*/  PRMT R8, R27, 0x7632, R8 ;  /* 0x000076321b087816 */ /* 0x010fe20000000008 */
[----:B------:R4:W-:Y:S01]  /*339b0*/  @P3 STG.E.U16 desc[UR8][R4.64], R27 ;  /* 0x0000001b04003986 */ /* 0x0009e2000c101508 */
[----:B------:R-:W-:Y:S01]  /*339c0*/  ISETP.LT.AND P6, PT, R29, UR29, !P6 ;  /* 0x0000001d1d007c0c */ /* 0x000fe2000f7c1270 */
[----:B------:R-:W0:Y:S01]  /*339d0*/  LDCU UR69, c[0x0][0x398] ;  /* 0x00007300ff4577ac */ /* 0x000e220008000800 */
[----:B------:R-:W0:Y:S01]  /*339e0*/  LDCU UR42, c[0x0][0x398] ;  /* 0x00007300ff2a77ac */ /* 0x000e220008000800 */
[----:B----4-:R-:W4:Y:S01]  /*339f0*/  LDL.LU R27, [R1+0x120] ;  /* 0x00012000011b7983 */ /* 0x010f220000300800 */
[----:B------:R-:W-:Y:S01]  /*33a00*/  IMAD.WIDE R4, R9, 0x2, R22 ;  /* 0x0000000209047825 */ /* 0x000fe200078e0216 */
[----:B------:R-:W-:Y:S01]  /*33a10*/  ISETP.GE.AND P3, PT, R11, UR65, PT ;  /* 0x000000410b007c0c */ /* 0x000fe2000bf66270 */
[----:B------:R-:W0:Y:S01]  /*33a20*/  LDCU UR29, c[0x0][0x398] ;  /* 0x00007300ff1d77ac */ /* 0x000e220008000800 */
[----:B------:R1:W-:Y:S02]  /*33a30*/  @P2 STG.E.U16 desc[UR8][R6.64], R8 ;  /* 0x0000000806002986 */ /* 0x0003e4000c101508 */
[----:B------:R-:W-:Y:S01]  /*33a40*/  ISETP.LT.AND P2, PT, R28, UR70, !P3 ;  /* 0x000000461c007c0c */ /* 0x000fe2000df41270 */
[----:B------:R-:W0:Y:S01]  /*33a50*/  LDCU UR65, c[0x0][0x398] ;  /* 0x00007300ff4177ac */ /* 0x000e220008000800 */
[----:B------:R-:W0:Y:S01]  /*33a60*/  LDCU UR70, c[0x0][0x3b8] ;  /* 0x00007700ff4677ac */ /* 0x000e220008000800 */
[----:B-1----:R-:W-:Y:S01]  /*33a70*/  IMAD.WIDE R6, R9, 0x2, R24 ;  /* 0x0000000209067825 */ /* 0x002fe200078e0218 */
[----:B--2---:R-:W-:Y:S01]  /*33a80*/  PRMT R8, R19, 0x7632, R8 ;  /* 0x0000763213087816 */ /* 0x004fe20000000008 */
[----:B------:R1:W-:Y:S04]  /*33a90*/  @P1 STG.E.U16 desc[UR8][R4.64], R19 ;  /* 0x0000001304001986 */ /* 0x0003e8000c101508 */
[----:B------:R2:W-:Y:S04]  /*33aa0*/  @P5 STG.E.U16 desc[UR8][R6.64], R8 ;  /* 0x0000000806005986 */ /* 0x0005e8000c101508 */
[----:B-1----:R-:W5:Y:S01]  /*33ab0*/  LDL.LU R19, [R1+0xd0] ;  /* 0x0000d00001137983 */ /* 0x002f620000300800 */
[----:B--2---:R-:W-:-:S04]  /*33ac0*/  IMAD.WIDE R6, R9, 0x2, R2 ;  /* 0x0000000209067825 */ /* 0x004fc800078e0202 */
[----:B------:R-:W-:Y:S02]  /*33ad0*/  VIADD R5, R16, 0x2a ;  /* 0x0000002a10057836 */ /* 0x000fe40000000000 */
[----:B------:R-:W-:Y:S01]  /*33ae0*/  IMAD.WIDE R8, R9, 0x2, R20 ;  /* 0x0000000209087825 */ /* 0x000fe200078e0214 */
[----:B---3--:R-:W-:Y:S01]  /*33af0*/  PRMT R11, R17, 0x7632, R11 ;  /* 0x00007632110b7816 */ /* 0x008fe2000000000b */
[----:B------:R1:W-:Y:S01]  /*33b00*/  @P4 STG.E.U16 desc[UR8][R6.64], R17 ;  /* 0x0000001106004986 */ /* 0x0003e2000c101508 */
[----:B------:R-:W-:Y:S01]  /*33b10*/  ISETP.GE.AND P4, PT, R5, UR62, PT ;  /* 0x0000003e05007c0c */ /* 0x000fe2000bf86270 */
[----:B------:R-:W-:Y:S01]  /*33b20*/  VIADD R4, R10, UR43 ;  /* 0x0000002b0a047c36 */ /* 0x000fe20008000000 */
[----:B------:R-:W-:Y:S01]  /*33b30*/  ISETP.LT.AND P1, PT, R18, UR46, !P3 ;  /* 0x0000002e12007c0c */ /* 0x000fe2000df21270 */
[----:B-1----:R-:W2:Y:S01]  /*33b40*/  LDL.LU R17, [R1+0xf4] ;  /* 0x0000f40001117983 */ /* 0x002ea20000300800 */
[----:B------:R-:W-:Y:S01]  /*33b50*/  IMAD.WIDE R6, R10, 0x2, R22 ;  /* 0x000000020a067825 */ /* 0x000fe200078e0216 */
[----:B------:R-:W-:Y:S01]  /*33b60*/  ISETP.LT.AND P5, PT, R26, UR66, !P3 ;  /* 0x000000421a007c0c */ /* 0x000fe2000dfa1270 */
[----:B------:R-:W1:Y:S01]  /*33b70*/  LDCU UR46, c[0x0][0x39c] ;  /* 0x00007380ff2e77ac */ /* 0x000e620008000800 */
[----:B------:R-:W-:Y:S01]  /*33b80*/  @P6 STG.E.U16 desc[UR8][R8.64], R11 ;  /* 0x0000000b08006986 */ /* 0x000fe2000c101508 */
[----:B------:R-:W3:Y:S01]  /*33b90*/  LDCU UR66, c[0x0][0x398] ;  /* 0x00007300ff4277ac */ /* 0x000ee20008000800 */
[----:B------:R-:W0:Y:S01]  /*33ba0*/  LDCU UR43, c[0x0][0x398] ;  /* 0x00007300ff2b77ac */ /* 0x000e220008000800 */
[----:B------:R-:W0:Y:S01]  /*33bb0*/  LDCU UR62, c[0x0][0x398] ;  /* 0x00007300ff3e77ac */ /* 0x000e220008000800 */
[----:B----4-:R-:W-:Y:S01]  /*33bc0*/  PRMT R5, R27, 0x7632, R5 ;  /* 0x000076321b057816 */ /* 0x010fe20000000005 */
[----:B------:R4:W-:Y:S04]  /*33bd0*/  @P2 STG.E.U16 desc[UR8][R6.64], R27 ;  /* 0x0000001b06002986 */ /* 0x0009e8000c101508 */
[----:B----4-:R-:W4:Y:S01]  /*33be0*/  LDL.LU R27, [R1+0x104] ;  /* 0x00010400011b7983 */ /* 0x010f220000300800 */
[C---:B------:R-:W-:Y:S01]  /*33bf0*/  IMAD.WIDE R8, R10.reuse, 0x2, R24 ;  /* 0x000000020a087825 */ /* 0x040fe200078e0218 */
[----:B------:R-:W-:Y:S01]  /*33c00*/  ISETP.LT.AND P3, PT, R29, UR24, !P3 ;  /* 0x000000181d007c0c */ /* 0x000fe2000df61270 */
[----:B------:R-:W0:Y:S02]  /*33c10*/  LDCU UR24, c[0x0][0x398] ;  /* 0x00007300ff1877ac */ /* 0x000e240008000800 */
[----:B------:R-:W-:Y:S01]  /*33c20*/  IMAD.WIDE R6, R10, 0x2, R2 ;  /* 0x000000020a067825 */ /* 0x000fe200078e0202 */
[----:B------:R-:W-:Y:S01]  /*33c30*/  ISETP.LT.AND P6, PT, R28, UR67, !P4 ;  /* 0x000000431c007c0c */ /* 0x000fe2000e7c1270 */
[----:B------:R1:W-:Y:S01]  /*33c40*/  @P1 STG.E.U16 desc[UR8][R8.64], R5 ;  /* 0x0000000508001986 */ /* 0x0003e2000c101508 */
[----:B------:R-:W-:Y:S01]  /*33c50*/  ISETP.LT.AND P2, PT, R18, UR32, !P4 ;  /* 0x0000002012007c0c */ /* 0x000fe2000e741270 */
[----:B------:R-:W-:Y:S01]  /*33c60*/  IMAD.WIDE R10, R10, 0x2, R20 ;  /* 0x000000020a0a7825 */ /* 0x000fe200078e0214 */
[----:B------:R-:W-:Y:S01]  /*33c70*/  ISETP.LT.AND P1, PT, R26, UR63, !P4 ;  /* 0x0000003f1a007c0c */ /* 0x000fe2000e721270 */
[----:B------:R-:W0:Y:S01]  /*33c80*/  LDCU UR32, c[0x0][0x39c] ;  /* 0x00007380ff2077ac */ /* 0x000e220008000800 */
[----:B------:R-:W0:Y:S01]  /*33c90*/  LDCU UR67, c[0x0][0x3b8] ;  /* 0x00007700ff4377ac */ /* 0x000e220008000800 */
[----:B-1----:R-:W-:Y:S01]  /*33ca0*/  VIADD R8, R16, 0x2b ;  /* 0x0000002b10087836 */ /* 0x002fe20000000000 */
[----:B-----5:R-:W-:Y:S01]  /*33cb0*/  PRMT R9, R19, 0x7632, R9 ;  /* 0x0000763213097816 */ /* 0x020fe20000000009 */
[----:B------:R1:W-:Y:S03]  /*33cc0*/  @P5 STG.E.U16 desc[UR8][R6.64], R19 ;  /* 0x0000001306005986 */ /* 0x0003e6000c101508 */
[----:B------:R-:W-:Y:S01]  /*33cd0*/  ISETP.GE.AND P5, PT, R8, UR59, PT ;  /* 0x0000003b08007c0c */ /* 0x000fe2000bfa6270 */
[C---:B------:R-:W-:Y:S01]  /*33ce0*/  VIADD R5, R4.reuse, UR40 ;  /* 0x0000002804057c36 */ /* 0x040fe20008000000 */
[----:B------:R-:W-:Y:S01]  /*33cf0*/  ISETP.LT.AND P4, PT, R29, UR20, !P4 ;  /* 0x000000141d007c0c */ /* 0x000fe2000e781270 */
[----:B------:R-:W5:Y:S01]  /*33d00*/  LDCU UR63, c[0x0][0x398] ;  /* 0x00007300ff3f77ac */ /* 0x000f620008000800 */
[----:B-1----:R-:W3:Y:S01]  /*33d10*/  LDL.LU R19, [R1+0x124] ;  /* 0x0001240001137983 */ /* 0x002ee20000300800 */
[C---:B------:R-:W-:Y:S01]  /*33d20*/  IMAD.WIDE R6, R4.reuse, 0x2, R22 ;  /* 0x0000000204067825 */ /* 0x040fe200078e0216 */
[----:B------:R-:W1:Y:S02]  /*33d30*/  LDCU UR20, c[0x0][0x398] ;  /* 0x00007300ff1477ac */ /* 0x000e640008000800 */
[----:B------:R0:W-:Y:S01]  /*33d40*/  @P3 STG.E.U16 desc[UR8][R10.64], R9 ;  /* 0x000000090a003986 */ /* 0x0001e2000c101508 */
[----:B------:R-:W1:Y:S01]  /*33d50*/  LDCU UR40, c[0x0][0x398] ;  /* 0x00007300ff2877ac */ /* 0x000e620008000800 */
[----:B------:R-:W1:Y:S01]  /*33d60*/  LDCU UR59, c[0x0][0x398] ;  /* 0x00007300ff3b77ac */ /* 0x000e620008000800 */
[C---:B0-----:R-:W-:Y:S01]  /*33d70*/  IMAD.WIDE R8, R4.reuse, 0x2, R24 ;  /* 0x0000000204087825 */ /* 0x041fe200078e0218 */
[----:B--2---:R-:W-:Y:S01]  /*33d80*/  PRMT R10, R17, 0x7632, R10 ;  /* 0x00007632110a7816 */ /* 0x004fe2000000000a */
[----:B------:R0:W-:Y:S04]  /*33d90*/  @P6 STG.E.U16 desc[UR8][R6.64], R17 ;  /* 0x0000001106006986 */ /* 0x0001e8000c101508 */
[----:B------:R2:W-:Y:S04]  /*33da0*/  @P2 STG.E.U16 desc[UR8][R8.64], R10 ;  /* 0x0000000a08002986 */ /* 0x0005e8000c101508 */
[----:B0-----:R-:W5:Y:S01]  /*33db0*/  LDL.LU R17, [R1+0xd4] ;  /* 0x0000d40001117983 */ /* 0x001f620000300800 */
[----:B--2---:R-:W-:-:S04]  /*33dc0*/  IMAD.WIDE R8, R4, 0x2, R2 ;  /* 0x0000000204087825 */ /* 0x004fc800078e0202 */
[----:B------:R-:W-:Y:S01]  /*33dd0*/  IMAD.WIDE R10, R4, 0x2, R20 ;  /* 0x00000002040a7825 */ /* 0x000fe200078e0214 */
[----:B----4-:R-:W-:Y:S01]  /*33de0*/  PRMT R4, R27, 0x7632, R4 ;  /* 0x000076321b047816 */ /* 0x010fe20000000004 */
[----:B------:R0:W-:Y:S04]  /*33df0*/  @P1 STG.E.U16 desc[UR8][R8.64], R27 ;  /* 0x0000001b08001986 */ /* 0x0001e8000c101508 */
[----:B0-----:R-:W2:Y:S01]  /*33e00*/  LDL.LU R27, [R1+0xf8] ;  /* 0x0000f800011b7983 */ /* 0x001ea20000300800 */
        /* <DEDUP_REMOVED lines=8> */
[----:B------:R-:W4:Y:S02]  /*33e90*/  LDCU UR33, c[0x0][0x39c] ;  /* 0x00007380ff2177ac */ /* 0x000f240008000800 */
[----:B------:R-:W-:Y:S01]  /*33ea0*/  ISETP.GE.AND P1, PT, R7, UR56, PT ;  /* 0x0000003807007c0c */ /* 0x000fe2000bf26270 */
[----:B------:R-:W1:Y:S01]  /*33eb0*/  LDCU UR64, c[0x0][0x3b8] ;  /* 0x00007700ff4077ac */ /* 0x000e620008000800 */
[----:B0-----:R-:W-:-:S02]  /*33ec0*/  IMAD.WIDE R10, R5, 0x2, R24 ;  /* 0x00000002050a7825 */ /* 0x001fc400078e0218 */
[----:B------:R-:W-:Y:S01]  /*33ed0*/  ISETP.LT.AND P4, PT, R28, UR61, !P1 ;  /* 0x0000003d1c007c0c */ /* 0x000fe2000cf81270 */
[----:B------:R-:W0:Y:S01]  /*33ee0*/  LDCU UR60, c[0x0][0x398] ;  /* 0x00007300ff3c77ac */ /* 0x000e220008000800 */
[----:B---3--:R-:W-:Y:S01]  /*33ef0*/  PRMT R4, R19, 0x7632, R4 ;  /* 0x0000763213047816 */ /* 0x008fe20000000004 */
[----:B------:R3:W-:Y:S01]  /*33f00*/  @P3 STG.E.U16 desc[UR8][R8.64], R19 ;  /* 0x0000001308003986 */ /* 0x0007e2000c101508 */
[----:B------:R-:W-:Y:S01]  /*33f10*/  VIADD R7, R6, UR30 ;  /* 0x0000001e06077c36 */ /* 0x000fe20008000000 */
[----:B------:R-:W0:Y:S01]  /*33f20*/  LDCU UR41, c[0x0][0x398] ;  /* 0x00007300ff2977ac */ /* 0x000e220008000800 */
[----:B------:R-:W0:Y:S01]  /*33f30*/  LDCU UR27, c[0x0][0x398] ;  /* 0x00007300ff1b77ac */ /* 0x000e220008000800 */
[----:B------:R-:W0:Y:S01]  /*33f40*/  LDCU UR56, c[0x0][0x398] ;  /* 0x00007300ff3877ac */ /* 0x000e220008000800 */
[----:B---3--:R-:W3:Y:S01]  /*33f50*/  LDL.LU R19, [R1+0x108] ;  /* 0x0001080001137983 */ /* 0x008ee20000300800 */
[C---:B------:R-:W-:Y:S01]  /*33f60*/  IMAD.WIDE R8, R5.reuse, 0x2, R2 ;  /* 0x0000000205087825 */ /* 0x040fe200078e0202 */
[----:B------:R-:W-:Y:S01]  /*33f70*/  ISETP.LT.AND P3, PT, R18, UR6, !P1 ;  /* 0x0000000612007c0c */ /* 0x000fe2000cf61270 */
[----:B------:R-:W0:Y:S01]  /*33f80*/  LDCU UR6, c[0x0][0x39c] ;  /* 0x00007380ff0677ac */ /* 0x000e220008000800 */
[----:B------:R1:W-:Y:S01]  /*33f90*/  @P6 STG.E.U16 desc[UR8][R10.64], R4 ;  /* 0x000000040a006986 */ /* 0x0003e2000c101508 */
[----:B------:R-:W0:Y:S01]  /*33fa0*/  LDCU UR61, c[0x0][0x3b8] ;  /* 0x00007700ff3d77ac */ /* 0x000e220008000800 */
[----:B------:R-:W0:Y:S01]  /*33fb0*/  LDCU UR30, c[0x0][0x398] ;  /* 0x00007300ff1e77ac */ /* 0x000e220008000800 */
[----:B-1----:R-:W-:-:S04]  /*33fc0*/  IMAD.WIDE R4, R5, 0x2, R20 ;  /* 0x0000000205047825 */ /* 0x002fc800078e0214 */
[----:B------:R-:W-:Y:S01]  /*33fd0*/  VIADD R10, R16, 0x2d ;  /* 0x0000002d100a7836 */ /* 0x000fe20000000000 */
[----:B-----5:R-:W-:Y:S01]  /*33fe0*/  PRMT R11, R17, 0x7632, R11 ;  /* 0x00007632110b7816 */ /* 0x020fe2000000000b */
[----:B------:R1:W-:Y:S04]  /*33ff0*/  @P2 STG.E.U16 desc[UR8][R8.64], R17 ;  /* 0x0000001108002986 */ /* 0x0003e8000c101508 */
[----:B------:R5:W-:Y:S04]  /*34000*/  @P5 STG.E.U16 desc[UR8][R4.64], R11 ;  /* 0x0000000b04005986 */ /* 0x000be8000c101508 */
[----:B-1----:R-:W4:Y:S01]  /*34010*/  LDL.LU R17, [R1+0x128] ;  /* 0x0001280001117983 */ /* 0x002f220000300800 */
[----:B-----5:R-:W-:Y:S01]  /*34020*/  IMAD.WIDE R4, R6, 0x2, R22 ;  /* 0x0000000206047825 */ /* 0x020fe200078e0216 */
[----:B------:R-:W-:Y:S01]  /*34030*/  ISETP.GE.AND P2, PT, R10, UR53, PT ;  /* 0x000000350a007c0c */ /* 0x000fe2000bf46270 */
[----:B------:R-:W1:Y:S01]  /*34040*/  LDCU UR53, c[0x0][0x398] ;  /* 0x00007300ff3577ac */ /* 0x000e620008000800 */
[----:B--2---:R-:W-:-:S02]  /*34050*/  PRMT R10, R27, 0x7632, R10 ;  /* 0x000076321b0a7816 */ /* 0x004fc4000000000a */
[----:B------:R2:W-:Y:S04]  /*34060*/  @P4 STG.E.U16 desc[UR8][R4.64], R27 ;  /* 0x0000001b04004986 */ /* 0x0005e8000c101508 */
[----:B--2---:R-:W2:Y:S01]  /*34070*/  LDL.LU R27, [R1+0xd8] ;  /* 0x0000d800011b7983 */ /* 0x004ea20000300800 */
[----:B------:R-:W-:Y:S01]  /*34080*/  ISETP.LT.AND P6, PT, R26, UR57, !P1 ;  /* 0x000000391a007c0c */ /* 0x000fe2000cfc1270 */
[C---:B------:R-:W-:Y:S01]  /*34090*/  IMAD.WIDE R8, R6.reuse, 0x2, R24 ;  /* 0x0000000206087825 */ /* 0x040fe200078e0218 */
[----:B------:R-:W-:Y:S01]  /*340a0*/  ISETP.LT.AND P1, PT, R29, UR38, !P1 ;  /* 0x000000261d007c0c */ /* 0x000fe2000cf21270 */
[----:B------:R-:W5:Y:S02]  /*340b0*/  LDCU UR57, c[0x0][0x398] ;  /* 0x00007300ff3977ac */ /* 0x000f640008000800 */
[----:B------:R-:W-:Y:S01]  /*340c0*/  IMAD.WIDE R4, R6, 0x2, R2 ;  /* 0x0000000206047825 */ /* 0x000fe200078e0202 */
[----:B------:R-:W-:Y:S01]  /*340d0*/  ISETP.LT.AND P5, PT, R28, UR58, !P2 ;  /* 0x0000003a1c007c0c */ /* 0x000fe2000d7a1270 */
[----:B------:R0:W-:Y:S01]  /*340e0*/  @P3 STG.E.U16 desc[UR8][R8.64], R10 ;  /* 0x0000000a08003986 */ /* 0x0001e2000c101508 */
[----:B------:R-:W-:Y:S01]  /*340f0*/  ISETP.LT.AND P4, PT, R18, UR39, !P2 ;  /* 0x0000002712007c0c */ /* 0x000fe2000d781270 */
[----:B------:R-:W-:Y:S01]  /*34100*/  VIADD R11, R16, 0x2e ;  /* 0x0000002e100b7836 */ /* 0x000fe20000000000 */
[----:B------:R-:W1:Y:S01]  /*34110*/  LDCU UR38, c[0x0][0x398] ;  /* 0x00007300ff2677ac */ /* 0x000e620008000800 */
[----:B------:R-:W1:Y:S01]  /*34120*/  LDCU UR58, c[0x0][0x3b8] ;  /* 0x00007700ff3a77ac */ /* 0x000e620008000800 */
[----:B0-----:R-:W-:Y:S01]  /*34130*/  IMAD.WIDE R8, R6, 0x2, R20 ;  /* 0x0000000206087825 */ /* 0x001fe200078e0214 */
[----:B------:R-:W-:Y:S01]  /*34140*/  ISETP.LT.AND P3, PT, R26, UR54, !P2 ;  /* 0x000000361a007c0c */ /* 0x000fe2000d761270 */
[----:B------:R-:W0:Y:S01]  /*34150*/  LDCU UR39, c[0x0][0x39c] ;  /* 0x00007380ff2777ac */ /* 0x000e220008000800 */
[----:B---3--:R-:W-:Y:S01]  /*34160*/  PRMT R6, R19, 0x7632, R6 ;  /* 0x0000763213067816 */ /* 0x008fe20000000006 */
[----:B------:R3:W-:Y:S01]  /*34170*/  @P6 STG.E.U16 desc[UR8][R4.64], R19 ;  /* 0x0000001304006986 */ /* 0x0007e2000c101508 */
[C---:B------:R-:W-:Y:S01]  /*34180*/  VIADD R10, R7.reuse, UR31 ;  /* 0x0000001f070a7c36 */ /* 0x040fe20008000000 */
[----:B------:R-:W0:Y:S02]  /*34190*/  LDCU UR54, c[0x0][0x398] ;  /* 0x00007300ff3677ac */ /* 0x000e240008000800 */
[----:B---3--:R-:W3:Y:S01]  /*341a0*/  LDL.LU R19, [R1+0xfc] ;  /* 0x0000fc0001137983 */ /* 0x008ee20000300800 */
[----:B------:R-:W-:Y:S01]  /*341b0*/  IMAD.WIDE R4, R7, 0x2, R22 ;  /* 0x0000000207047825 */ /* 0x000fe200078e0216 */
[----:B------:R-:W-:Y:S01]  /*341c0*/  ISETP.GE.AND P6, PT, R11, UR50, PT ;  /* 0x000000320b007c0c */ /* 0x000fe2000bfc6270 */
[----:B------:R-:W0:Y:S01]  /*341d0*/  LDCU UR31, c[0x0][0x398] ;  /* 0x00007300ff1f77ac */ /* 0x000e220008000800 */
[----:B------:R1:W-:Y:S01]  /*341e0*/  @P1 STG.E.U16 desc[UR8][R8.64], R6 ;  /* 0x0000000608001986 */ /* 0x0003e2000c101508 */
[----:B------:R-:W-:Y:S01]  /*341f0*/  ISETP.LT.AND P2, PT, R29, UR22, !P2 ;  /* 0x000000161d007c0c */ /* 0x000fe2000d741270 */
[----:B------:R-:W0:Y:S01]  /*34200*/  LDCU UR50, c[0x0][0x398] ;  /* 0x00007300ff3277ac */ /* 0x000e220008000800 */
[----:B-1----:R-:W-:Y:S01]  /*34210*/  IMAD.WIDE R8, R7, 0x2, R24 ;  /* 0x0000000207087825 */ /* 0x002fe200078e0218 */
[----:B----4-:R-:W-:Y:S01]  /*34220*/  PRMT R6, R17, 0x7632, R6 ;  /* 0x0000763211067816 */ /* 0x010fe20000000006 */
[----:B------:R1:W-:Y:S01]  /*34230*/  @P5 STG.E.U16 desc[UR8][R4.64], R17 ;  /* 0x0000001104005986 */ /* 0x0003e2000c101508 */
[----:B--2---:R-:W-:-:S03]  /*34240*/  PRMT R11, R27, 0x7632, R11 ;  /* 0x000076321b0b7816 */ /* 0x004fc6000000000b */
[----:B-1----:R-:W2:Y:S01]  /*34250*/  LDL.LU R17, [R1+0x10c] ;  /* 0x00010c0001117983 */ /* 0x002ea20000300800 */
[----:B------:R-:W-:Y:S01]  /*34260*/  IMAD.WIDE R4, R7, 0x2, R2 ;  /* 0x0000000207047825 */ /* 0x000fe200078e0202 */
[----:B------:R-:W-:Y:S01]  /*34270*/  ISETP.LT.AND P1, PT, R28, UR55, !P6 ;  /* 0x000000371c007c0c */ /* 0x000fe2000f721270 */
[----:B------:R-:W1:Y:S01]  /*34280*/  LDCU UR22, c[0x0][0x398] ;  /* 0x00007300ff1677ac */ /* 0x000e620008000800 */
[----:B------:R-:W-:Y:S01]  /*34290*/  @P4 STG.E.U16 desc[UR8][R8.64], R6 ;  /* 0x0000000608004986 */ /* 0x000fe2000c101508 */
[----:B------:R-:W-:Y:S02]  /*342a0*/  ISETP.LT.AND P5, PT, R18, UR36, !P6 ;  /* 0x0000002412007c0c */ /* 0x000fe4000f7a1270 */
[----:B------:R-:W-:Y:S01]  /*342b0*/  ISETP.LT.AND P4, PT, R26, UR47, !P6 ;  /* 0x0000002f1a007c0c */ /* 0x000fe2000f781270 */
[----:B------:R4:W-:Y:S01]  /*342c0*/  @P3 STG.E.U16 desc[UR8][R4.64], R27 ;  /* 0x0000001b04003986 */ /* 0x0009e2000c101508 */
[----:B------:R-:W0:Y:S01]  /*342d0*/  LDCU UR36, c[0x0][0x39c] ;  /* 0x00007380ff2477ac */ /* 0x000e220008000800 */
[----:B------:R-:W0:Y:S01]  /*342e0*/  LDCU UR47, c[0x0][0x398] ;  /* 0x00007300ff2f77ac */ /* 0x000e220008000800 */
[----:B------:R-:W0:Y:S01]  /*342f0*/  LDCU UR55, c[0x0][0x3b8] ;  /* 0x00007700ff3777ac */ /* 0x000e220008000800 */
[----:B----4-:R-:W4:Y:S01]  /*34300*/  LDL.LU R27, [R1+0x12c] ;  /* 0x00012c00011b7983 */ /* 0x010f220000300800 */
[----:B------:R-:W-:-:S02]  /*34310*/  VIADD R9, R16, 0x2f ;  /* 0x0000002f10097836 */ /* 0x000fc40000000000 */
        /* <DEDUP_REMOVED lines=11> */
[----:B---3--:R-:W-:Y:S01]  /*343d0*/  PRMT R9, R19, 0x7632, R9 ;  /* 0x0000763213097816 */ /* 0x008fe20000000009 */
[----:B------:R3:W-:Y:S01]  /*343e0*/  @P1 STG.E.U16 desc[UR8][R4.64], R19 ;  /* 0x0000001304001986 */ /* 0x0007e2000c101508 */
[----:B------:R-:W-:Y:S01]  /*343f0*/  VIADD R11, R16, 0x30 ;  /* 0x00000030100b7836 */ /* 0x000fe20000000000 */
[----:B------:R-:W0:Y:S02]  /*34400*/  LDCU UR28, c[0x0][0x3b8] ;  /* 0x00007700ff1c77ac */ /* 0x000e240008000800 */
[----:B------:R1:W-:Y:S04]  /*34410*/  @P5 STG.E.U16 desc[UR8][R6.64], R9 ;  /* 0x0000000906005986 */ /* 0x0003e8000c101508 */
[----:B---3--:R-:W3:Y:S01]  /*34420*/  LDL.LU R19, [R1+0xdc] ;  /* 0x0000dc0001137983 */ /* 0x008ee20000300800 */
[----:B------:R-:W-:-:S04]  /*34430*/  IMAD.WIDE R4, R10, 0x2, R2 ;  /* 0x000000020a047825 */ /* 0x000fc800078e0202 */
[----:B-1----:R-:W-:Y:S01]  /*34440*/  IMAD.WIDE R6, R10, 0x2, R20 ;  /* 0x000000020a067825 */ /* 0x002fe200078e0214 */
[----:B--2---:R-:W-:Y:S01]  /*34450*/  PRMT R10, R17, 0x7632, R10 ;  /* 0x00007632110a7816 */ /* 0x004fe2000000000a */
[----:B------:R1:W-:Y:S04]  /*34460*/  @P4 STG.E.U16 desc[UR8][R4.64], R17 ;  /* 0x0000001104004986 */ /* 0x0003e8000c101508 */
[----:B-1----:R-:W2:Y:S01]  /*34470*/  LDL.LU R17, [R1+0x130] ;  /* 0x0001300001117983 */ /* 0x002ea20000300800 */
        /* <DEDUP_REMOVED lines=22> */
[----:B---3--:R-:W-:Y:S01]  /*345e0*/  PRMT R8, R19, 0x7632, R8 ;  /* 0x0000763213087816 */ /* 0x008fe20000000008 */
[----:B------:R1:W-:Y:S01]  /*345f0*/  @P5 STG.E.U16 desc[UR8][R4.64], R19 ;  /* 0x0000001304005986 */ /* 0x0003e2000c101508 */
[----:B------:R-:W-:Y:S01]  /*34600*/  ISETP.LT.AND P1, PT, R26, UR44, !P4 ;  /* 0x0000002c1a007c0c */ /* 0x000fe2000e721270 */
[C---:B------:R-:W-:Y:S01]  /*34610*/  VIADD R10, R9.reuse, UR52 ;  /* 0x00000034090a7c36 */ /* 0x040fe20008000000 */
[----:B------:R-:W3:Y:S01]  /*34620*/  LDCU UR34, c[0x0][0x39c] ;  /* 0x00007380ff2277ac */ /* 0x000ee20008000800 */
[----:B------:R-:W0:Y:S01]  /*34630*/  LDCU UR76, c[0x0][0x3b8] ;  /* 0x00007700ff4c77ac */ /* 0x000e220008000800 */
[----:B-1----:R-:W3:Y:S01]  /*34640*/  LDL.LU R19, [R1+0x180] ;  /* 0x0001800001137983 */ /* 0x002ee20000300800 */
[----:B------:R-:W-:-:S03]  /*34650*/  IMAD.WIDE R4, R9, 0x2, R22 ;  /* 0x0000000209047825 */ /* 0x000fc600078e0216 */
[----:B------:R1:W-:Y:S01]  /*34660*/  @P3 STG.E.U16 desc[UR8][R6.64], R8 ;  /* 0x0000000806003986 */ /* 0x0003e2000c101508 */
[----:B------:R-:W-:Y:S01]  /*34670*/  ISETP.GE.AND P5, PT, R11, UR49, PT ;  /* 0x000000310b007c0c */ /* 0x000fe2000bfa6270 */
[----:B------:R-:W0:Y:S01]  /*34680*/  LDCU UR44, c[0x0][0x398] ;  /* 0x00007300ff2c77ac */ /* 0x000e220008000800 */
[----:B------:R-:W-:Y:S01]  /*34690*/  ISETP.LT.AND P4, PT, R29, UR71, !P4 ;  /* 0x000000471d007c0c */ /* 0x000fe2000e781270 */
[----:B------:R-:W0:Y:S01]  /*346a0*/  LDCU UR52, c[0x0][0x398] ;  /* 0x00007300ff3477ac */ /* 0x000e220008000800 */
[----:B-1----:R-:W-:Y:S01]  /*346b0*/  IMAD.WIDE R6, R9, 0x2, R24 ;  /* 0x0000000209067825 */ /* 0x002fe200078e0218 */
[----:B--2---:R-:W-:Y:S01]  /*346c0*/  PRMT R8, R17, 0x7632, R8 ;  /* 0x0000763211087816 */ /* 0x004fe20000000008 */
[----:B------:R1:W-:Y:S01]  /*346d0*/  @P6 STG.E.U16 desc[UR8][R4.64], R17 ;  /* 0x0000001104006986 */ /* 0x0003e2000c101508 */
[----:B----4-:R-:W-:-:S03]  /*346e0*/  PRMT R11, R27, 0x7632, R11 ;  /* 0x000076321b0b7816 */ /* 0x010fc6000000000b */
[----:B-1----:R-:W2:Y:S01]  /*346f0*/  LDL.LU R17, [R1+0x110] ;  /* 0x0001100001117983 */ /* 0x002ea20000300800 */
        /* <DEDUP_REMOVED lines=19> */
[----:B---3--:R-:W-:Y:S01]  /*34830*/  PRMT R5, R19, 0x7632, R5 ;  /* 0x0000763213057816 */ /* 0x008fe20000000005 */
[----:B------:R-:W3:Y:S02]  /*34840*/  LDCU UR35, c[0x0][0x398] ;  /* 0x00007300ff2377ac */ /* 0x000ee40008000800 */
[----:B------:R1:W-:Y:S01]  /*34850*/  @P3 STG.E.U16 desc[UR8][R6.64], R19 ;  /* 0x0000001306003986 */ /* 0x0003e2000c101508 */
[----:B------:R-:W-:Y:S01]  /*34860*/  ISETP.LT.AND P5, PT, R29, UR68, !P5 ;  /* 0x000000441d007c0c */ /* 0x000fe2000efa1270 */
[----:B------:R-:W2:Y:S01]  /*34870*/  LDCU UR68, c[0x0][0x398] ;  /* 0x00007300ff4477ac */ /* 0x000ea20008000800 */
[----:B------:R-:W-:Y:S01]  /*34880*/  ISETP.LT.AND P4, PT, R28, UR69, !P1 ;  /* 0x000000451c007c0c */ /* 0x000fe2000cf81270 */
[C---:B0-----:R-:W-:Y:S01]  /*34890*/  IMAD.WIDE R8, R10.reuse, 0x2, R24 ;  /* 0x000000020a087825 */ /* 0x041fe200078e0218 */
[----:B-1----:R-:W3:Y:S03]  /*348a0*/  LDL.LU R19, [R1+0x144] ;  /* 0x0001440001137983 */ /* 0x002ee60000300800 */
[----:B------:R-:W-:Y:S01]  /*348b0*/  IMAD.WIDE R6, R10, 0x2, R2 ;  /* 0x000000020a067825 */ /* 0x000fe200078e0202 */
[----:B------:R-:W-:Y:S01]  /*348c0*/  ISETP.LT.AND P3, PT, R18, UR29, !P1 ;  /* 0x0000001d12007c0c */ /* 0x000fe2000cf61270 */
[----:B------:R-:W0:Y:S01]  /*348d0*/  LDCU UR29, c[0x0][0x39c] ;  /* 0x00007380ff1d77ac */ /* 0x000e220008000800 */
[----:B------:R2:W-:Y:S01]  /*348e0*/  @P6 STG.E.U16 desc[UR8][R8.64], R5 ;  /* 0x0000000508006986 */ /* 0x0005e2000c101508 */
[----:B------:R-:W-:Y:S01]  /*348f0*/  IMAD.WIDE R10, R10, 0x2, R20 ;  /* 0x000000020a0a7825 */ /* 0x000fe200078e0214 */
[----:B------:R-:W1:Y:S01]  /*34900*/  LDCU UR69, c[0x0][0x3b8] ;  /* 0x00007700ff4577ac */ /* 0x000e620008000800 */
[----:B--2---:R-:W-:Y:S01]  /*34910*/  PRMT R9, R17, 0x7632, R9 ;  /* 0x0000763211097816 */ /* 0x004fe20000000009 */
[----:B------:R2:W-:Y:S04]  /*34920*/  @P2 STG.E.U16 desc[UR8][R6.64], R17 ;  /* 0x0000001106002986 */ /* 0x0005e8000c101508 */
[----:B--2---:R-:W2:Y:S01]  /*34930*/  LDL.LU R17, [R1+0x184] ;  /* 0x0001840001117983 */ /* 0x004ea20000300800 */
        /* <DEDUP_REMOVED lines=11> */
[----:B------:R-:W0:Y:S03]  /*349f0*/  LDCU UR42, c[0x0][0x398] ;  /* 0x00007300ff2a77ac */ /* 0x000e260008000800 */
[----:B------:R1:W-:Y:S01]  /*34a00*/  @P3 STG.E.U16 desc[UR8][R8.64], R10 ;  /* 0x0000000a08003986 */ /* 0x0003e2000c101508 */
[----:B------:R-:W-:Y:S01]  /*34a10*/  ISETP.LT.AND P5, PT, R28, UR66, !P2 ;  /* 0x000000421c007c0c */ /* 0x000fe2000d7a1270 */
[----:B------:R-:W-:Y:S01]  /*34a20*/  VIADD R7, R16, 0x34 ;  /* 0x0000003410077836 */ /* 0x000fe20000000000 */
[----:B------:R-:W-:Y:S01]  /*34a30*/  ISETP.LT.AND P4, PT, R18, UR24, !P2 ;  /* 0x0000001812007c0c */ /* 0x000fe2000d781270 */
[----:B------:R-:W-:Y:S01]  /*34a40*/  VIADD R6, R5, UR67 ;  /* 0x0000004305067c36 */ /* 0x000fe20008000000 */
[----:B------:R-:W0:Y:S01]  /*34a50*/  LDCU UR65, c[0x0][0x398] ;  /* 0x00007300ff4177ac */ /* 0x000e220008000800 */
[----:B------:R-:W0:Y:S01]  /*34a60*/  LDCU UR70, c[0x0][0x398] ;  /* 0x00007300ff4677ac */ /* 0x000e220008000800 */
[C---:B-1----:R-:W-:Y:S01]  /*34a70*/  IMAD.WIDE R8, R4.reuse, 0x2, R2 ;  /* 0x0000000204087825 */ /* 0x042fe200078e0202 */
[----:B------:R-:W1:Y:S03]  /*34a80*/  LDCU UR46, c[0x0][0x398] ;  /* 0x00007300ff2e77ac */ /* 0x000e660008000800 */
[----:B------:R-:W-:Y:S01]  /*34a90*/  IMAD.WIDE R10, R4, 0x2, R20 ;  /* 0x00000002040a7825 */ /* 0x000fe200078e0214 */
[----:B---3--:R-:W-:Y:S01]  /*34aa0*/  PRMT R4, R19, 0x7632, R4 ;  /* 0x0000763213047816 */ /* 0x008fe20000000004 */
[----:B------:R3:W-:Y:S01]  /*34ab0*/  @P6 STG.E.U16 desc[UR8][R8.64], R19 ;  /* 0x0000001308006986 */ /* 0x0007e2000c101508 */
[----:B------:R-:W-:Y:S01]  /*34ac0*/  ISETP.LT.AND P3, PT, R26, UR43, !P2 ;  /* 0x0000002b1a007c0c */ /* 0x000fe2000d761270 */
[----:B------:R-:W0:Y:S01]  /*34ad0*/  LDCU UR24, c[0x0][0x39c] ;  /* 0x00007380ff1877ac */ /* 0x000e220008000800 */
[----:B------:R-:W0:Y:S01]  /*34ae0*/  LDCU UR66, c[0x0][0x3b8] ;  /* 0x00007700ff4277ac */ /* 0x000e220008000800 */
[----:B------:R-:W0:Y:S01]  /*34af0*/  LDCU UR67, c[0x0][0x398] ;  /* 0x00007300ff4377ac */ /* 0x000e220008000800 */
[----:B---3--:R-:W3:Y:S01]  /*34b00*/  LDL.LU R19, [R1+0x138] ;  /* 0x0001380001137983 */ /* 0x008ee20000300800 */
[----:B------:R-:W-:-:S03]  /*34b10*/  IMAD.WIDE R8, R5, 0x2, R22 ;  /* 0x0000000205087825 */ /* 0x000fc600078e0216 */
[----:B------:R0:W-:Y:S01]  /*34b20*/  @P1 STG.E.U16 desc[UR8][R10.64], R4 ;  /* 0x000000040a001986 */ /* 0x0001e2000c101508 */
[----:B------:R-:W-:Y:S01]  /*34b30*/  ISETP.GE.AND P6, PT, R7, UR32, PT ;  /* 0x0000002007007c0c */ /* 0x000fe2000bfc6270 */
[----:B------:R-:W1:Y:S01]  /*34b40*/  LDCU UR43, c[0x0][0x398] ;  /* 0x00007300ff2b77ac */ /* 0x000e620008000800 */
[----:B0-----:R-:W-:Y:S01]  /*34b50*/  IMAD.WIDE R10, R5, 0x2, R24 ;  /* 0x00000002050a7825 */ /* 0x001fe200078e0218 */
[----:B--2---:R-:W-:Y:S01]  /*34b60*/  PRMT R4, R17, 0x7632, R4 ;  /* 0x0000763211047816 */ /* 0x004fe20000000004 */
[----:B------:R0:W-:Y:S01]  /*34b70*/  @P5 STG.E.U16 desc[UR8][R8.64], R17 ;  /* 0x0000001108005986 */ /* 0x0001e2000c101508 */
[----:B------:R-:W-:Y:S01]  /*34b80*/  ISETP.LT.AND P2, PT, R29, UR62, !P2 ;  /* 0x0000003e1d007c0c */ /* 0x000fe2000d741270 */
[----:B------:R-:W-:Y:S01]  /*34b90*/  VIADD R7, R6, UR64 ;  /* 0x0000004006077c36 */ /* 0x000fe20008000000 */
[----:B------:R-:W2:Y:S01]  /*34ba0*/  LDCU UR32, c[0x0][0x398] ;  /* 0x00007300ff2077ac */ /* 0x000ea20008000800 */
[----:B0-----:R-:W2:Y:S01]  /*34bb0*/  LDL.LU R17, [R1+0x148] ;  /* 0x0001480001117983 */ /* 0x001ea20000300800 */
        /* <DEDUP_REMOVED lines=25> */
[----:B---3--:R-:W-:Y:S01]  /*34d50*/  PRMT R10, R19, 0x7632, R10 ;  /* 0x00007632130a7816 */ /* 0x008fe2000000000a */
[----:B------:R3:W-:Y:S04]  /*34d60*/  @P1 STG.E.U16 desc[UR8][R4.64], R19 ;  /* 0x0000001304001986 */ /* 0x0007e8000c101508 */
[----:B------:R0:W-:Y:S04]  /*34d70*/  @P5 STG.E.U16 desc[UR8][R8.64], R10 ;  /* 0x0000000a08005986 */ /* 0x0001e8000c101508 */
[----:B---3--:R-:W3:Y:S01]  /*34d80*/  LDL.LU R19, [R1+0x118] ;  /* 0x0001180001137983 */ /* 0x008ee20000300800 */
[----:B------:R-:W-:-:S04]  /*34d90*/  IMAD.WIDE R4, R6, 0x2, R2 ;  /* 0x0000000206047825 */ /* 0x000fc800078e0202 */
[----:B0-----:R-:W-:Y:S01]  /*34da0*/  IMAD.WIDE R8, R6, 0x2, R20 ;  /* 0x0000000206087825 */ /* 0x001fe200078e0214 */
[----:B--2---:R-:W-:Y:S01]  /*34db0*/  PRMT R6, R17, 0x7632, R6 ;  /* 0x0000763211067816 */ /* 0x004fe20000000006 */
[----:B------:R0:W-:Y:S04]  /*34dc0*/  @P4 STG.E.U16 desc[UR8][R4.64], R17 ;  /* 0x0000001104004986 */ /* 0x0001e8000c101508 */
[----:B0-----:R-:W2:Y:S01]  /*34dd0*/  LDL.LU R17, [R1+0x13c] ;  /* 0x00013c0001117983 */ /* 0x001ea20000300800 */
        /* <DEDUP_REMOVED lines=13> */
[----:B-----5:R-:W-:-:S03]  /*34eb0*/  ISETP.LT.AND P6, PT, R28, UR57, !P4 ;  /* 0x000000391c007c0c */ /* 0x020fc6000e7c1270 */
[----:B------:R5:W-:Y:S01]  /*34ec0*/  @P1 STG.E.U16 desc[UR8][R8.64], R6 ;  /* 0x0000000608001986 */ /* 0x000be2000c101508 */
[----:B------:R-:W-:Y:S01]  /*34ed0*/  VIADD R10, R7, UR61 ;  /* 0x0000003d070a7c36 */ /* 0x000fe20008000000 */
[----:B------:R-:W-:Y:S01]  /*34ee0*/  ISETP.LT.AND P2, PT, R18, UR38, !P4 ;  /* 0x0000002612007c0c */ /* 0x000fe2000e741270 */
[----:B------:R-:W0:Y:S01]  /*34ef0*/  LDCU UR56, c[0x0][0x398] ;  /* 0x00007300ff3877ac */ /* 0x000e220008000800 */
[----:B------:R-:W-:Y:S01]  /*34f00*/  ISETP.LT.AND P1, PT, R26, UR30, !P4 ;  /* 0x0000001e1a007c0c */ /* 0x000fe2000e721270 */
[----:B------:R-:W0:Y:S01]  /*34f10*/  LDCU UR61, c[0x0][0x398] ;  /* 0x00007300ff3d77ac */ /* 0x000e220008000800 */
[----:B------:R-:W0:Y:S01]  /*34f20*/  LDCU UR57, c[0x0][0x3b8] ;  /* 0x00007700ff3977ac */ /* 0x000e220008000800 */
[----:B---3--:R-:W-:Y:S01]  /*34f30*/  PRMT R11, R19, 0x7632, R11 ;  /* 0x00007632130b7816 */ /* 0x008fe2000000000b */
[----:B------:R3:W-:Y:S01]  /*34f40*/  @P5 STG.E.U16 desc[UR8][R4.64], R19 ;  /* 0x0000001304005986 */ /* 0x0007e2000c101508 */
[----:B-----5:R-:W-:Y:S01]  /*34f50*/  VIADD R9, R16, 0x37 ;  /* 0x0000003710097836 */ /* 0x020fe20000000000 */
[----:B------:R-:W5:Y:S01]  /*34f60*/  LDCU UR38, c[0x0][0x39c] ;  /* 0x00007380ff2677ac */ /* 0x000f620008000800 */
[----:B------:R-:W-:Y:S01]  /*34f70*/  IMAD.WIDE R6, R7, 0x2, R20 ;  /* 0x0000000207067825 */ /* 0x000fe200078e0214 */
[----:B------:R-:W0:Y:S03]  /*34f80*/  LDCU UR6, c[0x0][0x398] ;  /* 0x00007300ff0677ac */ /* 0x000e260008000800 */
[C---:B------:R-:W-:Y:S01]  /*34f90*/  VIADD R8, R10.reuse, UR58 ;  /* 0x0000003a0a087c36 */ /* 0x040fe20008000000 */
[----:B------:R-:W0:Y:S01]  /*34fa0*/  LDCU UR30, c[0x0][0x398] ;  /* 0x00007300ff1e77ac */ /* 0x000e220008000800 */
[----:B---3--:R-:W3:Y:S01]  /*34fb0*/  LDL.LU R19, [R1+0x18c] ;  /* 0x00018c0001137983 */ /* 0x008ee20000300800 */
[C---:B------:R-:W-:Y:S01]  /*34fc0*/  IMAD.WIDE R4, R10.reuse, 0x2, R22 ;  /* 0x000000020a047825 */ /* 0x040fe200078e0216 */
[----:B------:R-:W-:Y:S01]  /*34fd0*/  ISETP.GE.AND P5, PT, R9, UR39, PT ;  /* 0x0000002709007c0c */ /* 0x000fe2000bfa6270 */
[----:B------:R-:W0:Y:S01]  /*34fe0*/  LDCU UR58, c[0x0][0x398] ;  /* 0x00007300ff3a77ac */ /* 0x000e220008000800 */
[----:B------:R1:W-:Y:S01]  /*34ff0*/  @P3 STG.E.U16 desc[UR8][R6.64], R11 ;  /* 0x0000000b06003986 */ /* 0x0003e2000c101508 */
[----:B------:R-:W-:Y:S01]  /*35000*/  ISETP.LT.AND P4, PT, R29, UR53, !P4 ;  /* 0x000000351d007c0c */ /* 0x000fe2000e781270 */
[----:B------:R-:W0:Y:S01]  /*35010*/  LDCU UR39, c[0x0][0x398] ;  /* 0x00007300ff2777ac */ /* 0x000e220008000800 */
[----:B-1----:R-:W-:Y:S01]  /*35020*/  IMAD.WIDE R6, R10, 0x2, R24 ;  /* 0x000000020a067825 */ /* 0x002fe200078e0218 */
[----:B--2---:R-:W-:Y:S01]  /*35030*/  PRMT R9, R17, 0x7632, R9 ;  /* 0x0000763211097816 */ /* 0x004fe20000000009 */
[----:B------:R1:W-:Y:S01]  /*35040*/  @P6 STG.E.U16 desc[UR8][R4.64], R17 ;  /* 0x0000001104006986 */ /* 0x0003e2000c101508 */
[----:B------:R-:W-:Y:S01]  /*35050*/  ISETP.LT.AND P3, PT, R28, UR54, !P5 ;  /* 0x000000361c007c0c */ /* 0x000fe2000ef61270 */
[----:B------:R-:W-:Y:S01]  /*35060*/  VIADD R11, R16, 0x38 ;  /* 0x00000038100b7836 */ /* 0x000fe20000000000 */
[----:B------:R-:W2:Y:S01]  /*35070*/  LDCU UR53, c[0x0][0x398] ;  /* 0x00007300ff3577ac */ /* 0x000ea20008000800 */
[----:B------:R0:W-:Y:S04]  /*35080*/  @P2 STG.E.U16 desc[UR8][R6.64], R9 ;  /* 0x0000000906002986 */ /* 0x0001e8000c101508 */
[----:B-1----:R-:W2:Y:S01]  /*35090*/  LDL.LU R17, [R1+0x11c] ;  /* 0x00011c0001117983 */ /* 0x002ea20000300800 */
        /* <DEDUP_REMOVED lines=18> */
[----:B---3--:R-:W-:Y:S01]  /*351c0*/  PRMT R10, R19, 0x7632, R10 ;  /* 0x00007632130a7816 */ /* 0x008fe2000000000a */
[----:B------:R3:W-:Y:S01]  /*351d0*/  @P3 STG.E.U16 desc[UR8][R4.64], R19 ;  /* 0x0000001304003986 */ /* 0x0007e2000c101508 */
[----:B------:R-:W-:Y:S01]  /*351e0*/  VIADD R11, R16, 0x39 ;  /* 0x00000039100b7836 */ /* 0x000fe20000000000 */
[----:B------:R-:W0:Y:S02]  /*351f0*/  LDCU UR55, c[0x0][0x398] ;  /* 0x00007300ff3777ac */ /* 0x000e240008000800 */
[----:B------:R1:W-:Y:S01]  /*35200*/  @P6 STG.E.U16 desc[UR8][R6.64], R10 ;  /* 0x0000000a06006986 */ /* 0x0003e2000c101508 */
[----:B------:R-:W0:Y:S01]  /*35210*/  LDCU UR36, c[0x0][0x398] ;  /* 0x00007300ff2477ac */ /* 0x000e220008000800 */
[----:B------:R-:W0:Y:S02]  /*35220*/  LDCU UR47, c[0x0][0x3b8] ;  /* 0x00007700ff2f77ac */ /* 0x000e240008000800 */
[----:B---3--:R-:W3:Y:S01]  /*35230*/  LDL.LU R19, [R1+0x1a0] ;  /* 0x0001a00001137983 */ /* 0x008ee20000300800 */
[----:B------:R-:W-:-:S04]  /*35240*/  IMAD.WIDE R4, R8, 0x2, R2 ;  /* 0x0000000208047825 */ /* 0x000fc800078e0202 */
[----:B-1----:R-:W-:Y:S01]  /*35250*/  IMAD.WIDE R6, R8, 0x2, R20 ;  /* 0x0000000208067825 */ /* 0x002fe200078e0214 */
[----:B--2---:R-:W-:Y:S01]  /*35260*/  PRMT R8, R17, 0x7632, R8 ;  /* 0x0000763211087816 */ /* 0x004fe20000000008 */
[----:B------:R1:W-:Y:S04]  /*35270*/  @P2 STG.E.U16 desc[UR8][R4.64], R17 ;  /* 0x0000001104002986 */ /* 0x0003e8000c101508 */
[----:B-1----:R-:W2:Y:S01]  /*35280*/  LDL.LU R17, [R1+0x1b0] ;  /* 0x0001b00001117983 */ /* 0x002ea20000300800 */
        /* <DEDUP_REMOVED lines=17> */
[----:B---3--:R-:W-:Y:S01]  /*353a0*/  PRMT R11, R19, 0x7632, R11 ;  /* 0x00007632130b7816 */ /* 0x008fe2000000000b */
        /* <DEDUP_REMOVED lines=46> */
[----:B---3--:R-:W-:Y:S01]  /*35690*/  PRMT R10, R19, 0x7632, R10 ;  /* 0x00007632130a7816 */ /* 0x008fe2000000000a */
[----:B------:R3:W-:Y:S01]  /*356a0*/  @P1 STG.E.U16 desc[UR8][R6.64], R19 ;  /* 0x0000001306001986 */ /* 0x0007e2000c101508 */
[----:B------:R-:W0:Y:S03]  /*356b0*/  LDCU UR45, c[0x0][0x3b8] ;  /* 0x00007700ff2d77ac */ /* 0x000e260008000800 */
[----:B------:R1:W-:Y:S04]  /*356c0*/  @P5 STG.E.U16 desc[UR8][R8.64], R10 ;  /* 0x0000000a08005986 */ /* 0x0003e8000c101508 */
[----:B---3--:R-:W3:Y:S01]  /*356d0*/  LDL.LU R19, [R1+0x154] ;  /* 0x0001540001137983 */ /* 0x008ee20000300800 */
[----:B-1----:R-:W-:-:S04]  /*356e0*/  IMAD.WIDE R8, R4, 0x2, R2 ;  /* 0x0000000204087825 */ /* 0x002fc800078e0202 */
[----:B------:R-:W-:Y:S01]  /*356f0*/  IMAD.WIDE R10, R4, 0x2, R20 ;  /* 0x00000002040a7825 */ /* 0x000fe200078e0214 */
        /* <DEDUP_REMOVED lines=17> */
[----:B------:R-:W-:Y:S01]  /*35810*/  ISETP.LT.AND P6, PT, R28, UR42, !P4 ;  /* 0x0000002a1c007c0c */ /* 0x000fe2000e7c1270 */
[C---:B------:R-:W-:Y:S01]  /*35820*/  VIADD R6, R5.reuse, UR69 ;  /* 0x0000004505067c36 */ /* 0x040fe20008000000 */
[----:B------:R1:W-:Y:S01]  /*35830*/  @P1 STG.E.U16 desc[UR8][R10.64], R4 ;  /* 0x000000040a001986 */ /* 0x0003e2000c101508 */
[----:B------:R-:W-:Y:S01]  /*35840*/  ISETP.LT.AND P2, PT, R18, UR65, !P4 ;  /* 0x0000004112007c0c */ /* 0x000fe2000e741270 */
[----:B------:R-:W0:Y:S01]  /*35850*/  LDCU UR35, c[0x0][0x398] ;  /* 0x00007300ff2377ac */ /* 0x000e220008000800 */
[----:B------:R-:W-:Y:S01]  /*35860*/  ISETP.LT.AND P1, PT, R26, UR70, !P4 ;  /* 0x000000461a007c0c */ /* 0x000fe2000e721270 */
[----:B------:R-:W0:Y:S01]  /*35870*/  LDCU UR69, c[0x0][0x398] ;  /* 0x00007300ff4577ac */ /* 0x000e220008000800 */
[----:B------:R-:W0:Y:S01]  /*35880*/  LDCU UR29, c[0x0][0x398] ;  /* 0x00007300ff1d77ac */ /* 0x000e220008000800 */
[----:B-1----:R-:W-:Y:S01]  /*35890*/  IMAD.WIDE R4, R5, 0x2, R20 ;  /* 0x0000000205047825 */ /* 0x002fe200078e0214 */
[----:B------:R-:W1:Y:S01]  /*358a0*/  LDCU UR42, c[0x0][0x3b8] ;  /* 0x00007700ff2a77ac */ /* 0x000e620008000800 */
[----:B---3--:R-:W-:Y:S01]  /*358b0*/  PRMT R11, R19, 0x7632, R11 ;  /* 0x00007632130b7816 */ /* 0x008fe2000000000b */
[----:B------:R3:W-:Y:S01]  /*358c0*/  @P5 STG.E.U16 desc[UR8][R8.64], R19 ;  /* 0x0000001308005986 */ /* 0x0007e2000c101508 */
[----:B------:R-:W-:Y:S01]  /*358d0*/  VIADD R10, R16, 0x3d ;  /* 0x0000003d100a7836 */ /* 0x000fe20000000000 */
[----:B------:R-:W0:Y:S02]  /*358e0*/  LDCU UR65, c[0x0][0x39c] ;  /* 0x00007380ff4177ac */ /* 0x000e240008000800 */
[----:B------:R1:W-:Y:S01]  /*358f0*/  @P3 STG.E.U16 desc[UR8][R4.64], R11 ;  /* 0x0000000b04003986 */ /* 0x0003e2000c101508 */
[----:B------:R-:W-:Y:S01]  /*35900*/  VIADD R7, R6, UR66 ;  /* 0x0000004206077c36 */ /* 0x000fe20008000000 */
[----:B------:R-:W0:Y:S02]  /*35910*/  LDCU UR70, c[0x0][0x398] ;  /* 0x00007300ff4677ac */ /* 0x000e240008000800 */
[----:B---3--:R-:W3:Y:S01]  /*35920*/  LDL.LU R19, [R1+0x1b8] ;  /* 0x0001b80001137983 */ /* 0x008ee20000300800 */
        /* <DEDUP_REMOVED lines=8> */
[----:B--2---:R-:W-:Y:S01]  /*359b0*/  PRMT R10, R17, 0x7632, R10 ;  /* 0x00007632110a7816 */ /* 0x004fe2000000000a */
[----:B------:R2:W-:Y:S04]  /*359c0*/  @P6 STG.E.U16 desc[UR8][R4.64], R17 ;  /* 0x0000001104006986 */ /* 0x0005e8000c101508 */
[----:B------:R0:W-:Y:S04]  /*359d0*/  @P2 STG.E.U16 desc[UR8][R8.64], R10 ;  /* 0x0000000a08002986 */ /* 0x0001e8000c101508 */
[----:B--2---:R-:W2:Y:S01]  /*359e0*/  LDL.LU R17, [R1+0x158] ;  /* 0x0001580001117983 */ /* 0x004ea20000300800 */
        /* <DEDUP_REMOVED lines=22> */
[----:B---3--:R-:W-:Y:S01]  /*35b50*/  PRMT R6, R19, 0x7632, R6 ;  /* 0x0000763213067816 */ /* 0x008fe20000000006 */
[----:B------:R3:W-:Y:S04]  /*35b60*/  @P3 STG.E.U16 desc[UR8][R4.64], R19 ;  /* 0x0000001304003986 */ /* 0x0007e8000c101508 */
[----:B---3--:R-:W3:Y:S01]  /*35b70*/  LDL.LU R19, [R1+0x1ac] ;  /* 0x0001ac0001137983 */ /* 0x008ee20000300800 */
[----:B------:R-:W-:-:S03]  /*35b80*/  IMAD.WIDE R4, R7, 0x2, R2 ;  /* 0x0000000207047825 */ /* 0x000fc600078e0202 */
[----:B------:R0:W-:Y:S02]  /*35b90*/  @P6 STG.E.U16 desc[UR8][R8.64], R6 ;  /* 0x0000000608006986 */ /* 0x0001e4000c101508 */
[----:B0-----:R-:W-:Y:S02]  /*35ba0*/  VIADD R9, R16, 0x3f ;  /* 0x0000003f10097836 */ /* 0x001fe40000000000 */
[----:B------:R-:W-:Y:S01]  /*35bb0*/  IMAD.WIDE R6, R7, 0x2, R20 ;  /* 0x0000000207067825 */ /* 0x000fe200078e0214 */
[----:B--2---:R-:W-:Y:S01]  /*35bc0*/  PRMT R11, R17, 0x7632, R11 ;  /* 0x00007632110b7816 */ /* 0x004fe2000000000b */
[----:B------:R0:W-:Y:S01]  /*35bd0*/  @P2 STG.E.U16 desc[UR8][R4.64], R17 ;  /* 0x0000001104002986 */ /* 0x0001e2000c101508 */
[----:B------:R-:W-:Y:S02]  /*35be0*/  ISETP.GE.AND P2, PT, R9, UR41, PT ;  /* 0x0000002909007c0c */ /* 0x000fe4000bf46270 */
[----:B------:R-:W-:Y:S01]  /*35bf0*/  ISETP.LT.AND P3, PT, R18, UR59, !P1 ;  /* 0x0000003b12007c0c */ /* 0x000fe2000cf61270 */
[----:B0-----:R-:W2:Y:S01]  /*35c00*/  LDL.LU R17, [R1+0x1bc] ;  /* 0x0001bc0001117983 */ /* 0x001ea20000300800 */
        /* <DEDUP_REMOVED lines=24> */
[----:B---3--:R-:W-:Y:S01]  /*35d90*/  PRMT R10, R19, 0x7632, R10 ;  /* 0x00007632130a7816 */ /* 0x008fe2000000000a */
[----:B------:R3:W-:Y:S04]  /*35da0*/  @P6 STG.E.U16 desc[UR8][R4.64], R19 ;  /* 0x0000001304006986 */ /* 0x0007e8000c101508 */
[----:B---3--:R-:W3:Y:S01]  /*35db0*/  LDL.LU R19, [R1+0x1d0] ;  /* 0x0001d00001137983 */ /* 0x008ee20000300800 */
[----:B------:R-:W-:-:S03]  /*35dc0*/  IMAD.WIDE R4, R8, 0x2, R22 ;  /* 0x0000000208047825 */ /* 0x000fc600078e0216 */
[----:B------:R0:W-:Y:S01]  /*35dd0*/  @P1 STG.E.U16 desc[UR8][R6.64], R10 ;  /* 0x0000000a06001986 */ /* 0x0001e2000c101508 */
[C---:B------:R-:W-:Y:S01]  /*35de0*/  VIADD R9, R8.reuse, UR57 ;  /* 0x0000003908097c36 */ /* 0x040fe20008000000 */
[----:B-----5:R-:W-:Y:S01]  /*35df0*/  ISETP.GE.AND P6, PT, R11, UR38, PT ;  /* 0x000000260b007c0c */ /* 0x020fe2000bfc6270 */
[----:B0-----:R-:W-:Y:S01]  /*35e00*/  IMAD.WIDE R6, R8, 0x2, R24 ;  /* 0x0000000208067825 */ /* 0x001fe200078e0218 */
[----:B--2---:R-:W-:Y:S01]  /*35e10*/  PRMT R10, R17, 0x7632, R10 ;  /* 0x00007632110a7816 */ /* 0x004fe2000000000a */
[----:B------:R0:W-:Y:S01]  /*35e20*/  @P5 STG.E.U16 desc[UR8][R4.64], R17 ;  /* 0x0000001104005986 */ /* 0x0001e2000c101508 */
[----:B------:R-:W-:Y:S01]  /*35e30*/  ISETP.LT.AND P2, PT, R29, UR6, !P2 ;  /* 0x000000061d007c0c */ /* 0x000fe2000d741270 */
[----:B------:R-:W-:Y:S01]  /*35e40*/  VIADD R11, R16, 0x41 ;  /* 0x00000041100b7836 */ /* 0x000fe20000000000 */
[----:B------:R-:W2:Y:S01]  /*35e50*/  LDCU UR57, c[0x0][0x398] ;  /* 0x00007300ff3977ac */ /* 0x000ea20008000800 */
[----:B------:R5:W-:Y:S01]  /*35e60*/  @P4 STG.E.U16 desc[UR8][R6.64], R10 ;  /* 0x0000000a06004986 */ /* 0x000be2000c101508 */
[----:B------:R-:W1:Y:S03]  /*35e70*/  LDCU UR38, c[0x0][0x398] ;  /* 0x00007300ff2677ac */ /* 0x000e660008000800 */
[----:B0-----:R-:W2:Y:S01]  /*35e80*/  LDL.LU R17, [R1+0x1e0] ;  /* 0x0001e00001117983 */ /* 0x001ea20000300800 */
[----:B------:R-:W-:Y:S01]  /*35e90*/  IMAD.WIDE R4, R8, 0x2, R2 ;  /* 0x0000000208047825 */ /* 0x000fe200078e0202 */
[----:B------:R-:W-:Y:S01]  /*35ea0*/  ISETP.LT.AND P1, PT, R28, UR30, !P6 ;  /* 0x0000001e1c007c0c */ /* 0x000fe2000f721270 */
[----:B------:R-:W0:Y:S02]  /*35eb0*/  LDCU UR6, c[0x0][0x398] ;  /* 0x00007300ff0677ac */ /* 0x000e240008000800 */
[----:B-----5:R-:W-:Y:S01]  /*35ec0*/  IMAD.WIDE R6, R8, 0x2, R20 ;  /* 0x0000000208067825 */ /* 0x020fe200078e0214 */
[----:B------:R-:W-:Y:S01]  /*35ed0*/  ISETP.LT.AND P5, PT, R18, UR53, !P6 ;  /* 0x0000003512007c0c */ /* 0x000fe2000f7a1270 */
[----:B------:R-:W5:Y:S01]  /*35ee0*/  LDCU UR53, c[0x0][0x39c] ;  /* 0x00007380ff3577ac */ /* 0x000f620008000800 */
        /* <DEDUP_REMOVED lines=17> */
[----:B---3--:R-:W-:Y:S01]  /*36000*/  PRMT R8, R19, 0x7632, R8 ;  /* 0x0000763213087816 */ /* 0x008fe20000000008 */
[----:B------:R1:W-:Y:S04]  /*36010*/  @P1 STG.E.U16 desc[UR8][R4.64], R19 ;  /* 0x0000001304001986 */ /* 0x0003e8000c101508 */
[----:B------:R3:W-:Y:S04]  /*36020*/  @P5 STG.E.U16 desc[UR8][R6.64], R8 ;  /* 0x0000000806005986 */ /* 0x0007e8000c101508 */
[----:B-1----:R-:W5:Y:S01]  /*36030*/  LDL.LU R19, [R1+0x1c0] ;  /* 0x0001c00001137983 */ /* 0x002f620000300800 */
[----:B---3--:R-:W-:-:S04]  /*36040*/  IMAD.WIDE R6, R9, 0x2, R2 ;  /* 0x0000000209067825 */ /* 0x008fc800078e0202 */
[----:B------:R-:W-:Y:S02]  /*36050*/  VIADD R5, R16, 0x42 ;  /* 0x0000004210057836 */ /* 0x000fe40000000000 */
[----:B------:R-:W-:Y:S01]  /*36060*/  IMAD.WIDE R8, R9, 0x2, R20 ;  /* 0x0000000209087825 */ /* 0x000fe200078e0214 */
[----:B--2---:R-:W-:Y:S01]  /*36070*/  PRMT R11, R17, 0x7632, R11 ;  /* 0x00007632110b7816 */ /* 0x004fe2000000000b */
        /* <DEDUP_REMOVED lines=559> */
[----:B-----5:R-:W-:Y:S01]  /*38370*/  ISETP.LT.AND P2, PT, R29, UR49, !P2 ;  /* 0x000000311d007c0c */ /* 0x020fe2000d741270 */
[----:B------:R-:W5:Y:S01]  /*38380*/  LDCU UR49, c[0x0][0x398] ;  /* 0x00007300ff3177ac */ /* 0x000f620008000800 */
[----:B------:R-:W-:Y:S01]  /*38390*/  ISETP.GE.AND P6, PT, R11, UR16, PT ;  /* 0x000000100b007c0c */ /* 0x000fe2000bfc6270 */
[----:B0-----:R-:W-:Y:S01]  /*383a0*/  IMAD.WIDE R6, R8, 0x2, R24 ;  /* 0x0000000208067825 */ /* 0x001fe200078e0218 */
[----:B--2---:R-:W-:Y:S01]  /*383b0*/  PRMT R10, R17, 0x7632, R10 ;  /* 0x00007632110a7816 */ /* 0x004fe2000000000a */
[----:B------:R0:W-:Y:S02]  /*383c0*/  @P5 STG.E.U16 desc[UR8][R4.64], R17 ;  /* 0x0000001104005986 */ /* 0x0001e4000c101508 */
[----:B------:R-:W-:Y:S01]  /*383d0*/  VIADD R11, R16, 0x59 ;  /* 0x00000059100b7836 */ /* 0x000fe20000000000 */
[----:B------:R-:W2:Y:S01]  /*383e0*/  LDCU UR72, c[0x0][0x398] ;  /* 0x00007300ff4877ac */ /* 0x000ea20008000800 */
[----:B------:R1:W-:Y:S01]  /*383f0*/  @P4 STG.E.U16 desc[UR8][R6.64], R10 ;  /* 0x0000000a06004986 */ /* 0x0003e2000c101508 */
[----:B------:R-:W2:Y:S03]  /*38400*/  LDCU UR16, c[0x0][0x398] ;  /* 0x00007300ff1077ac */ /* 0x000ea60008000800 */
[----:B0-----:R-:W2:Y:S01]  /*38410*/  LDL.LU R17, [R1+0x2a0] ;  /* 0x0002a00001117983 */ /* 0x001ea20000300800 */
[----:B------:R-:W-:-:S04]  /*38420*/  IMAD.WIDE R4, R8, 0x2, R2 ;  /* 0x0000000208047825 */ /* 0x000fc800078e0202 */
[----:B-1----:R-:W-:Y:S01]  /*38430*/  IMAD.WIDE R6, R8, 0x2, R20 ;  /* 0x0000000208067825 */ /* 0x002fe200078e0214 */
[----:B----4-:R-:W-:Y:S01]  /*38440*/  PRMT R8, R27, 0x7632, R8 ;  /* 0x000076321b087816 */ /* 0x010fe20000000008 */
[----:B------:R0:W-:Y:S04]  /*38450*/  @P3 STG.E.U16 desc[UR8][R4.64], R27 ;  /* 0x0000001b04003986 */ /* 0x0001e8000c101508 */
[----:B0-----:R-:W4:Y:S01]  /*38460*/  LDL.LU R27, [R1+0x2b0] ;  /* 0x0002b000011b7983 */ /* 0x001f220000300800 */
[----:B------:R-:W-:Y:S02]  /*38470*/  ISETP.LT.AND P1, PT, R28, UR45, !P6 ;  /* 0x0000002d1c007c0c */ /* 0x000fe4000f721270 */
[----:B------:R-:W-:Y:S01]  /*38480*/  ISETP.LT.AND P5, PT, R18, UR68, !P6 ;  /* 0x0000004412007c0c */ /* 0x000fe2000f7a1270 */
[----:B------:R0:W-:Y:S01]  /*38490*/  @P2 STG.E.U16 desc[UR8][R6.64], R8 ;  /* 0x0000000806002986 */ /* 0x0001e2000c101508 */
[----:B------:R-:W-:Y:S01]  /*384a0*/  ISETP.LT.AND P4, PT, R26, UR73, !P6 ;  /* 0x000000491a007c0c */ /* 0x000fe2000f781270 */
[----:B------:R-:W-:Y:S01]  /*384b0*/  IMAD.WIDE R4, R9, 0x2, R22 ;  /* 0x0000000209047825 */ /* 0x000fe200078e0216 */
[----:B------:R-:W-:Y:S01]  /*384c0*/  ISETP.GE.AND P3, PT, R11, UR29, PT ;  /* 0x0000001d0b007c0c */ /* 0x000fe2000bf66270 */
[----:B------:R-:W1:Y:S02]  /*384d0*/  LDCU UR68, c[0x0][0x39c] ;  /* 0x00007380ff4477ac */ /* 0x000e640008000800 */
[C---:B------:R-:W-:Y:S01]  /*384e0*/  VIADD R10, R9.reuse, UR69 ;  /* 0x00000045090a7c36 */ /* 0x040fe20008000000 */
[----:B------:R-:W1:Y:S01]  /*384f0*/  LDCU UR45, c[0x0][0x3b8] ;  /* 0x00007700ff2d77ac */ /* 0x000e620008000800 */
[----:B0-----:R-:W-:Y:S01]  /*38500*/  IMAD.WIDE R6, R9, 0x2, R24 ;  /* 0x0000000209067825 */ /* 0x001fe200078e0218 */
[----:B------:R-:W-:Y:S01]  /*38510*/  ISETP.LT.AND P6, PT, R29, UR35, !P6 ;  /* 0x000000231d007c0c */ /* 0x000fe2000f7c1270 */
[----:B------:R-:W0:Y:S01]  /*38520*/  LDCU UR73, c[0x0][0x398] ;  /* 0x00007300ff4977ac */ /* 0x000e220008000800 */
[----:B------:R-:W-:Y:S01]  /*38530*/  ISETP.LT.AND P2, PT, R28, UR42, !P3 ;  /* 0x0000002a1c007c0c */ /* 0x000fe2000df41270 */
[----:B------:R-:W0:Y:S01]  /*38540*/  LDCU UR35, c[0x0][0x398] ;  /* 0x00007300ff2377ac */ /* 0x000e220008000800 */
        /* <DEDUP_REMOVED lines=20> */
[----:B------:R-:W0:Y:S01]  /*38690*/  LDCU UR70, c[0x0][0x398] ;  /* 0x00007300ff4677ac */ /* 0x000e220008000800 */
[----:B------:R-:W0:Y:S01]  /*386a0*/  LDCU UR66, c[0x0][0x398] ;  /* 0x00007300ff4277ac */ /* 0x000e220008000800 */
[----:B------:R-:W0:Y:S01]  /*386b0*/  LDCU UR24, c[0x0][0x398] ;  /* 0x00007300ff1877ac */ /* 0x000e220008000800 */
[----:B----4-:R-:W-:Y:S01]  /*386c0*/  PRMT R5, R27, 0x7632, R5 ;  /* 0x000076321b057816 */ /* 0x010fe20000000005 */
[----:B------:R4:W-:Y:S04]  /*386d0*/  @P2 STG.E.U16 desc[UR8][R6.64], R27 ;  /* 0x0000001b06002986 */ /* 0x0009e8000c101508 */
[----:B----4-:R-:W4:Y:S01]  /*386e0*/  LDL.LU R27, [R1+0x2a4] ;  /* 0x0002a400011b7983 */ /* 0x010f220000300800 */
[----:B------:R-:W-:Y:S01]  /*386f0*/  ISETP.LT.AND P3, PT, R29, UR46, !P3 ;  /* 0x0000002e1d007c0c */ /* 0x000fe2000df61270 */
[----:B------:R-:W-:Y:S01]  /*38700*/  IMAD.WIDE R8, R10, 0x2, R24 ;  /* 0x000000020a087825 */ /* 0x000fe200078e0218 */
[----:B------:R-:W-:Y:S01]  /*38710*/  ISETP.LT.AND P6, PT, R28, UR43, !P4 ;  /* 0x0000002b1c007c0c */ /* 0x000fe2000e7c1270 */
[----:B------:R-:W0:Y:S02]  /*38720*/  LDCU UR46, c[0x0][0x398] ;  /* 0x00007300ff2e77ac */ /* 0x000e240008000800 */
[----:B------:R-:W-:Y:S01]  /*38730*/  IMAD.WIDE R6, R10, 0x2, R2 ;  /* 0x000000020a067825 */ /* 0x000fe200078e0202 */
[----:B------:R-:W-:Y:S01]  /*38740*/  ISETP.LT.AND P2, PT, R18, UR62, !P4 ;  /* 0x0000003e12007c0c */ /* 0x000fe2000e741270 */
[----:B------:R1:W-:Y:S01]  /*38750*/  @P1 STG.E.U16 desc[UR8][R8.64], R5 ;  /* 0x0000000508001986 */ /* 0x0003e2000c101508 */
[----:B------:R-:W0:Y:S01]  /*38760*/  LDCU UR43, c[0x0][0x3b8] ;  /* 0x00007700ff2b77ac */ /* 0x000e220008000800 */
[----:B------:R-:W-:Y:S01]  /*38770*/  IMAD.WIDE R10, R10, 0x2, R20 ;  /* 0x000000020a0a7825 */ /* 0x000fe200078e0214 */
[----:B------:R-:W-:Y:S01]  /*38780*/  ISETP.LT.AND P1, PT, R26, UR67, !P4 ;  /* 0x000000431a007c0c */ /* 0x000fe2000e721270 */
[----:B------:R-:W0:Y:S02]  /*38790*/  LDCU UR62, c[0x0][0x39c] ;  /* 0x00007380ff3e77ac */ /* 0x000e240008000800 */
[----:B-1----:R-:W-:Y:S01]  /*387a0*/  VIADD R8, R16, 0x5b ;  /* 0x0000005b10087836 */ /* 0x002fe20000000000 */
[----:B---3--:R-:W-:Y:S01]  /*387b0*/  PRMT R9, R19, 0x7632, R9 ;  /* 0x0000763213097816 */ /* 0x008fe20000000009 */
[----:B------:R1:W-:Y:S03]  /*387c0*/  @P5 STG.E.U16 desc[UR8][R6.64], R19 ;  /* 0x0000001306005986 */ /* 0x0003e6000c101508 */
[----:B------:R-:W-:Y:S01]  /*387d0*/  ISETP.GE.AND P5, PT, R8, UR20, PT ;  /* 0x0000001408007c0c */ /* 0x000fe2000bfa6270 */
[C---:B------:R-:W-:Y:S01]  /*387e0*/  VIADD R5, R4.reuse, UR63 ;  /* 0x0000003f04057c36 */ /* 0x040fe20008000000 */
[----:B------:R-:W-:Y:S01]  /*387f0*/  ISETP.LT.AND P4, PT, R29, UR32, !P4 ;  /* 0x000000201d007c0c */ /* 0x000fe2000e781270 */
[----:B------:R3:W-:Y:S01]  /*38800*/  @P3 STG.E.U16 desc[UR8][R10.64], R9 ;  /* 0x000000090a003986 */ /* 0x0007e2000c101508 */
[----:B------:R-:W0:Y:S01]  /*38810*/  LDCU UR67, c[0x0][0x398] ;  /* 0x00007300ff4377ac */ /* 0x000e220008000800 */
[----:B------:R-:W0:Y:S02]  /*38820*/  LDCU UR32, c[0x0][0x398] ;  /* 0x00007300ff2077ac */ /* 0x000e240008000800 */
[----:B-1----:R-:W5:Y:S01]  /*38830*/  LDL.LU R19, [R1+0x2b4] ;  /* 0x0002b40001137983 */ /* 0x002f620000300800 */
[C---:B------:R-:W-:Y:S01]  /*38840*/  IMAD.WIDE R6, R4.reuse, 0x2, R22 ;  /* 0x0000000204067825 */ /* 0x040fe200078e0216 */
[----:B------:R-:W1:Y:S03]  /*38850*/  LDCU UR63, c[0x0][0x398] ;  /* 0x00007300ff3f77ac */ /* 0x000e660008000800 */
[C---:B---3--:R-:W-:Y:S01]  /*38860*/  IMAD.WIDE R8, R4.reuse, 0x2, R24 ;  /* 0x0000000204087825 */ /* 0x048fe200078e0218 */
[----:B------:R-:W3:Y:S01]  /*38870*/  LDCU UR20, c[0x0][0x398] ;  /* 0x00007300ff1477ac */ /* 0x000ee20008000800 */
[----:B--2---:R-:W-:Y:S01]  /*38880*/  PRMT R10, R17, 0x7632, R10 ;  /* 0x00007632110a7816 */ /* 0x004fe2000000000a */
[----:B------:R2:W-:Y:S04]  /*38890*/  @P6 STG.E.U16 desc[UR8][R6.64], R17 ;  /* 0x0000001106006986 */ /* 0x0005e8000c101508 */
[----:B------:R0:W-:Y:S04]  /*388a0*/  @P2 STG.E.U16 desc[UR8][R8.64], R10 ;  /* 0x0000000a08002986 */ /* 0x0001e8000c101508 */
[----:B--2---:R-:W2:Y:S01]  /*388b0*/  LDL.LU R17, [R1+0x284] ;  /* 0x0002840001117983 */ /* 0x004ea20000300800 */
[----:B0-----:R-:W-:-:S04]  /*388c0*/  IMAD.WIDE R8, R4, 0x2, R2 ;  /* 0x0000000204087825 */ /* 0x001fc800078e0202 */
[----:B------:R-:W-:Y:S01]  /*388d0*/  IMAD.WIDE R10, R4, 0x2, R20 ;  /* 0x00000002040a7825 */ /* 0x000fe200078e0214 */
[----:B----4-:R-:W-:Y:S01]  /*388e0*/  PRMT R4, R27, 0x7632, R4 ;  /* 0x000076321b047816 */ /* 0x010fe20000000004 */
[----:B------:R0:W-:Y:S04]  /*388f0*/  @P1 STG.E.U16 desc[UR8][R8.64], R27 ;  /* 0x0000001b08001986 */ /* 0x0001e8000c101508 */
[----:B0-----:R-:W4:Y:S01]  /*38900*/  LDL.LU R27, [R1+0x298] ;  /* 0x00029800011b7983 */ /* 0x001f220000300800 */
[----:B------:R-:W-:Y:S02]  /*38910*/  ISETP.LT.AND P3, PT, R28, UR40, !P5 ;  /* 0x000000281c007c0c */ /* 0x000fe4000ef61270 */
[----:B------:R-:W-:Y:S01]  /*38920*/  ISETP.LT.AND P6, PT, R18, UR59, !P5 ;  /* 0x0000003b12007c0c */ /* 0x000fe2000efc1270 */
[----:B------:R-:W-:Y:S01]  /*38930*/  IMAD.WIDE R8, R5, 0x2, R22 ;  /* 0x0000000205087825 */ /* 0x000fe200078e0216 */
[----:B------:R-:W-:-:S03]  /*38940*/  ISETP.LT.AND P2, PT, R26, UR64, !P5 ;  /* 0x000000401a007c0c */ /* 0x000fc6000ef41270 */
[----:B------:R-:W-:Y:S01]  /*38950*/  VIADD R7, R16, 0x5c ;  /* 0x0000005c10077836 */ /* 0x000fe20000000000 */
[----:B------:R-:W-:Y:S01]  /*38960*/  ISETP.LT.AND P5, PT, R29, UR33, !P5 ;  /* 0x000000211d007c0c */ /* 0x000fe2000efa1270 */
[----:B------:R0:W-:Y:S01]  /*38970*/  @P4 STG.E.U16 desc[UR8][R10.64], R4 ;  /* 0x000000040a004986 */ /* 0x0001e2000c101508 */
[----:B------:R-:W-:Y:S01]  /*38980*/  VIADD R6, R5, UR60 ;  /* 0x0000003c05067c36 */ /* 0x000fe20008000000 */
[----:B------:R-:W1:Y:S01]  /*38990*/  LDCU UR59, c[0x0][0x39c] ;  /* 0x00007380ff3b77ac */ /* 0x000e620008000800 */
[----:B------:R-:W-:Y:S01]  /*389a0*/  ISETP.GE.AND P1, PT, R7, UR41, PT ;  /* 0x0000002907007c0c */ /* 0x000fe2000bf26270 */
[----:B------:R-:W1:Y:S03]  /*389b0*/  LDCU UR64, c[0x0][0x398] ;  /* 0x00007300ff4077ac */ /* 0x000e660008000800 */
[----:B------:R-:W-:Y:S01]  /*389c0*/  ISETP.LT.AND P4, PT, R28, UR27, !P1 ;  /* 0x0000001b1c007c0c */ /* 0x000fe2000cf81270 */
[----:B------:R-:W1:Y:S01]  /*389d0*/  LDCU UR40, c[0x0][0x3b8] ;  /* 0x00007700ff2877ac */ /* 0x000e620008000800 */
[----:B0-----:R-:W-:Y:S01]  /*389e0*/  IMAD.WIDE R10, R5, 0x2, R24 ;  /* 0x00000002050a7825 */ /* 0x001fe200078e0218 */
[----:B------:R-:W0:Y:S01]  /*389f0*/  LDCU UR33, c[0x0][0x398] ;  /* 0x00007300ff2177ac */ /* 0x000e220008000800 */
[----:B-----5:R-:W-:Y:S01]  /*38a00*/  PRMT R4, R19, 0x7632, R4 ;  /* 0x0000763213047816 */ /* 0x020fe20000000004 */
[----:B------:R5:W-:Y:S01]  /*38a10*/  @P3 STG.E.U16 desc[UR8][R8.64], R19 ;  /* 0x0000001308003986 */ /* 0x000be2000c101508 */
[----:B------:R-:W-:Y:S01]  /*38a20*/  VIADD R7, R6, UR57 ;  /* 0x0000003906077c36 */ /* 0x000fe20008000000 */
[----:B------:R-:W0:Y:S02]  /*38a30*/  LDCU UR60, c[0x0][0x398] ;  /* 0x00007300ff3c77ac */ /* 0x000e240008000800 */
[----:B------:R1:W-:Y:S01]  /*38a40*/  @P6 STG.E.U16 desc[UR8][R10.64], R4 ;  /* 0x000000040a006986 */ /* 0x0003e2000c101508 */
[----:B------:R-:W0:Y:S01]  /*38a50*/  LDCU UR41, c[0x0][0x398] ;  /* 0x00007300ff2977ac */ /* 0x000e220008000800 */
[----:B------:R-:W0:Y:S02]  /*38a60*/  LDCU UR27, c[0x0][0x3b8] ;  /* 0x00007700ff1b77ac */ /* 0x000e240008000800 */
[----:B-----5:R-:W5:Y:S01]  /*38a70*/  LDL.LU R19, [R1+0x2a8] ;  /* 0x0002a80001137983 */ /* 0x020f620000300800 */
[C---:B------:R-:W-:Y:S01]  /*38a80*/  IMAD.WIDE R8, R5.reuse, 0x2, R2 ;  /* 0x0000000205087825 */ /* 0x040fe200078e0202 */
[----:B------:R-:W-:Y:S01]  /*38a90*/  ISETP.LT.AND P3, PT, R18, UR56, !P1 ;  /* 0x0000003812007c0c */ /* 0x000fe2000cf61270 */
[----:B------:R-:W0:Y:S02]  /*38aa0*/  LDCU UR56, c[0x0][0x39c] ;  /* 0x00007380ff3877ac */ /* 0x000e240008000800 */
[----:B-1----:R-:W-:Y:S01]  /*38ab0*/  IMAD.WIDE R4, R5, 0x2, R20 ;  /* 0x0000000205047825 */ /* 0x002fe200078e0214 */
[----:B------:R-:W1:Y:S03]  /*38ac0*/  LDCU UR57, c[0x0][0x398] ;  /* 0x00007300ff3977ac */ /* 0x000e660008000800 */
[----:B------:R-:W-:Y:S01]  /*38ad0*/  VIADD R10, R16, 0x5d ;  /* 0x0000005d100a7836 */ /* 0x000fe20000000000 */
[----:B--2---:R-:W-:Y:S01]  /*38ae0*/  PRMT R11, R17, 0x7632, R11 ;  /* 0x00007632110b7816 */ /* 0x004fe2000000000b */
[----:B------:R2:W-:Y:S04]  /*38af0*/  @P2 STG.E.U16 desc[UR8][R8.64], R17 ;  /* 0x0000001108002986 */ /* 0x0005e8000c101508 */
[----:B------:R0:W-:Y:S04]  /*38b00*/  @P5 STG.E.U16 desc[UR8][R4.64], R11 ;  /* 0x0000000b04005986 */ /* 0x0001e8000c101508 */
[----:B--2---:R-:W2:Y:S01]  /*38b10*/  LDL.LU R17, [R1+0x2b8] ;  /* 0x0002b80001117983 */ /* 0x004ea20000300800 */
[----:B0-----:R-:W-:Y:S01]  /*38b20*/  IMAD.WIDE R4, R6, 0x2, R22 ;  /* 0x0000000206047825 */ /* 0x001fe200078e0216 */
[----:B------:R-:W-:Y:S01]  /*38b30*/  ISETP.GE.AND P2, PT, R10, UR38, PT ;  /* 0x000000260a007c0c */ /* 0x000fe2000bf46270 */
[----:B------:R-:W0:Y:S01]  /*38b40*/  LDCU UR38, c[0x0][0x398] ;  /* 0x00007300ff2677ac */ /* 0x000e220008000800 */
[----:B----4-:R-:W-:-:S02]  /*38b50*/  PRMT R10, R27, 0x7632, R10 ;  /* 0x000076321b0a7816 */ /* 0x010fc4000000000a */
[----:B------:R4:W-:Y:S04]  /*38b60*/  @P4 STG.E.U16 desc[UR8][R4.64], R27 ;  /* 0x0000001b04004986 */ /* 0x0009e8000c101508 */
[----:B----4-:R-:W4:Y:S01]  /*38b70*/  LDL.LU R27, [R1+0x288] ;  /* 0x00028800011b7983 */ /* 0x010f220000300800 */
[----:B------:R-:W-:Y:S01]  /*38b80*/  ISETP.LT.AND P6, PT, R26, UR61, !P1 ;  /* 0x0000003d1a007c0c */ /* 0x000fe2000cfc1270 */
[----:B------:R-:W-:Y:S01]  /*38b90*/  IMAD.WIDE R8, R6, 0x2, R24 ;  /* 0x0000000206087825 */ /* 0x000fe200078e0218 */
[----:B------:R-:W-:Y:S01]  /*38ba0*/  ISETP.LT.AND P1, PT, R29, UR6, !P1 ;  /* 0x000000061d007c0c */ /* 0x000fe2000cf21270 */
[----:B------:R-:W0:Y:S01]  /*38bb0*/  LDCU UR61, c[0x0][0x398] ;  /* 0x00007300ff3d77ac */ /* 0x000e220008000800 */
[----:B------:R-:W-:Y:S01]  /*38bc0*/  ISETP.LT.AND P5, PT, R28, UR30, !P2 ;  /* 0x0000001e1c007c0c */ /* 0x000fe2000d7a1270 */
[----:B------:R-:W-:Y:S01]  /*38bd0*/  IMAD.WIDE R4, R6, 0x2, R2 ;  /* 0x0000000206047825 */ /* 0x000fe200078e0202 */
[----:B------:R1:W-:Y:S01]  /*38be0*/  @P3 STG.E.U16 desc[UR8][R8.64], R10 ;  /* 0x0000000a08003986 */ /* 0x0003e2000c101508 */
[----:B------:R-:W-:Y:S01]  /*38bf0*/  ISETP.LT.AND P4, PT, R18, UR53, !P2 ;  /* 0x0000003512007c0c */ /* 0x000fe2000d781270 */
[----:B------:R-:W0:Y:S01]  /*38c00*/  LDCU UR6, c[0x0][0x398] ;  /* 0x00007300ff0677ac */ /* 0x000e220008000800 */
[----:B------:R-:W-:Y:S01]  /*38c10*/  ISETP.LT.AND P3, PT, R26, UR58, !P2 ;  /* 0x0000003a1a007c0c */ /* 0x000fe2000d761270 */
[----:B------:R-:W-:Y:S01]  /*38c20*/  VIADD R11, R16, 0x5e ;  /* 0x0000005e100b7836 */ /* 0x000fe20000000000 */
[----:B------:R-:W0:Y:S01]  /*38c30*/  LDCU UR30, c[0x0][0x3b8] ;  /* 0x00007700ff1e77ac */ /* 0x000e220008000800 */
[----:B-1----:R-:W-:Y:S01]  /*38c40*/  IMAD.WIDE R8, R6, 0x2, R20 ;  /* 0x0000000206087825 */ /* 0x002fe200078e0214 */
[----:B------:R-:W1:Y:S03]  /*38c50*/  LDCU UR53, c[0x0][0x39c] ;  /* 0x00007380ff3577ac */ /* 0x000e660008000800 */
[----:B------:R-:W-:Y:S01]  /*38c60*/  VIADD R10, R7, UR54 ;  /* 0x00000036070a7c36 */ /* 0x000fe20008000000 */
[----:B-----5:R5:W-:Y:S01]  /*38c70*/  @P6 STG.E.U16 desc[UR8][R4.64], R19 ;  /* 0x0000001304006986 */ /* 0x020be2000c101508 */
[----:B------:R-:W-:Y:S01]  /*38c80*/  PRMT R6, R19, 0x7632, R6 ;  /* 0x0000763213067816 */ /* 0x000fe20000000006 */
[----:B------:R-:W0:Y:S04]  /*38c90*/  LDCU UR58, c[0x0][0x398] ;  /* 0x00007300ff3a77ac */ /* 0x000e280008000800 */
[----:B------:R1:W-:Y:S01]  /*38ca0*/  @P1 STG.E.U16 desc[UR8][R8.64], R6 ;  /* 0x0000000608001986 */ /* 0x0003e2000c101508 */
[----:B------:R-:W-:Y:S01]  /*38cb0*/  ISETP.LT.AND P2, PT, R29, UR39, !P2 ;  /* 0x000000271d007c0c */ /* 0x000fe2000d741270 */
[----:B------:R-:W0:Y:S02]  /*38cc0*/  LDCU UR39, c[0x0][0x398] ;  /* 0x00007300ff2777ac */ /* 0x000e240008000800 */
[----:B-----5:R-:W5:Y:S01]  /*38cd0*/  LDL.LU R19, [R1+0x29c] ;  /* 0x00029c0001137983 */ /* 0x020f620000300800 */
[C---:B------:R-:W-:Y:S01]  /*38ce0*/  IMAD.WIDE R4, R7.reuse, 0x2, R22 ;  /* 0x0000000207047825 */ /* 0x040fe200078e0216 */
[----:B------:R-:W0:Y:S03]  /*38cf0*/  LDCU UR54, c[0x0][0x398] ;  /* 0x00007300ff3677ac */ /* 0x000e260008000800 */
[----:B-1----:R-:W-:Y:S01]  /*38d00*/  IMAD.WIDE R8, R7, 0x2, R24 ;  /* 0x0000000207087825 */ /* 0x002fe200078e0218 */
[----:B------:R-:W-:Y:S01]  /*38d10*/  ISETP.GE.AND P6, PT, R11, UR22, PT ;  /* 0x000000160b007c0c */ /* 0x000fe2000bfc6270 */
[----:B------:R-:W1:Y:S01]  /*38d20*/  LDCU UR22, c[0x0][0x398] ;  /* 0x00007300ff1677ac */ /* 0x000e620008000800 */
[----:B--2---:R-:W-:Y:S01]  /*38d30*/  PRMT R6, R17, 0x7632, R6 ;  /* 0x0000763211067816 */ /* 0x004fe20000000006 */
[----:B------:R2:W-:Y:S04]  /*38d40*/  @P5 STG.E.U16 desc[UR8][R4.64], R17 ;  /* 0x0000001104005986 */ /* 0x0005e8000c101508 */
[----:B--2---:R-:W2:Y:S01]  /*38d50*/  LDL.LU R17, [R1+0x2ac] ;  /* 0x0002ac0001117983 */ /* 0x004ea20000300800 */
[----:B------:R-:W-:-:S03]  /*38d60*/  IMAD.WIDE R4, R7, 0x2, R2 ;  /* 0x0000000207047825 */ /* 0x000fc600078e0202 */
[----:B------:R-:W-:Y:S01]  /*38d70*/  @P4 STG.E.U16 desc[UR8][R8.64], R6 ;  /* 0x0000000608004986 */ /* 0x000fe2000c101508 */
[----:B----4-:R-:W-:-:S03]  /*38d80*/  PRMT R11, R27, 0x7632, R11 ;  /* 0x000076321b0b7816 */ /* 0x010fc6000000000b */
[----:B------:R4:W-:Y:S04]  /*38d90*/  @P3 STG.E.U16 desc[UR8][R4.64], R27 ;  /* 0x0000001b04003986 */ /* 0x0009e8000c101508 */
[----:B----4-:R-:W4:Y:S01]  /*38da0*/  LDL.LU R27, [R1+0x2bc] ;  /* 0x0002bc00011b7983 */ /* 0x010f220000300800 */
[----:B------:R-:W-:Y:S02]  /*38db0*/  ISETP.LT.AND P1, PT, R28, UR31, !P6 ;  /* 0x0000001f1c007c0c */ /* 0x000fe4000f721270 */
[----:B------:R-:W-:Y:S01]  /*38dc0*/  ISETP.LT.AND P5, PT, R18, UR50, !P6 ;  /* 0x0000003212007c0c */ /* 0x000fe2000f7a1270 */
[----:B------:R-:W-:Y:S01]  /*38dd0*/  VIADD R9, R16, 0x5f ;  /* 0x0000005f10097836 */ /* 0x000fe20000000000 */
[----:B------:R-:W-:Y:S01]  /*38de0*/  ISETP.LT.AND P4, PT, R26, UR55, !P6 ;  /* 0x000000371a007c0c */ /* 0x000fe2000f781270 */
[----:B------:R-:W-:Y:S01]  /*38df0*/  IMAD.WIDE R6, R7, 0x2, R20 ;  /* 0x0000000207067825 */ /* 0x000fe200078e0214 */
[----:B------:R-:W0:Y:S03]  /*38e00*/  LDCU UR50, c[0x0][0x39c] ;  /* 0x00007380ff3277ac */ /* 0x000e260008000800 */
[C---:B------:R-:W-:Y:S01]  /*38e10*/  IMAD.WIDE R4, R10.reuse, 0x2, R22 ;  /* 0x000000020a047825 */ /* 0x040fe200078e0216 */
[----:B------:R-:W-:Y:S01]  /*38e20*/  ISETP.GE.AND P3, PT, R9, UR51, PT ;  /* 0x0000003309007c0c */ /* 0x000fe2000bf66270 */
[----:B------:R1:W-:Y:S01]  /*38e30*/  @P2 STG.E.U16 desc[UR8][R6.64], R11 ;  /* 0x0000000b06002986 */ /* 0x0003e2000c101508 */
[----:B------:R-:W-:Y:S01]  /*38e40*/  ISETP.LT.AND P6, PT, R29, UR36, !P6 ;  /* 0x000000241d007c0c */ /* 0x000fe2000f7c1270 */
[----:B------:R-:W-:Y:S01]  /*38e50*/  VIADD R8, R10, UR47 ;  /* 0x0000002f0a087c36 */ /* 0x000fe20008000000 */
[----:B------:R-:W-:Y:S01]  /*38e60*/  ISETP.LT.AND P2, PT, R28, UR4, !P3 ;  /* 0x000000041c007c0c */ /* 0x000fe2000df41270 */
[----:B------:R-:W0:Y:S01]  /*38e70*/  LDCU UR55, c[0x0][0x398] ;  /* 0x00007300ff3777ac */ /* 0x000e220008000800 */
[----:B------:R-:W0:Y:S01]  /*38e80*/  LDCU UR31, c[0x0][0x3b8] ;  /* 0x00007700ff1f77ac */ /* 0x000e220008000800 */
[----:B-1----:R-:W-:Y:S01]  /*38e90*/  IMAD.WIDE R6, R10, 0x2, R24 ;  /* 0x000000020a067825 */ /* 0x002fe200078e0218 */
[----:B------:R-:W1:Y:S01]  /*38ea0*/  LDCU UR36, c[0x0][0x398] ;  /* 0x00007300ff2477ac */ /* 0x000e620008000800 */
[----:B-----5:R-:W-:Y:S01]  /*38eb0*/  PRMT R9, R19, 0x7632, R9 ;  /* 0x0000763213097816 */ /* 0x020fe20000000009 */
[----:B------:R5:W-:Y:S01]  /*38ec0*/  @P1 STG.E.U16 desc[UR8][R4.64], R19 ;  /* 0x0000001304001986 */ /* 0x000be2000c101508 */
[----:B------:R-:W-:Y:S01]  /*38ed0*/  VIADD R11, R16, 0x60 ;  /* 0x00000060100b7836 */ /* 0x000fe20000000000 */
[----:B------:R-:W0:Y:S02]  /*38ee0*/  LDCU UR47, c[0x0][0x398] ;  /* 0x00007300ff2f77ac */ /* 0x000e240008000800 */
[----:B------:R1:W-:Y:S01]  /*38ef0*/  @P5 STG.E.U16 desc[UR8][R6.64], R9 ;  /* 0x0000000906005986 */ /* 0x0003e2000c101508 */
[----:B------:R-:W0:Y:S01]  /*38f00*/  LDCU UR51, c[0x0][0x398] ;  /* 0x00007300ff3377ac */ /* 0x000e220008000800 */
[----:B------:R-:W0:Y:S02]  /*38f10*/  LDCU UR4, c[0x0][0x3b8] ;  /* 0x00007700ff0477ac */ /* 0x000e240008000800 */
[----:B-----5:R-:W5:Y:S01]  /*38f20*/  LDL.LU R19, [R1+0x28c] ;  /* 0x00028c0001137983 */ /* 0x020f620000300800 */
        /* <DEDUP_REMOVED lines=12> */
[C---:B------:R-:W-:Y:S01]  /*38ff0*/  IMAD.WIDE R6, R8.reuse, 0x2, R24 ;  /* 0x0000000208067825 */ /* 0x040fe200078e0218 */
[----:B------:R-:W-:Y:S01]  /*39000*/  ISETP.LT.AND P3, PT, R29, UR48, !P3 ;  /* 0x000000301d007c0c */ /* 0x000fe2000df61270 */
[----:B------:R-:W1:Y:S01]  /*39010*/  LDCU UR75, c[0x0][0x39c] ;  /* 0x00007380ff4b77ac */ /* 0x000e620008000800 */
[----:B------:R-:W-:Y:S01]  /*39020*/  ISETP.GE.AND P4, PT, R11, UR37, PT ;  /* 0x000000250b007c0c */ /* 0x000fe2000bf86270 */
[----:B------:R-:W-:-:S02]  /*39030*/  VIADD R9, R8, UR74 ;  /* 0x0000004a08097c36 */ /* 0x000fc40008000000 */
[----:B------:R-:W-:Y:S01]  /*39040*/  IMAD.WIDE R4, R8, 0x2, R2 ;  /* 0x0000000208047825 */ /* 0x000fe200078e0202 */
[----:B------:R-:W-:Y:S01]  /*39050*/  ISETP.LT.AND P6, PT, R28, UR26, !P4 ;  /* 0x0000001a1c007c0c */ /* 0x000fe2000e7c1270 */
[----:B------:R-:W0:Y:S01]  /*39060*/  LDCU UR28, c[0x0][0x398] ;  /* 0x00007300ff1c77ac */ /* 0x000e220008000800 */
[----:B------:R-:W-:Y:S01]  /*39070*/  ISETP.LT.AND P2, PT, R18, UR77, !P4 ;  /* 0x0000004d12007c0c */ /* 0x000fe2000e741270 */
[----:B------:R1:W-:Y:S01]  /*39080*/  @P1 STG.E.U16 desc[UR8][R6.64], R10 ;  /* 0x0000000a06001986 */ /* 0x0003e2000c101508 */
[----:B------:R-:W-:Y:S01]  /*39090*/  ISETP.LT.AND P1, PT, R26, UR76, !P4 ;  /* 0x0000004c1a007c0c */ /* 0x000fe2000e721270 */
[----:B------:R-:W-:Y:S01]  /*390a0*/  VIADD R11, R16, 0x61 ;  /* 0x00000061100b7836 */ /* 0x000fe20000000000 */
[----:B------:R-:W0:Y:S01]  /*390b0*/  LDCU UR77, c[0x0][0x39c] ;  /* 0x00007380ff4d77ac */ /* 0x000e220008000800 */
[----:B------:R-:W0:Y:S01]  /*390c0*/  LDCU UR48, c[0x0][0x398] ;  /* 0x00007300ff3077ac */ /* 0x000e220008000800 */
[----:B------:R-:W0:Y:S01]  /*390d0*/  LDCU UR74, c[0x0][0x398] ;  /* 0x00007300ff4a77ac */ /* 0x000e220008000800 */
[----:B-1----:R-:W-:Y:S01]  /*390e0*/  IMAD.WIDE R6, R8, 0x2, R20 ;  /* 0x0000000208067825 */ /* 0x002fe200078e0214 */
[----:B------:R-:W1:Y:S01]  /*390f0*/  LDCU UR37, c[0x0][0x398] ;  /* 0x00007300ff2577ac */ /* 0x000e620008000800 */
[----:B-----5:R-:W-:Y:S01]  /*39100*/  PRMT R8, R19, 0x7632, R8 ;  /* 0x0000763213087816 */ /* 0x020fe20000000008 */
[----:B------:R5:W-:Y:S01]  /*39110*/  @P5 STG.E.U16 desc[UR8][R4.64], R19 ;  /* 0x0000001304005986 */ /* 0x000be2000c101508 */
[C---:B------:R-:W-:Y:S01]  /*39120*/  VIADD R10, R9.reuse, UR44 ;  /* 0x0000002c090a7c36 */ /* 0x040fe20008000000 */
[----:B------:R-:W0:Y:S02]  /*39130*/  LDCU UR76, c[0x0][0x398] ;  /* 0x00007300ff4c77ac */ /* 0x000e240008000800 */
[----:B------:R1:W-:Y:S01]  /*39140*/  @P3 STG.E.U16 desc[UR8][R6.64], R8 ;  /* 0x0000000806003986 */ /* 0x0003e2000c101508 */
[----:B------:R-:W0:Y:S03]  /*39150*/  LDCU UR26, c[0x0][0x3b8] ;  /* 0x00007700ff1a77ac */ /* 0x000e260008000800 */
[----:B-----5:R-:W5:Y:S01]  /*39160*/  LDL.LU R19, [R1+0x2f0] ;  /* 0x0002f00001137983 */ /* 0x020f620000300800 */
[----:B------:R-:W-:Y:S01]  /*39170*/  IMAD.WIDE R4, R9, 0x2, R22 ;  /* 0x0000000209047825 */ /* 0x000fe200078e0216 */
[----:B------:R-:W-:Y:S01]  /*39180*/  ISETP.GE.AND P5, PT, R11, UR71, PT ;  /* 0x000000470b007c0c */ /* 0x000fe2000bfa6270 */
[----:B------:R-:W0:Y:S02]  /*39190*/  LDCU UR44, c[0x0][0x398] ;  /* 0x00007300ff2c77ac */ /* 0x000e240008000800 */
[----:B-1----:R-:W-:Y:S01]  /*391a0*/  IMAD.WIDE R6, R9, 0x2, R24 ;  /* 0x0000000209067825 */ /* 0x002fe200078e0218 */
[----:B--2---:R-:W-:Y:S01]  /*391b0*/  PRMT R8, R17, 0x7632, R8 ;  /* 0x0000763211087816 */ /* 0x004fe20000000008 */
[----:B------:R1:W-:Y:S01]  /*391c0*/  @P6 STG.E.U16 desc[UR8][R4.64], R17 ;  /* 0x0000001104006986 */ /* 0x0003e2000c101508 */
[----:B------:R-:W-:Y:S01]  /*391d0*/  ISETP.LT.AND P4, PT, R29, UR34, !P4 ;  /* 0x000000221d007c0c */ /* 0x000fe2000e781270 */
[----:B------:R-:W2:Y:S02]  /*391e0*/  LDCU UR34, c[0x0][0x398] ;  /* 0x00007300ff2277ac */ /* 0x000ea40008000800 */
[----:B------:R0:W-:Y:S01]  /*391f0*/  @P2 STG.E.U16 desc[UR8][R6.64], R8 ;  /* 0x0000000806002986 */ /* 0x0001e2000c101508 */
[----:B------:R-:W2:Y:S03]  /*39200*/  LDCU UR71, c[0x0][0x398] ;  /* 0x00007300ff4777ac */ /* 0x000ea60008000800 */
[----:B-1----:R-:W2:Y:S01]  /*39210*/  LDL.LU R17, [R1+0x2c0] ;  /* 0x0002c00001117983 */ /* 0x002ea20000300800 */
[----:B0-----:R-:W-:Y:S01]  /*39220*/  IMAD.WIDE R6, R9, 0x2, R2 ;  /* 0x0000000209067825 */ /* 0x001fe200078e0202 */
[----:B----4-:R-:W-:-:S04]  /*39230*/  PRMT R11, R27, 0x7632, R11 ;  /* 0x000076321b0b7816 */ /* 0x010fc8000000000b */
[----:B------:R0:W-:Y:S04]  /*39240*/  @P1 STG.E.U16 desc[UR8][R6.64], R27 ;  /* 0x0000001b06001986 */ /* 0x0001e8000c101508 */
[----:B0-----:R-:W4:Y:S01]  /*39250*/  LDL.LU R27, [R1+0x2d4] ;  /* 0x0002d400011b7983 */ /* 0x001f220000300800 */
[----:B------:R-:W-:Y:S01]  /*39260*/  ISETP.LT.AND P3, PT, R28, UR52, !P5 ;  /* 0x000000341c007c0c */ /* 0x000fe2000ef61270 */
[----:B------:R-:W-:Y:S01]  /*39270*/  VIADD R5, R16, 0x62 ;  /* 0x0000006210057836 */ /* 0x000fe20000000000 */
[----:B------:R-:W-:Y:S01]  /*39280*/  ISETP.LT.AND P6, PT, R18, UR49, !P5 ;  /* 0x0000003112007c0c */ /* 0x000fe2000efc1270 */
[----:B------:R-:W-:Y:S01]  /*39290*/  IMAD.WIDE R8, R9, 0x2, R20 ;  /* 0x0000000209087825 */ /* 0x000fe200078e0214 */
[----:B------:R-:W-:Y:S01]  /*392a0*/  ISETP.LT.AND P2, PT, R26, UR72, !P5 ;  /* 0x000000481a007c0c */ /* 0x000fe2000ef41270 */
[----:B------:R-:W0:Y:S01]  /*392b0*/  LDCU UR49, c[0x0][0x39c] ;  /* 0x00007380ff3177ac */ /* 0x000e220008000800 */
[----:B------:R-:W-:Y:S01]  /*392c0*/  ISETP.GE.AND P1, PT, R5, UR68, PT ;  /* 0x0000004405007c0c */ /* 0x000fe2000bf26270 */
[----:B------:R-:W-:Y:S01]  /*392d0*/  IMAD.WIDE R6, R10, 0x2, R22 ;  /* 0x000000020a067825 */ /* 0x000fe200078e0216 */
[----:B------:R-:W-:Y:S01]  /*392e0*/  ISETP.LT.AND P5, PT, R29, UR16, !P5 ;  /* 0x000000101d007c0c */ /* 0x000fe2000efa1270 */
[----:B------:R1:W-:Y:S01]  /*392f0*/  @P4 STG.E.U16 desc[UR8][R8.64], R11 ;  /* 0x0000000b08004986 */ /* 0x0003e2000c101508 */
[----:B------:R-:W-:Y:S01]  /*39300*/  ISETP.LT.AND P4, PT, R28, UR73, !P1 ;  /* 0x000000491c007c0c */ /* 0x000fe2000cf81270 */
[C---:B------:R-:W-:Y:S01]  /*39310*/  VIADD R4, R10.reuse, UR45 ;  /* 0x0000002d0a047c36 */ /* 0x040fe20008000000 */
[----:B------:R-:W0:Y:S01]  /*39320*/  LDCU UR72, c[0x0][0x398] ;  /* 0x00007300ff4877ac */ /* 0x000e220008000800 */
[----:B------:R-:W0:Y:S01]  /*39330*/  LDCU UR52, c[0x0][0x3b8] ;  /* 0x00007700ff3477ac */ /* 0x000e220008000800 */
[----:B------:R-:W0:Y:S01]  /*39340*/  LDCU UR16, c[0x0][0x398] ;  /* 0x00007300ff1077ac */ /* 0x000e220008000800 */
[C---:B-1----:R-:W-:Y:S01]  /*39350*/  IMAD.WIDE R8, R10.reuse, 0x2, R24 ;  /* 0x000000020a087825 */ /* 0x042fe200078e0218 */
[----:B------:R-:W1:Y:S01]  /*39360*/  LDCU UR45, c[0x0][0x398] ;  /* 0x00007300ff2d77ac */ /* 0x000e620008000800 */
[----:B------:R-:W0:Y:S01]  /*39370*/  LDCU UR68, c[0x0][0x398] ;  /* 0x00007300ff4477ac */ /* 0x000e220008000800 */
[----:B-----5:R-:W-:Y:S01]  /*39380*/  PRMT R5, R19, 0x7632, R5 ;  /* 0x0000763213057816 */ /* 0x020fe20000000005 */
[----:B------:R5:W-:Y:S01]  /*39390*/  @P3 STG.E.U16 desc[UR8][R6.64], R19 ;  /* 0x0000001306003986 */ /* 0x000be2000c101508 */
[----:B------:R-:W0:Y:S03]  /*393a0*/  LDCU UR73, c[0x0][0x3b8] ;  /* 0x00007700ff4977ac */ /* 0x000e260008000800 */
[----:B------:R2:W-:Y:S04]  /*393b0*/  @P6 STG.E.U16 desc[UR8][R8.64], R5 ;  /* 0x0000000508006986 */ /* 0x0005e8000c101508 */
[----:B-----5:R-:W5:Y:S01]  /*393c0*/  LDL.LU R19, [R1+0x2e4] ;  /* 0x0002e40001137983 */ /* 0x020f620000300800 */
[----:B------:R-:W-:-:S04]  /*393d0*/  IMAD.WIDE R6, R10, 0x2, R2 ;  /* 0x000000020a067825 */ /* 0x000fc800078e0202 */
[----:B------:R-:W-:Y:S01]  /*393e0*/  IMAD.WIDE R10, R10, 0x2, R20 ;  /* 0x000000020a0a7825 */ /* 0x000fe200078e0214 */
[----:B--2---:R-:W-:Y:S01]  /*393f0*/  PRMT R9, R17, 0x7632, R9 ;  /* 0x0000763211097816 */ /* 0x004fe20000000009 */
[----:B------:R2:W-:Y:S04]  /*39400*/  @P2 STG.E.U16 desc[UR8][R6.64], R17 ;  /* 0x0000001106002986 */ /* 0x0005e8000c101508 */
[----:B------:R4:W-:Y:S04]  /*39410*/  @P5 STG.E.U16 desc[UR8][R10.64], R9 ;  /* 0x000000090a005986 */ /* 0x0009e8000c101508 */
[----:B--2---:R-:W2:Y:S01]  /*39420*/  LDL.LU R17, [R1+0x2f4] ;  /* 0x0002f40001117983 */ /* 0x004ea20000300800 */
[----:B------:R-:W-:Y:S01]  /*39430*/  IMAD.WIDE R6, R4, 0x2, R22 ;  /* 0x0000000204067825 */ /* 0x000fe200078e0216 */
[----:B----4-:R-:W-:-:S04]  /*39440*/  PRMT R10, R27, 0x7632, R10 ;  /* 0x000076321b0a7816 */ /* 0x010fc8000000000a */
[----:B------:R4:W-:Y:S04]  /*39450*/  @P4 STG.E.U16 desc[UR8][R6.64], R27 ;  /* 0x0000001b06004986 */ /* 0x0009e8000c101508 */
[----:B----4-:R-:W4:Y:S01]  /*39460*/  LDL.LU R27, [R1+0x2c4] ;  /* 0x0002c400011b7983 */ /* 0x010f220000300800 */
[----:B------:R-:W-:Y:S01]  /*39470*/  ISETP.LT.AND P3, PT, R18, UR35, !P1 ;  /* 0x0000002312007c0c */ /* 0x000fe2000cf61270 */
[----:B------:R-:W-:Y:S01]  /*39480*/  VIADD R8, R16, 0x63 ;  /* 0x0000006310087836 */ /* 0x000fe20000000000 */
[----:B------:R-:W-:Y:S01]  /*39490*/  ISETP.LT.AND P6, PT, R26, UR69, !P1 ;  /* 0x000000451a007c0c */ /* 0x000fe2000cfc1270 */
[----:B------:R-:W-:Y:S01]  /*394a0*/  VIADD R5, R4, UR42 ;  /* 0x0000002a04057c36 */ /* 0x000fe20008000000 */
[----:B------:R-:W0:Y:S02]  /*394b0*/  LDCU UR35, c[0x0][0x39c] ;  /* 0x00007380ff2377ac */ /* 0x000e240008000800 */
[----:B------:R-:W-:Y:S01]  /*394c0*/  ISETP.GE.AND P2, PT, R8, UR65, PT ;  /* 0x0000004108007c0c */ /* 0x000fe2000bf46270 */
[----:B------:R-:W-:Y:S01]  /*394d0*/  IMAD.WIDE R8, R4, 0x2, R24 ;  /* 0x0000000204087825 */ /* 0x000fe200078e0218 */
[----:B------:R-:W-:Y:S01]  /*394e0*/  ISETP.LT.AND P1, PT, R29, UR29, !P1 ;  /* 0x0000001d1d007c0c */ /* 0x000fe2000cf21270 */
[----:B------:R-:W0:Y:S01]  /*394f0*/  LDCU UR69, c[0x0][0x398] ;  /* 0x00007300ff4577ac */ /* 0x000e220008000800 */
[----:B------:R-:W-:-:S03]  /*39500*/  ISETP.LT.AND P5, PT, R28, UR70, !P2 ;  /* 0x000000461c007c0c */ /* 0x000fc6000d7a1270 */
        /* <DEDUP_REMOVED lines=10> */
[----:B------:R-:W-:Y:S01]  /*395b0*/  ISETP.LT.AND P2, PT, R29, UR24, !P2 ;  /* 0x000000181d007c0c */ /* 0x000fe2000d741270 */
[----:B------:R-:W0:Y:S01]  /*395c0*/  LDCU UR46, c[0x0][0x39c] ;  /* 0x00007380ff2e77ac */ /* 0x000e220008000800 */
[----:B-----5:R-:W-:Y:S01]  /*395d0*/  PRMT R4, R19, 0x7632, R4 ;  /* 0x0000763213047816 */ /* 0x020fe20000000004 */
[----:B------:R5:W-:Y:S01]  /*395e0*/  @P6 STG.E.U16 desc[UR8][R8.64], R19 ;  /* 0x0000001308006986 */ /* 0x000be2000c101508 */
[----:B------:R-:W0:Y:S03]  /*395f0*/  LDCU UR66, c[0x0][0x398] ;  /* 0x00007300ff4277ac */ /* 0x000e260008000800 */
[----:B------:R1:W-:Y:S01]  /*39600*/  @P1 STG.E.U16 desc[UR8][R10.64], R4 ;  /* 0x000000040a001986 */ /* 0x0003e2000c101508 */
[----:B------:R-:W0:Y:S01]  /*39610*/  LDCU UR70, c[0x0][0x3b8] ;  /* 0x00007700ff4677ac */ /* 0x000e220008000800 */
[----:B------:R-:W0:Y:S02]  /*39620*/  LDCU UR24, c[0x0][0x398] ;  /* 0x00007300ff1877ac */ /* 0x000e240008000800 */
[----:B-----5:R-:W5:Y:S01]  /*39630*/  LDL.LU R19, [R1+0x2d8] ;  /* 0x0002d80001137983 */ /* 0x020f620000300800 */
[C---:B------:R-:W-:Y:S01]  /*39640*/  IMAD.WIDE R8, R5.reuse, 0x2, R22 ;  /* 0x0000000205087825 */ /* 0x040fe200078e0216 */
[----:B------:R-:W0:Y:S03]  /*39650*/  LDCU UR43, c[0x0][0x398] ;  /* 0x00007300ff2b77ac */ /* 0x000e260008000800 */
[----:B-1----:R-:W-:Y:S01]  /*39660*/  IMAD.WIDE R10, R5, 0x2, R24 ;  /* 0x00000002050a7825 */ /* 0x002fe200078e0218 */
[----:B--2---:R-:W-:Y:S01]  /*39670*/  PRMT R4, R17, 0x7632, R4 ;  /* 0x0000763211047816 */ /* 0x004fe20000000004 */
[----:B------:R1:W-:Y:S04]  /*39680*/  @P5 STG.E.U16 desc[UR8][R8.64], R17 ;  /* 0x0000001108005986 */ /* 0x0003e8000c101508 */
[----:B------:R4:W-:Y:S04]  /*39690*/  @P4 STG.E.U16 desc[UR8][R10.64], R4 ;  /* 0x000000040a004986 */ /* 0x0009e8000c101508 */
[----:B-1----:R-:W2:Y:S01]  /*396a0*/  LDL.LU R17, [R1+0x2e8] ;  /* 0x0002e80001117983 */ /* 0x002ea20000300800 */
[----:B------:R-:W-:Y:S01]  /*396b0*/  IMAD.WIDE R8, R5, 0x2, R2 ;  /* 0x0000000205087825 */ /* 0x000fe200078e0202 */
[----:B----4-:R-:W-:-:S04]  /*396c0*/  PRMT R11, R27, 0x7632, R11 ;  /* 0x000076321b0b7816 */ /* 0x010fc8000000000b */
[----:B------:R1:W-:Y:S04]  /*396d0*/  @P3 STG.E.U16 desc[UR8][R8.64], R27 ;  /* 0x0000001b08003986 */ /* 0x0003e8000c101508 */
[----:B-1----:R-:W4:Y:S01]  /*396e0*/  LDL.LU R27, [R1+0x2f8] ;  /* 0x0002f800011b7983 */ /* 0x002f220000300800 */
[----:B------:R-:W-:Y:S01]  /*396f0*/  ISETP.GE.AND P6, PT, R7, UR62, PT ;  /* 0x0000003e07007c0c */ /* 0x000fe2000bfc6270 */
[----:B------:R-:W-:Y:S01]  /*39700*/  IMAD.WIDE R4, R5, 0x2, R20 ;  /* 0x0000000205047825 */ /* 0x000fe200078e0214 */
[----:B------:R-:W1:Y:S01]  /*39710*/  LDCU UR62, c[0x0][0x398] ;  /* 0x00007300ff3e77ac */ /* 0x000e620008000800 */
[----:B------:R-:W4:Y:S01]  /*39720*/  LDL.LU R12, [R1+0x2c8] ;  /* 0x0002c800010c7983 */ /* 0x000f220000300800 */
[----:B------:R-:W-:Y:S01]  /*39730*/  ISETP.LT.AND P1, PT, R28, UR67, !P6 ;  /* 0x000000431c007c0c */ /* 0x000fe2000f721270 */
[----:B------:R-:W-:Y:S01]  /*39740*/  VIADD R10, R16, 0x65 ;  /* 0x00000065100a7836 */ /* 0x000fe20000000000 */
[----:B------:R-:W-:Y:S01]  /*39750*/  ISETP.LT.AND P5, PT, R18, UR32, !P6 ;  /* 0x0000002012007c0c */ /* 0x000fe2000f7a1270 */
[----:B------:R0:W-:Y:S01]  /*39760*/  @P2 STG.E.U16 desc[UR8][R4.64], R11 ;  /* 0x0000000b04002986 */ /* 0x0001e2000c101508 */
[----:B------:R-:W-:Y:S01]  /*39770*/  ISETP.LT.AND P4, PT, R26, UR63, !P6 ;  /* 0x0000003f1a007c0c */ /* 0x000fe2000f781270 */
[----:B------:R-:W-:Y:S01]  /*39780*/  IMAD.WIDE R8, R6, 0x2, R24 ;  /* 0x0000000206087825 */ /* 0x000fe200078e0218 */
[----:B------:R-:W-:Y:S01]  /*39790*/  ISETP.GE.AND P3, PT, R10, UR59, PT ;  /* 0x0000003b0a007c0c */ /* 0x000fe2000bf66270 */
[----:B------:R-:W1:Y:S01]  /*397a0*/  LDCU UR32, c[0x0][0x39c] ;  /* 0x00007380ff2077ac */ /* 0x000e620008000800 */
[----:B---3--:R-:W-:-:S02]  /*397b0*/  ISETP.LT.AND P6, PT, R29, UR20, !P6 ;  /* 0x000000141d007c0c */ /* 0x008fc4000f7c1270 */
[----:B------:R-:W-:Y:S01]  /*397c0*/  ISETP.LT.AND P2, PT, R28, UR64, !P3 ;  /* 0x000000401c007c0c */ /* 0x000fe2000df41270 */
[C---:B------:R-:W-:Y:S01]  /*397d0*/  VIADD R7, R6.reuse, UR40 ;  /* 0x0000002806077c36 */ /* 0x040fe20008000000 */
[----:B------:R-:W3:Y:S01]  /*397e0*/  LDCU UR63, c[0x0][0x398] ;  /* 0x00007300ff3f77ac */ /* 0x000ee20008000800 */
[----:B0-----:R-:W-:Y:S01]  /*397f0*/  IMAD.WIDE R4, R6, 0x2, R22 ;  /* 0x0000000206047825 */ /* 0x001fe200078e0216 */
[----:B------:R-:W0:Y:S03]  /*39800*/  LDCU UR67, c[0x0][0x3b8] ;  /* 0x00007700ff4377ac */ /* 0x000e260008000800 */
[----:B------:R-:W-:Y:S01]  /*39810*/  VIADD R11, R16, 0x66 ;  /* 0x00000066100b7836 */ /* 0x000fe20000000000 */
[----:B------:R-:W0:Y:S01]  /*39820*/  LDCU UR20, c[0x0][0x398] ;  /* 0x00007300ff1477ac */ /* 0x000e220008000800 */
[----:B------:R-:W0:Y:S01]  /*39830*/  LDCU UR40, c[0x0][0x398] ;  /* 0x00007300ff2877ac */ /* 0x000e220008000800 */
[----:B-----5:R-:W-:Y:S01]  /*39840*/  PRMT R10, R19, 0x7632, R10 ;  /* 0x00007632130a7816 */ /* 0x020fe2000000000a */
[----:B------:R5:W-:Y:S01]  /*39850*/  @P1 STG.E.U16 desc[UR8][R4.64], R19 ;  /* 0x0000001304001986 */ /* 0x000be2000c101508 */
[----:B------:R-:W0:Y:S03]  /*39860*/  LDCU UR59, c[0x0][0x398] ;  /* 0x00007300ff3b77ac */ /* 0x000e260008000800 */
[----:B------:R1:W-:Y:S01]  /*39870*/  @P5 STG.E.U16 desc[UR8][R8.64], R10 ;  /* 0x0000000a08005986 */ /* 0x0003e2000c101508 */
[----:B------:R-:W0:Y:S01]  /*39880*/  LDCU UR64, c[0x0][0x3b8] ;  /* 0x00007700ff4077ac */ /* 0x000e220008000800 */
[----:B-----5:R-:W-:-:S02]  /*39890*/  IMAD.WIDE R4, R6, 0x2, R2 ;  /* 0x0000000206047825 */ /* 0x020fc400078e0202 */
[----:B------:R-:W5:Y:S02]  /*398a0*/  LDL.LU R19, [R1+0x2dc] ;  /* 0x0002dc0001137983 */ /* 0x000f640000300800 */
[----:B-1----:R-:W-:Y:S01]  /*398b0*/  IMAD.WIDE R8, R6, 0x2, R20 ;  /* 0x0000000206087825 */ /* 0x002fe200078e0214 */
[----:B--2---:R-:W-:Y:S01]  /*398c0*/  PRMT R6, R17, 0x7632, R6 ;  /* 0x0000763211067816 */ /* 0x004fe20000000006 */
[----:B------:R1:W-:Y:S04]  /*398d0*/  @P4 STG.E.U16 desc[UR8][R4.64], R17 ;  /* 0x0000001104004986 */ /* 0x0003e8000c101508 */
[----:B------:R4:W-:Y:S01]  /*398e0*/  @P6 STG.E.U16 desc[UR8][R8.64], R6 ;  /* 0x0000000608006986 */ /* 0x0009e2000c101508 */
[----:B-1----:R-:W-:Y:S01]  /*398f0*/  IMAD.WIDE R4, R7, 0x2, R22 ;  /* 0x0000000207047825 */ /* 0x002fe200078e0216 */
[----:B----4-:R-:W-:-:S04]  /*39900*/  PRMT R6, R27, 0x7632, R6 ;  /* 0x000076321b067816 */ /* 0x010fc80000000006 */
[----:B------:R1:W-:Y:S04]  /*39910*/  @P2 STG.E.U16 desc[UR8][R4.64], R27 ;  /* 0x0000001b04002986 */ /* 0x0003e8000c101508 */
[----:B-1----:R-:W2:Y:S01]  /*39920*/  LDL.LU R27, [R1+0x2ec] ;  /* 0x0002ec00011b7983 */ /* 0x002ea20000300800 */
[----:B------:R-:W-:Y:S02]  /*39930*/  ISETP.LT.AND P1, PT, R18, UR33, !P3 ;  /* 0x0000002112007c0c */ /* 0x000fe4000df21270 */
[----:B------:R-:W-:Y:S01]  /*39940*/  ISETP.LT.AND P5, PT, R26, UR60, !P3 ;  /* 0x0000003c1a007c0c */ /* 0x000fe2000dfa1270 */
[----:B------:R-:W4:Y:S01]  /*39950*/  LDL.LU R17, [R1+0x2fc] ;  /* 0x0002fc0001117983 */ /* 0x000f220000300800 */
[----:B------:R-:W-:Y:S01]  /*39960*/  ISETP.GE.AND P4, PT, R11, UR56, PT ;  /* 0x000000380b007c0c */ /* 0x000fe2000bf86270 */
[----:B------:R-:W-:Y:S01]  /*39970*/  IMAD.WIDE R8, R7, 0x2, R24 ;  /* 0x0000000207087825 */ /* 0x000fe200078e0218 */
[----:B------:R-:W-:Y:S01]  /*39980*/  ISETP.LT.AND P3, PT, R29, UR41, !P3 ;  /* 0x000000291d007c0c */ /* 0x000fe2000df61270 */
[----:B------:R-:W1:Y:S01]  /*39990*/  LDCU UR33, c[0x0][0x39c] ;  /* 0x00007380ff2177ac */ /* 0x000e620008000800 */
[----:B------:R-:W-:Y:S01]  /*399a0*/  ISETP.LT.AND P6, PT, R28, UR61, !P4 ;  /* 0x0000003d1c007c0c */ /* 0x000fe2000e7c1270 */
[C---:B------:R-:W-:Y:S01]  /*399b0*/  IMAD.WIDE R4, R7.reuse, 0x2, R2 ;  /* 0x0000000207047825 */ /* 0x040fe200078e0202 */
[----:B------:R-:W-:Y:S01]  /*399c0*/  ISETP.LT.AND P2, PT, R18, UR6, !P4 ;  /* 0x0000000612007c0c */ /* 0x000fe2000e741270 */
[----:B------:R-:W0:Y:S02]  /*399d0*/  LDCU UR6, c[0x0][0x39c] ;  /* 0x00007380ff0677ac */ /* 0x000e240008000800 */
[----:B------:R-:W-:Y:S01]  /*399e0*/  VIADD R10, R7, UR27 ;  /* 0x0000001b070a7c36 */ /* 0x000fe20008000000 */
[----:B------:R1:W-:Y:S01]  /*399f0*/  @P1 STG.E.U16 desc[UR8][R8.64], R6 ;  /* 0x0000000608001986 */ /* 0x0003e2000c101508 */
[----:B------:R-:W-:Y:S01]  /*39a00*/  ISETP.LT.AND P1, PT, R26, UR57, !P4 ;  /* 0x000000391a007c0c */ /* 0x000fe2000e721270 */
[----:B------:R-:W0:Y:S01]  /*39a10*/  LDCU UR60, c[0x0][0x398] ;  /* 0x00007300ff3c77ac */ /* 0x000e220008000800 */
[----:B------:R-:W-:Y:S01]  /*39a20*/  PRMT R11, R12, 0x7632, R11 ;  /* 0x000076320c0b7816 */ /* 0x000fe2000000000b */
[----:B------:R3:W-:Y:S01]  /*39a30*/  @P5 STG.E.U16 desc[UR8][R4.64], R12 ;  /* 0x0000000c04005986 */ /* 0x0007e2000c101508 */
[----:B------:R-:W0:Y:S01]  /*39a40*/  LDCU UR41, c[0x0][0x398] ;  /* 0x00007300ff2977ac */ /* 0x000e220008000800 */
[----:B------:R-:W0:Y:S01]  /*39a50*/  LDCU UR27, c[0x0][0x398] ;  /* 0x00007300ff1b77ac */ /* 0x000e220008000800 */
[----:B-1----:R-:W-:-:S02]  /*39a60*/  VIADD R9, R16, 0x67 ;  /* 0x0000006710097836 */ /* 0x002fc40000000000 */
[----:B------:R-:W-:Y:S01]  /*39a70*/  IMAD.WIDE R6, R7, 0x2, R20 ;  /* 0x0000000207067825 */ /* 0x000fe200078e0214 */
[----:B------:R-:W1:Y:S01]  /*39a80*/  LDCU UR56, c[0x0][0x398] ;  /* 0x00007300ff3877ac */ /* 0x000e620008000800 */
[----:B---3--:R-:W3:Y:S02]  /*39a90*/  LDL.LU R12, [R1+0x2cc] ;  /* 0x0002cc00010c7983 */ /* 0x008ee40000300800 */
[C---:B------:R-:W-:Y:S01]  /*39aa0*/  IMAD.WIDE R4, R10.reuse, 0x2, R22 ;  /* 0x000000020a047825 */ /* 0x040fe200078e0216 */
[----:B------:R-:W-:Y:S01]  /*39ab0*/  ISETP.GE.AND P5, PT, R9, UR53, PT ;  /* 0x0000003509007c0c */ /* 0x000fe2000bfa6270 */
[----:B------:R0:W-:Y:S01]  /*39ac0*/  @P3 STG.E.U16 desc[UR8][R6.64], R11 ;  /* 0x0000000b06003986 */ /* 0x0001e2000c101508 */
[----:B-----5:R-:W-:Y:S01]  /*39ad0*/  PRMT R9, R19, 0x7632, R9 ;  /* 0x0000763213097816 */ /* 0x020fe20000000009 */
[C---:B------:R-:W-:Y:S01]  /*39ae0*/  VIADD R8, R10.reuse, UR30 ;  /* 0x0000001e0a087c36 */ /* 0x040fe20008000000 */
[----:B------:R-:W-:Y:S01]  /*39af0*/  ISETP.LT.AND P4, PT, R29, UR38, !P4 ;  /* 0x000000261d007c0c */ /* 0x000fe2000e781270 */
[----:B------:R5:W-:Y:S01]  /*39b00*/  @P6 STG.E.U16 desc[UR8][R4.64], R19 ;  /* 0x0000001304006986 */ /* 0x000be2000c101508 */
[----:B------:R-:W1:Y:S01]  /*39b10*/  LDCU UR57, c[0x0][0x398] ;  /* 0x00007300ff3977ac */ /* 0x000e620008000800 */
[----:B------:R-:W1:Y:S01]  /*39b20*/  LDCU UR61, c[0x0][0x3b8] ;  /* 0x00007700ff3d77ac */ /* 0x000e620008000800 */
[----:B0-----:R-:W-:Y:S01]  /*39b30*/  IMAD.WIDE R6, R10, 0x2, R24 ;  /* 0x000000020a067825 */ /* 0x001fe200078e0218 */
[----:B------:R-:W-:Y:S01]  /*39b40*/  ISETP.LT.AND P3, PT, R28, UR58, !P5 ;  /* 0x0000003a1c007c0c */ /* 0x000fe2000ef61270 */
[----:B------:R-:W0:Y:S02]  /*39b50*/  LDCU UR38, c[0x0][0x398] ;  /* 0x00007300ff2677ac */ /* 0x000e240008000800 */
[----:B-----5:R-:W-:Y:S01]  /*39b60*/  IMAD.WIDE R4, R10, 0x2, R2 ;  /* 0x000000020a047825 */ /* 0x020fe200078e0202 */
[----:B------:R5:W-:Y:S01]  /*39b70*/  @P2 STG.E.U16 desc[UR8][R6.64], R9 ;  /* 0x0000000906002986 */ /* 0x000be2000c101508 */
[----:B------:R-:W-:Y:S01]  /*39b80*/  ISETP.LT.AND P6, PT, R18, UR39, !P5 ;  /* 0x0000002712007c0c */ /* 0x000fe2000efc1270 */
[----:B------:R-:W0:Y:S01]  /*39b90*/  LDCU UR39, c[0x0][0x39c] ;  /* 0x00007380ff2777ac */ /* 0x000e220008000800 */
[----:B------:R-:W0:Y:S01]  /*39ba0*/  LDCU UR30, c[0x0][0x398] ;  /* 0x00007300ff1e77ac */ /* 0x000e220008000800 */
[----:B------:R-:W0:Y:S01]  /*39bb0*/  LDCU UR53, c[0x0][0x398] ;  /* 0x00007300ff3577ac */ /* 0x000e220008000800 */
[----:B-----5:R-:W-:Y:S01]  /*39bc0*/  IMAD.WIDE R6, R10, 0x2, R20 ;  /* 0x000000020a067825 */ /* 0x020fe200078e0214 */
[----:B------:R-:W5:Y:S01]  /*39bd0*/  LDCU UR58, c[0x0][0x3b8] ;  /* 0x00007700ff3a77ac */ /* 0x000f620008000800 */
[----:B--2---:R-:W-:Y:S01]  /*39be0*/  PRMT R10, R27, 0x7632, R10 ;  /* 0x000076321b0a7816 */ /* 0x004fe2000000000a */
[----:B------:R2:W-:Y:S04]  /*39bf0*/  @P1 STG.E.U16 desc[UR8][R4.64], R27 ;  /* 0x0000001b04001986 */ /* 0x0005e8000c101508 */
[----:B--2---:R-:W2:Y:S04]  /*39c00*/  LDL.LU R27, [R1+0x320] ;  /* 0x00032000011b7983 */ /* 0x004ea80000300800 */
[----:B------:R-:W5:Y:S01]  /*39c10*/  LDL.LU R19, [R1+0x330] ;  /* 0x0003300001137983 */ /* 0x000f620000300800 */
[----:B------:R-:W-:-:S03]  /*39c20*/  IMAD.WIDE R4, R8, 0x2, R22 ;  /* 0x0000000208047825 */ /* 0x000fc600078e0216 */
[----:B------:R0:W-:Y:S04]  /*39c30*/  @P4 STG.E.U16 desc[UR8][R6.64], R10 ;  /* 0x0000000a06004986 */ /* 0x0001e8000c101508 */
[----:B----4-:R4:W-:Y:S01]  /*39c40*/  @P3 STG.E.U16 desc[UR8][R4.64], R17 ;  /* 0x0000001104003986 */ /* 0x0109e2000c101508 */
[----:B------:R-:W-:Y:S01]  /*39c50*/  ISETP.LT.AND P2, PT, R26, UR54, !P5 ;  /* 0x000000361a007c0c */ /* 0x000fe2000ef41270 */
[----:B------:R-:W-:Y:S01]  /*39c60*/  VIADD R9, R16, 0x68 ;  /* 0x0000006810097836 */ /* 0x000fe20000000000 */
[----:B0-----:R-:W-:Y:S01]  /*39c70*/  PRMT R10, R17, 0x7632, R10 ;  /* 0x00007632110a7816 */ /* 0x001fe2000000000a */
[C---:B------:R-:W-:Y:S01]  /*39c80*/  IMAD.WIDE R6, R8.reuse, 0x2, R24 ;  /* 0x0000000208067825 */ /* 0x040fe200078e0218 */
[----:B------:R-:W0:Y:S01]  /*39c90*/  LDCU UR54, c[0x0][0x398] ;  /* 0x00007300ff3677ac */ /* 0x000e220008000800 */
[----:B----4-:R-:W4:Y:S01]  /*39ca0*/  LDL.LU R17, [R1+0x310] ;  /* 0x0003100001117983 */ /* 0x010f220000300800 */
[----:B------:R-:W-:Y:S01]  /*39cb0*/  ISETP.LT.AND P5, PT, R29, UR22, !P5 ;  /* 0x000000161d007c0c */ /* 0x000fe2000efa1270 */
[----:B------:R-:W-:Y:S01]  /*39cc0*/  IMAD.WIDE R4, R8, 0x2, R20 ;  /* 0x0000000208047825 */ /* 0x000fe200078e0214 */
[----:B------:R-:W-:Y:S01]  /*39cd0*/  ISETP.GE.AND P1, PT, R9, UR50, PT ;  /* 0x0000003209007c0c */ /* 0x000fe2000bf26270 */
[----:B------:R1:W-:Y:S01]  /*39ce0*/  @P6 STG.E.U16 desc[UR8][R6.64], R10 ;  /* 0x0000000a06006986 */ /* 0x0003e2000c101508 */
[----:B------:R-:W0:Y:S01]  /*39cf0*/  LDCU UR22, c[0x0][0x398] ;  /* 0x00007300ff1677ac */ /* 0x000e220008000800 */
[----:B------:R-:W-:Y:S01]  /*39d00*/  VIADD R9, R16, 0x69 ;  /* 0x0000006910097836 */ /* 0x000fe20000000000 */
[----:B------:R-:W-:Y:S01]  /*39d10*/  ISETP.LT.AND P4, PT, R28, UR55, !P1 ;  /* 0x000000371c007c0c */ /* 0x000fe2000cf81270 */
[----:B------:R-:W0:Y:S01]  /*39d20*/  LDCU UR50, c[0x0][0x398] ;  /* 0x00007300ff3277ac */ /* 0x000e220008000800 */
[----:B-1----:R-:W-:Y:S01]  /*39d30*/  IMAD.WIDE R6, R8, 0x2, R2 ;  /* 0x0000000208067825 */ /* 0x002fe200078e0202 */
[----:B---3--:R-:W-:Y:S01]  /*39d40*/  PRMT R10, R12, 0x7632, R10 ;  /* 0x000076320c0a7816 */ /* 0x008fe2000000000a */
[----:B------:R-:W1:Y:S03]  /*39d50*/  LDCU UR55, c[0x0][0x398] ;  /* 0x00007300ff3777ac */ /* 0x000e660008000800 */
[----:B------:R3:W-:Y:S01]  /*39d60*/  @P2 STG.E.U16 desc[UR8][R6.64], R12 ;  /* 0x0000000c06002986 */ /* 0x0007e2000c101508 */
[----:B------:R-:W-:Y:S01]  /*39d70*/  VIADD R8, R8, UR31 ;  /* 0x0000001f08087c36 */ /* 0x000fe20008000000 */
[----:B------:R-:W-:Y:S01]  /*39d80*/  ISETP.GE.AND P3, PT, R9, UR75, PT ;  /* 0x0000004b09007c0c */ /* 0x000fe2000bf66270 */
[----:B------:R-:W-:Y:S01]  /*39d90*/  VIADD R9, R16, 0x6a ;  /* 0x0000006a10097836 */ /* 0x000fe20000000000 */
[----:B------:R0:W-:Y:S01]  /*39da0*/  @P5 STG.E.U16 desc[UR8][R4.64], R10 ;  /* 0x0000000a04005986 */ /* 0x0001e2000c101508 */
[----:B------:R-:W-:Y:S01]  /*39db0*/  ISETP.LT.AND P6, PT, R18, UR36, !P1 ;  /* 0x0000002412007c0c */ /* 0x000fe2000cfc1270 */
[----:B------:R-:W1:Y:S02]  /*39dc0*/  LDCU UR31, c[0x0][0x39c] ;  /* 0x00007380ff1f77ac */ /* 0x000e640008000800 */
[----:B---3--:R-:W3:Y:S01]  /*39dd0*/  LDL.LU R12, [R1+0x300] ;  /* 0x00030000010c7983 */ /* 0x008ee20000300800 */
[C---:B------:R-:W-:Y:S01]  /*39de0*/  IMAD.WIDE R6, R8.reuse, 0x2, R24 ;  /* 0x0000000208067825 */ /* 0x040fe200078e0218 */
[----:B------:R-:W1:Y:S03]  /*39df0*/  LDCU UR75, c[0x0][0x398] ;  /* 0x00007300ff4b77ac */ /* 0x000e660008000800 */
[----:B0-----:R-:W-:Y:S01]  /*39e00*/  IMAD.WIDE R4, R8, 0x2, R22 ;  /* 0x0000000208047825 */ /* 0x001fe200078e0216 */
[----:B------:R-:W-:Y:S01]  /*39e10*/  ISETP.GE.AND P2, PT, R9, UR77, PT ;  /* 0x0000004d09007c0c */ /* 0x000fe2000bf46270 */
[----:B------:R-:W0:Y:S01]  /*39e20*/  LDCU UR36, c[0x0][0x3b8] ;  /* 0x00007700ff2477ac */ /* 0x000e220008000800 */
[----:B--2---:R-:W-:-:S02]  /*39e30*/  PRMT R9, R27, 0x7632, R9 ;  /* 0x000076321b097816 */ /* 0x004fc40000000009 */
[----:B------:R2:W-:Y:S04]  /*39e40*/  @P4 STG.E.U16 desc[UR8][R4.64], R27 ;  /* 0x0000001b04004986 */ /* 0x0005e8000c101508 */
[----:B--2---:R-:W2:Y:S01]  /*39e50*/  LDL.LU R27, [R1+0x324] ;  /* 0x00032400011b7983 */ /* 0x004ea20000300800 */
[----:B------:R-:W-:Y:S01]  /*39e60*/  ISETP.LT.AND P5, PT, R26, UR47, !P1 ;  /* 0x0000002f1a007c0c */ /* 0x000fe2000cfa1270 */
[----:B------:R-:W-:Y:S02]  /*39e70*/  VIADD R4, R8, UR4 ;  /* 0x0000000408047c36 */ /* 0x000fe40008000000 */
[----:B------:R0:W-:Y:S01]  /*39e80*/  @P6 STG.E.U16 desc[UR8][R6.64], R9 ;  /* 0x0000000906006986 */ /* 0x0001e2000c101508 */
[----:B------:R-:W-:Y:S01]  /*39e90*/  ISETP.LT.AND P1, PT, R29, UR51, !P1 ;  /* 0x000000331d007c0c */ /* 0x000fe2000cf21270 */
[----:B------:R-:W-:Y:S01]  /*39ea0*/  VIADD R5, R16, 0x6b ;  /* 0x0000006b10057836 */ /* 0x000fe20000000000 */
[----:B------:R-:W-:Y:S01]  /*39eb0*/  ISETP.LT.AND P4, PT, R28, UR28, !P3 ;  /* 0x0000001c1c007c0c */ /* 0x000fe2000df81270 */
[C---:B------:R-:W-:Y:S01]  /*39ec0*/  IMAD.WIDE R10, R8.reuse, 0x2, R20 ;  /* 0x00000002080a7825 */ /* 0x040fe200078e0214 */
[----:B------:R-:W1:Y:S01]  /*39ed0*/  LDCU UR47, c[0x0][0x398] ;  /* 0x00007300ff2f77ac */ /* 0x000e620008000800 */
[----:B------:R-:W1:Y:S02]  /*39ee0*/  LDCU UR4, c[0x0][0x398] ;  /* 0x00007300ff0477ac */ /* 0x000e640008000800 */
[----:B0-----:R-:W-:Y:S01]  /*39ef0*/  IMAD.WIDE R6, R8, 0x2, R2 ;  /* 0x0000000208067825 */ /* 0x001fe200078e0202 */
[----:B-----5:R-:W-:Y:S01]  /*39f00*/  PRMT R9, R19, 0x7632, R9 ;  /* 0x0000763213097816 */ /* 0x020fe20000000009 */
[----:B------:R-:W0:Y:S03]  /*39f10*/  LDCU UR51, c[0x0][0x398] ;  /* 0x00007300ff3377ac */ /* 0x000e260008000800 */
[----:B------:R5:W-:Y:S01]  /*39f20*/  @P5 STG.E.U16 desc[UR8][R6.64], R19 ;  /* 0x0000001306005986 */ /* 0x000be2000c101508 */
[----:B------:R-:W-:Y:S01]  /*39f30*/  ISETP.GE.AND P5, PT, R5, UR49, PT ;  /* 0x0000003105007c0c */ /* 0x000fe2000bfa6270 */
[----:B------:R-:W0:Y:S02]  /*39f40*/  LDCU UR28, c[0x0][0x3b8] ;  /* 0x00007700ff1c77ac */ /* 0x000e240008000800 */
[----:B-----5:R-:W5:Y:S01]  /*39f50*/  LDL.LU R19, [R1+0x334] ;  /* 0x0003340001137983 */ /* 0x020f620000300800 */
[----:B------:R-:W-:Y:S01]  /*39f60*/  IMAD.WIDE R6, R4, 0x2, R22 ;  /* 0x0000000204067825 */ /* 0x000fe200078e0216 */
[----:B----4-:R-:W-:-:S02]  /*39f70*/  PRMT R5, R17, 0x7632, R5 ;  /* 0x0000763211057816 */ /* 0x010fc40000000005 */
[----:B------:R-:W-:Y:S04]  /*39f80*/  @P1 STG.E.U16 desc[UR8][R10.64], R9 ;  /* 0x000000090a001986 */ /* 0x000fe8000c101508 */
[----:B------:R4:W-:Y:S01]  /*39f90*/  @P4 STG.E.U16 desc[UR8][R6.64], R17 ;  /* 0x0000001106004986 */ /* 0x0009e2000c101508 */
[----:B------:R-:W-:Y:S01]  /*39fa0*/  ISETP.LT.AND P6, PT, R18, UR48, !P3 ;  /* 0x0000003012007c0c */ /* 0x000fe2000dfc1270 */
[----:B------:R-:W0:Y:S01]  /*39fb0*/  LDCU UR48, c[0x0][0x398] ;  /* 0x00007300ff3077ac */ /* 0x000e220008000800 */
[----:B------:R-:W-:Y:S01]  /*39fc0*/  ISETP.LT.AND P1, PT, R26, UR74, !P3 ;  /* 0x0000004a1a007c0c */ /* 0x000fe2000df21270 */
[----:B----4-:R-:W4:Y:S01]  /*39fd0*/  LDL.LU R17, [R1+0x314] ;  /* 0x0003140001117983 */ /* 0x010f220000300800 */
[C---:B------:R-:W-:Y:S01]  /*39fe0*/  IMAD.WIDE R8, R4.reuse, 0x2, R24 ;  /* 0x0000000204087825 */ /* 0x040fe200078e0218 */
[----:B------:R-:W-:Y:S01]  /*39ff0*/  ISETP.LT.AND P3, PT, R29, UR37, !P3 ;  /* 0x000000251d007c0c */ /* 0x000fe2000df61270 */
[----:B------:R-:W0:Y:S02]  /*3a000*/  LDCU UR37, c[0x0][0x39c] ;  /* 0x00007380ff2577ac */ /* 0x000e240008000800 */
[----:B------:R-:W-:Y:S01]  /*3a010*/  IMAD.WIDE R6, R4, 0x2, R2 ;  /* 0x0000000204067825 */ /* 0x000fe200078e0202 */
[----:B------:R-:W-:-:S04]  /*3a020*/  ISETP.LT.AND P4, PT, R28, UR76, !P2 ;  /* 0x0000004c1c007c0c */ /* 0x000fc8000d781270 */
[----:B------:R1:W-:Y:S01]  /*3a030*/  @P6 STG.E.U16 desc[UR8][R8.64], R5 ;  /* 0x0000000508006986 */ /* 0x0003e2000c101508 */
[----:B---3--:R-:W-:-:S03]  /*3a040*/  PRMT R10, R12, 0x7632, R10 ;  /* 0x000076320c0a7816 */ /* 0x008fc6000000000a */
[----:B------:R3:W-:Y:S01]  /*3a050*/  @P1 STG.E.U16 desc[UR8][R6.64], R12 ;  /* 0x0000000c06001986 */ /* 0x0007e2000c101508 */
[----:B-1----:R-:W-:-:S03]  /*3a060*/  IMAD.WIDE R8, R4, 0x2, R20 ;  /* 0x0000000204087825 */ /* 0x002fc600078e0214 */
[----:B---3--:R-:W3:Y:S01]  /*3a070*/  LDL.LU R12, [R1+0x304] ;  /* 0x00030400010c7983 */ /* 0x008ee20000300800 */
[----:B------:R-:W-:Y:S02]  /*3a080*/  VIADD R4, R4, UR26 ;  /* 0x0000001a04047c36 */ /* 0x000fe40008000000 */
[----:B------:R-:W-:Y:S01]  /*3a090*/  VIADD R5, R16, 0x6c ;  /* 0x0000006c10057836 */ /* 0x000fe20000000000 */
[----:B------:R1:W-:Y:S01]  /*3a0a0*/  @P3 STG.E.U16 desc[UR8][R8.64], R10 ;  /* 0x0000000a08003986 */ /* 0x0003e2000c101508 */
[----:B------:R-:W-:Y:S01]  /*3a0b0*/  IMAD.WIDE R6, R4, 0x2, R22 ;  /* 0x0000000204067825 */ /* 0x000fe200078e0216 */
[----:B------:R-:W-:Y:S01]  /*3a0c0*/  ISETP.LT.AND P6, PT, R18, UR34, !P2 ;  /* 0x0000002212007c0c */ /* 0x000fe2000d7c1270 */
[----:B------:R-:W0:Y:S01]  /*3a0d0*/  LDCU UR26, c[0x0][0x398] ;  /* 0x00007300ff1a77ac */ /* 0x000e220008000800 */
[----:B------:R-:W-:Y:S02]  /*3a0e0*/  ISETP.GE.AND P1, PT, R5, UR35, PT ;  /* 0x0000002305007c0c */ /* 0x000fe4000bf26270 */
[----:B------:R-:W-:Y:S01]  /*3a0f0*/  ISETP.LT.AND P3, PT, R26, UR44, !P2 ;  /* 0x0000002c1a007c0c */ /* 0x000fe2000d761270 */
[----:B------:R-:W0:Y:S01]  /*3a100*/  LDCU UR34, c[0x0][0x398] ;  /* 0x00007300ff2277ac */ /* 0x000e220008000800 */
[----:B--2---:R-:W-:Y:S01]  /*3a110*/  PRMT R5, R27, 0x7632, R5 ;  /* 0x000076321b057816 */ /* 0x004fe20000000005 */
[----:B------:R2:W-:Y:S01]  /*3a120*/  @P4 STG.E.U16 desc[UR8][R6.64], R27 ;  /* 0x0000001b06004986 */ /* 0x0005e2000c101508 */
[C---:B-1----:R-:W-:Y:S01]  /*3a130*/  IMAD.WIDE R8, R4.reuse, 0x2, R24 ;  /* 0x0000000204087825 */ /* 0x042fe200078e0218 */
[----:B------:R-:W1:Y:S01]  /*3a140*/  LDCU UR35, c[0x0][0x398] ;  /* 0x00007300ff2377ac */ /* 0x000e620008000800 */
[----:B------:R-:W0:Y:S01]  /*3a150*/  LDCU UR44, c[0x0][0x3b8] ;  /* 0x00007700ff2c77ac */ /* 0x000e220008000800 */
[----:B--2---:R-:W2:Y:S01]  /*3a160*/  LDL.LU R27, [R1+0x328] ;  /* 0x00032800011b7983 */ /* 0x004ea20000300800 */
[----:B------:R-:W-:Y:S01]  /*3a170*/  IMAD.WIDE R6, R4, 0x2, R2 ;  /* 0x0000000204067825 */ /* 0x000fe200078e0202 */
[----:B------:R-:W-:-:S02]  /*3a180*/  ISETP.LT.AND P2, PT, R29, UR71, !P2 ;  /* 0x000000471d007c0c */ /* 0x000fc4000d741270 */
[----:B------:R-:W-:Y:S01]  /*3a190*/  ISETP.LT.AND P4, PT, R28, UR72, !P5 ;  /* 0x000000481c007c0c */ /* 0x000fe2000ef81270 */
[----:B------:R0:W-:Y:S02]  /*3a1a0*/  @P6 STG.E.U16 desc[UR8][R8.64], R5 ;  /* 0x0000000508006986 */ /* 0x0001e4000c101508 */
[C---:B0-----:R-:W-:Y:S01]  /*3a1b0*/  IMAD.WIDE R8, R4.reuse, 0x2, R20 ;  /* 0x0000000204087825 */ /* 0x041fe200078e0214 */
[----:B-----5:R-:W-:Y:S01]  /*3a1c0*/  PRMT R10, R19, 0x7632, R10 ;  /* 0x00007632130a7816 */ /* 0x020fe2000000000a */
[----:B------:R0:W-:Y:S02]  /*3a1d0*/  @P3 STG.E.U16 desc[UR8][R6.64], R19 ;  /* 0x0000001306003986 */ /* 0x0001e4000c101508 */
[----:B------:R-:W-:Y:S02]  /*3a1e0*/  VIADD R4, R4, UR52 ;  /* 0x0000003404047c36 */ /* 0x000fe40008000000 */
[----:B------:R-:W-:Y:S01]  /*3a1f0*/  VIADD R5, R16, 0x6d ;  /* 0x0000006d10057836 */ /* 0x000fe20000000000 */
[----:B0-----:R-:W5:Y:S01]  /*3a200*/  LDL.LU R19, [R1+0x338] ;  /* 0x0003380001137983 */ /* 0x001f620000300800 */
[----:B------:R-:W-:-:S03]  /*3a210*/  IMAD.WIDE R6, R4, 0x2, R22 ;  /* 0x0000000204067825 */ /* 0x000fc600078e0216 */
[----:B------:R-:W-:Y:S01]  /*3a220*/  ISETP.GE.AND P3, PT, R5, UR46, PT ;  /* 0x0000002e05007c0c */ /* 0x000fe2000bf66270 */
[----:B------:R-:W0:Y:S01]  /*3a230*/  LDCU UR46, c[0x0][0x398] ;  /* 0x00007300ff2e77ac */ /* 0x000e220008000800 */
[----:B------:R-:W-:Y:S01]  /*3a240*/  @P2 STG.E.U16 desc[UR8][R8.64], R10 ;  /* 0x0000000a08002986 */ /* 0x000fe2000c101508 */
[----:B----4-:R-:W-:-:S03]  /*3a250*/  PRMT R5, R17, 0x7632, R5 ;  /* 0x0000763211057816 */ /* 0x010fc60000000005 */
        /* <DEDUP_REMOVED lines=16> */
[----:B------:R-:W-:Y:S02]  /*3a360*/  VIADD R5, R16, 0x6e ;  /* 0x0000006e10057836 */ /* 0x000fe40000000000 */
[----:B------:R-:W-:Y:S01]  /*3a370*/  IMAD.WIDE R6, R4, 0x2, R22 ;  /* 0x0000000204067825 */ /* 0x000fe200078e0216 */
[----:B------:R-:W-:Y:S02]  /*3a380*/  @P5 STG.E.U16 desc[UR8][R8.64], R10 ;  /* 0x0000000a08005986 */ /* 0x000fe4000c101508 */
[----:B------:R-:W-:Y:S01]  /*3a390*/  ISETP.GE.AND P2, PT, R5, UR32, PT ;  /* 0x0000002005007c0c */ /* 0x000fe2000bf46270 */
[----:B------:R-:W1:Y:S01]  /*3a3a0*/  LDCU UR32, c[0x0][0x398] ;  /* 0x00007300ff2077ac */ /* 0x000e620008000800 */
[----:B--2---:R-:W-:Y:S01]  /*3a3b0*/  PRMT R5, R27, 0x7632, R5 ;  /* 0x000076321b057816 */ /* 0x004fe20000000005 */
[----:B------:R2:W-:Y:S04]  /*3a3c0*/  @P4 STG.E.U16 desc[UR8][R6.64], R27 ;  /* 0x0000001b06004986 */ /* 0x0005e8000c101508 */
[----:B--2---:R-:W2:Y:S01]  /*3a3d0*/  LDL.LU R27, [R1+0x32c] ;  /* 0x00032c00011b7983 */ /* 0x004ea20000300800 */
[----:B------:R-:W-:-:S02]  /*3a3e0*/  ISETP.LT.AND P6, PT, R18, UR29, !P1 ;  /* 0x0000001d12007c0c */ /* 0x000fc4000cfc1270 */
[----:B------:R-:W-:Y:S01]  /*3a3f0*/  ISETP.LT.AND P5, PT, R26, UR42, !P1 ;  /* 0x0000002a1a007c0c */ /* 0x000fe2000cfa1270 */
[----:B------:R-:W-:Y:S01]  /*3a400*/  IMAD.WIDE R8, R4, 0x2, R24 ;  /* 0x0000000204087825 */ /* 0x000fe200078e0218 */
[----:B------:R-:W-:Y:S01]  /*3a410*/  ISETP.LT.AND P1, PT, R29, UR65, !P1 ;  /* 0x000000411d007c0c */ /* 0x000fe2000cf21270 */
[----:B------:R-:W0:Y:S01]  /*3a420*/  LDCU UR29, c[0x0][0x398] ;  /* 0x00007300ff1d77ac */ /* 0x000e220008000800 */
[----:B------:R-:W-:Y:S01]  /*3a430*/  ISETP.LT.AND P4, PT, R28, UR66, !P3 ;  /* 0x000000421c007c0c */ /* 0x000fe2000df81270 */
[C---:B------:R-:W-:Y:S01]  /*3a440*/  IMAD.WIDE R6, R4.reuse, 0x2, R20 ;  /* 0x0000000204067825 */ /* 0x040fe200078e0214 */
[----:B------:R-:W0:Y:S05]  /*3a450*/  LDCU UR42, c[0x0][0x398] ;  /* 0x00007300ff2a77ac */ /* 0x000e2a0008000800 */
[----:B------:R1:W-:Y:S01]  /*3a460*/  @P6 STG.E.U16 desc[UR8][R8.64], R5 ;  /* 0x0000000508006986 */ /* 0x0003e2000c101508 */
[----:B-----5:R-:W-:Y:S01]  /*3a470*/  PRMT R10, R19, 0x7632, R10 ;  /* 0x00007632130a7816 */ /* 0x020fe2000000000a */
[----:B-1----:R-:W-:-:S05]  /*3a480*/  IMAD.WIDE R8, R4, 0x2, R2 ;  /* 0x0000000204087825 */ /* 0x002fca00078e0202 */
[----:B------:R1:W-:Y:S01]  /*3a490*/  @P5 STG.E.U16 desc[UR8][R8.64], R19 ;  /* 0x0000001308005986 */ /* 0x0003e2000c101508 */
[----:B------:R-:W-:Y:S02]  /*3a4a0*/  VIADD R4, R4, UR70 ;  /* 0x0000004604047c36 */ /* 0x000fe40008000000 */
[----:B------:R-:W-:Y:S01]  /*3a4b0*/  VIADD R5, R16, 0x6f ;  /* 0x0000006f10057836 */ /* 0x000fe20000000000 */
[----:B------:R5:W-:Y:S04]  /*3a4c0*/  @P1 STG.E.U16 desc[UR8][R6.64], R10 ;  /* 0x0000000a06001986 */ /* 0x000be8000c101508 */
[----:B-1----:R-:W2:Y:S01]  /*3a4d0*/  LDL.LU R19, [R1+0x33c] ;  /* 0x00033c0001137983 */ /* 0x002ea20000300800 */
[----:B-----5:R-:W-:Y:S01]  /*3a4e0*/  IMAD.WIDE R6, R4, 0x2, R22 ;  /* 0x0000000204067825 */ /* 0x020fe200078e0216 */
[----:B------:R-:W-:Y:S01]  /*3a4f0*/  ISETP.GE.AND P5, PT, R5, UR33, PT ;  /* 0x0000002105007c0c */ /* 0x000fe2000bfa6270 */
[----:B------:R-:W1:Y:S01]  /*3a500*/  LDCU UR33, c[0x0][0x3b8] ;  /* 0x00007700ff2177ac */ /* 0x000e620008000800 */
[----:B------:R-:W-:-:S02]  /*3a510*/  ISETP.LT.AND P6, PT, R18, UR24, !P3 ;  /* 0x0000001812007c0c */ /* 0x000fc4000dfc1270 */
[----:B----4-:R-:W-:Y:S01]  /*3a520*/  PRMT R5, R17, 0x7632, R5 ;  /* 0x0000763211057816 */ /* 0x010fe20000000005 */
[----:B------:R4:W-:Y:S01]  /*3a530*/  @P4 STG.E.U16 desc[UR8][R6.64], R17 ;  /* 0x0000001106004986 */ /* 0x0009e2000c101508 */
[----:B------:R-:W-:Y:S01]  /*3a540*/  ISETP.LT.AND P1, PT, R26, UR43, !P3 ;  /* 0x0000002b1a007c0c */ /* 0x000fe2000df21270 */
[C---:B------:R-:W-:Y:S01]  /*3a550*/  IMAD.WIDE R8, R4.reuse, 0x2, R24 ;  /* 0x0000000204087825 */ /* 0x040fe200078e0218 */
[----:B------:R-:W5:Y:S01]  /*3a560*/  LDCU UR24, c[0x0][0x398] ;  /* 0x00007300ff1877ac */ /* 0x000f620008000800 */
[----:B----4-:R-:W4:Y:S01]  /*3a570*/  LDL.LU R17, [R1+0x31c] ;  /* 0x00031c0001117983 */ /* 0x010f220000300800 */
[----:B------:R-:W-:Y:S01]  /*3a580*/  ISETP.LT.AND P3, PT, R29, UR62, !P3 ;  /* 0x0000003e1d007c0c */ /* 0x000fe2000df61270 */
[----:B------:R-:W-:Y:S01]  /*3a590*/  IMAD.WIDE R6, R4, 0x2, R20 ;  /* 0x0000000204067825 */ /* 0x000fe200078e0214 */
[----:B------:R-:W-:-:S03]  /*3a5a0*/  ISETP.LT.AND P4, PT, R28, UR63, !P2 ;  /* 0x0000003f1c007c0c */ /* 0x000fc6000d781270 */
[----:B------:R0:W-:Y:S01]  /*3a5b0*/  @P6 STG.E.U16 desc[UR8][R8.64], R5 ;  /* 0x0000000508006986 */ /* 0x0001e2000c101508 */
[----:B---3--:R-:W-:Y:S01]  /*3a5c0*/  PRMT R10, R12, 0x7632, R10 ;  /* 0x000076320c0a7816 */ /* 0x008fe2000000000a */
[----:B------:R-:W3:Y:S01]  /*3a5d0*/  LDCU UR43, c[0x0][0x398] ;  /* 0x00007300ff2b77ac */ /* 0x000ee20008000800 */
[----:B0-----:R-:W-:-:S05]  /*3a5e0*/  IMAD.WIDE R8, R4, 0x2, R2 ;  /* 0x0000000204087825 */ /* 0x001fca00078e0202 */
[----:B------:R0:W-:Y:S01]  /*3a5f0*/  @P1 STG.E.U16 desc[UR8][R8.64], R12 ;  /* 0x0000000c08001986 */ /* 0x0001e2000c101508 */
[----:B------:R-:W-:Y:S02]  /*3a600*/  VIADD R4, R4, UR67 ;  /* 0x0000004304047c36 */ /* 0x000fe40008000000 */
[----:B------:R-:W-:Y:S01]  /*3a610*/  VIADD R5, R16, 0x70 ;  /* 0x0000007010057836 */ /* 0x000fe20000000000 */
[----:B------:R1:W-:Y:S04]  /*3a620*/  @P3 STG.E.U16 desc[UR8][R6.64], R10 ;  /* 0x0000000a06003986 */ /* 0x0003e8000c101508 */
[----:B0-----:R-:W3:Y:S01]  /*3a630*/  LDL.LU R12, [R1+0x30c] ;  /* 0x00030c00010c7983 */ /* 0x001ee20000300800 */
[----:B-1----:R-:W-:Y:S01]  /*3a640*/  IMAD.WIDE R6, R4, 0x2, R22 ;  /* 0x0000000204067825 */ /* 0x002fe200078e0216 */
[----:B------:R-:W-:Y:S01]  /*3a650*/  ISETP.GE.AND P1, PT, R5, UR6, PT ;  /* 0x0000000605007c0c */ /* 0x000fe2000bf26270 */
[----:B------:R-:W0:Y:S01]  /*3a660*/  LDCU UR6, c[0x0][0x398] ;  /* 0x00007300ff0677ac */ /* 0x000e220008000800 */
[----:B--2---:R-:W-:-:S02]  /*3a670*/  PRMT R5, R27, 0x7632, R5 ;  /* 0x000076321b057816 */ /* 0x004fc40000000005 */
[----:B------:R1:W-:Y:S04]  /*3a680*/  @P4 STG.E.U16 desc[UR8][R6.64], R27 ;  /* 0x0000001b06004986 */ /* 0x0003e8000c101508 */
[----:B-1----:R-:W2:Y:S01]  /*3a690*/  LDL.LU R27, [R1+0x350] ;  /* 0x00035000011b7983 */ /* 0x002ea20000300800 */
[----:B------:R-:W-:Y:S02]  /*3a6a0*/  ISETP.LT.AND P6, PT, R18, UR20, !P2 ;  /* 0x0000001412007c0c */ /* 0x000fe4000d7c1270 */
[----:B------:R-:W-:Y:S01]  /*3a6b0*/  ISETP.LT.AND P3, PT, R26, UR40, !P2 ;  /* 0x000000281a007c0c */ /* 0x000fe2000d761270 */
[C---:B------:R-:W-:Y:S01]  /*3a6c0*/  IMAD.WIDE R8, R4.reuse, 0x2, R24 ;  /* 0x0000000204087825 */ /* 0x040fe200078e0218 */
[----:B------:R-:W-:Y:S01]  /*3a6d0*/  ISETP.LT.AND P2, PT, R29, UR59, !P2 ;  /* 0x0000003b1d007c0c */ /* 0x000fe2000d741270 */
[----:B------:R-:W1:Y:S02]  /*3a6e0*/  LDCU UR20, c[0x0][0x398] ;  /* 0x00007300ff1477ac */ /* 0x000e640008000800 */
[----:B------:R-:W-:Y:S01]  /*3a6f0*/  IMAD.WIDE R6, R4, 0x2, R2 ;  /* 0x0000000204067825 */ /* 0x000fe200078e0202 */
[----:B------:R-:W-:Y:S01]  /*3a700*/  ISETP.LT.AND P4, PT, R28, UR60, !P5 ;  /* 0x0000003c1c007c0c */ /* 0x000fe2000ef81270 */
[----:B------:R-:W0:Y:S04]  /*3a710*/  LDCU UR40, c[0x0][0x398] ;  /* 0x00007300ff2877ac */ /* 0x000e280008000800 */
[----:B------:R1:W-:Y:S01]  /*3a720*/  @P6 STG.E.U16 desc[UR8][R8.64], R5 ;  /* 0x0000000508006986 */ /* 0x0003e2000c101508 */
[----:B------:R-:W-:-:S02]  /*3a730*/  VIADD R10, R4, UR64 ;  /* 0x00000040040a7c36 */ /* 0x000fc40008000000 */
[----:B-1----:R-:W-:Y:S01]  /*3a740*/  VIADD R5, R16, 0x71 ;  /* 0x0000007110057836 */ /* 0x002fe20000000000 */
[----:B------:R-:W-:Y:S01]  /*3a750*/  PRMT R11, R19, 0x7632, R11 ;  /* 0x00007632130b7816 */ /* 0x000fe2000000000b */
[----:B------:R1:W-:Y:S01]  /*3a760*/  @P3 STG.E.U16 desc[UR8][R6.64], R19 ;  /* 0x0000001306003986 */ /* 0x0003e2000c101508 */
[----:B------:R-:W-:Y:S02]  /*3a770*/  IMAD.WIDE R8, R4, 0x2, R20 ;  /* 0x0000000204087825 */ /* 0x000fe400078e0214 */
[----:B------:R-:W-:Y:S01]  /*3a780*/  ISETP.GE.AND P3, PT, R5, UR39, PT ;  /* 0x0000002705007c0c */ /* 0x000fe2000bf66270 */
[----:B------:R-:W0:Y:S01]  /*3a790*/  LDCU UR39, c[0x0][0x3b8] ;  /* 0x00007700ff2777ac */ /* 0x000e220008000800 */
[----:B------:R-:W-:Y:S01]  /*3a7a0*/  IMAD.WIDE R4, R10, 0x2, R22 ;  /* 0x000000020a047825 */ /* 0x000fe200078e0216 */
[----:B-1----:R-:W5:Y:S01]  /*3a7b0*/  LDL.LU R19, [R1+0x360] ;  /* 0x0003600001137983 */ /* 0x002f620000300800 */
[----:B------:R-:W-:Y:S02]  /*3a7c0*/  ISETP.LT.AND P6, PT, R18, UR41, !P5 ;  /* 0x0000002912007c0c */ /* 0x000fe4000efc1270 */
[----:B------:R-:W-:Y:S01]  /*3a7d0*/  IMAD.WIDE R6, R10, 0x2, R24 ;  /* 0x000000020a067825 */ /* 0x000fe200078e0218 */
[----:B------:R-:W1:Y:S01]  /*3a7e0*/  LDCU UR41, c[0x0][0x398] ;  /* 0x00007300ff2977ac */ /* 0x000e620008000800 */
[----:B------:R0:W-:Y:S04]  /*3a7f0*/  @P2 STG.E.U16 desc[UR8][R8.64], R11 ;  /* 0x0000000b08002986 */ /* 0x0001e8000c101508 */
[----:B----4-:R4:W-:Y:S01]  /*3a800*/  @P4 STG.E.U16 desc[UR8][R4.64], R17 ;  /* 0x0000001104004986 */ /* 0x0109e2000c101508 */
[----:B------:R-:W-:Y:S01]  /*3a810*/  ISETP.LT.AND P2, PT, R26, UR27, !P5 ;  /* 0x0000001b1a007c0c */ /* 0x000fe2000ef41270 */
[----:B------:R-:W1:Y:S01]  /*3a820*/  LDCU UR27, c[0x0][0x3b8] ;  /* 0x00007700ff1b77ac */ /* 0x000e620008000800 */
[----:B0-----:R-:W-:-:S02]  /*3a830*/  PRMT R8, R17, 0x7632, R8 ;  /* 0x0000763211087816 */ /* 0x001fc40000000008 */
[----:B----4-:R-:W4:Y:S01]  /*3a840*/  LDL.LU R17, [R1+0x340] ;  /* 0x0003400001117983 */ /* 0x010f220000300800 */
[----:B------:R-:W-:-:S03]  /*3a850*/  ISETP.LT.AND P5, PT, R29, UR56, !P5 ;  /* 0x000000381d007c0c */ /* 0x000fc6000efa1270 */
[----:B------:R0:W-:Y:S01]  /*3a860*/  @P6 STG.E.U16 desc[UR8][R6.64], R8 ;  /* 0x0000000806006986 */ /* 0x0001e2000c101508 */
[----:B------:R-:W-:Y:S01]  /*3a870*/  ISETP.LT.AND P4, PT, R28, UR57, !P1 ;  /* 0x000000391c007c0c */ /* 0x000fe2000cf81270 */
[----:B------:R-:W-:-:S04]  /*3a880*/  IMAD.WIDE R4, R10, 0x2, R20 ;  /* 0x000000020a047825 */ /* 0x000fc800078e0214 */
[----:B0-----:R-:W-:Y:S01]  /*3a890*/  IMAD.WIDE R6, R10, 0x2, R2 ;  /* 0x000000020a067825 */ /* 0x001fe200078e0202 */
[----:B---3--:R-:W-:-:S04]  /*3a8a0*/  PRMT R9, R12, 0x7632, R9 ;  /* 0x000076320c097816 */ /* 0x008fc80000000009 */
[----:B------:R0:W-:Y:S01]  /*3a8b0*/  @P2 STG.E.U16 desc[UR8][R6.64], R12 ;  /* 0x0000000c06002986 */ /* 0x0001e2000c101508 */
[----:B------:R-:W-:Y:S02]  /*3a8c0*/  VIADD R10, R10, UR61 ;  /* 0x0000003d0a0a7c36 */ /* 0x000fe40008000000 */
[----:B------:R-:W-:Y:S01]  /*3a8d0*/  VIADD R8, R16, 0x72 ;  /* 0x0000007210087836 */ /* 0x000fe20000000000 */
[----:B------:R3:W-:Y:S04]  /*3a8e0*/  @P5 STG.E.U16 desc[UR8][R4.64], R9 ;  /* 0x0000000904005986 */ /* 0x0007e8000c101508 */
[----:B0-----:R-:W4:Y:S01]  /*3a8f0*/  LDL.LU R12, [R1+0x370] ;  /* 0x00037000010c7983 */ /* 0x001f220000300800 */
[----:B---3--:R-:W-:Y:S01]  /*3a900*/  IMAD.WIDE R4, R10, 0x2, R22 ;  /* 0x000000020a047825 */ /* 0x008fe200078e0216 */
[----:B------:R-:W-:Y:S01]  /*3a910*/  ISETP.GE.AND P2, PT, R8, UR31, PT ;  /* 0x0000001f08007c0c */ /* 0x000fe2000bf46270 */
[----:B------:R-:W0:Y:S01]  /*3a920*/  LDCU UR31, c[0x0][0x398] ;  /* 0x00007300ff1f77ac */ /* 0x000e220008000800 */
[----:B--2---:R-:W-:-:S02]  /*3a930*/  PRMT R8, R27, 0x7632, R8 ;  /* 0x000076321b087816 */ /* 0x004fc40000000008 */
[----:B------:R2:W-:Y:S04]  /*3a940*/  @P4 STG.E.U16 desc[UR8][R4.64], R27 ;  /* 0x0000001b04004986 */ /* 0x0005e8000c101508 */
[----:B--2---:R-:W2:Y:S01]  /*3a950*/  LDL.LU R27, [R1+0x354] ;  /* 0x00035400011b7983 */ /* 0x004ea20000300800 */
[----:B------:R-:W-:Y:S02]  /*3a960*/  ISETP.LT.AND P6, PT, R18, UR38, !P1 ;  /* 0x0000002612007c0c */ /* 0x000fe4000cfc1270 */
[----:B------:R-:W-:Y:S01]  /*3a970*/  ISETP.LT.AND P5, PT, R26, UR30, !P1 ;  /* 0x0000001e1a007c0c */ /* 0x000fe2000cfa1270 */
[----:B------:R-:W-:Y:S01]  /*3a980*/  IMAD.WIDE R6, R10, 0x2, R24 ;  /* 0x000000020a067825 */ /* 0x000fe200078e0218 */
[----:B------:R-:W-:Y:S01]  /*3a990*/  ISETP.LT.AND P1, PT, R29, UR53, !P1 ;  /* 0x000000351d007c0c */ /* 0x000fe2000cf21270 */
[----:B------:R-:W3:Y:S01]  /*3a9a0*/  LDCU UR30, c[0x0][0x398] ;  /* 0x00007300ff1e77ac */ /* 0x000ee20008000800 */
[----:B------:R-:W-:Y:S01]  /*3a9b0*/  ISETP.LT.AND P4, PT, R28, UR54, !P3 ;  /* 0x000000361c007c0c */ /* 0x000fe2000df81270 */
[----:B------:R-:W-:-:S02]  /*3a9c0*/  VIADD R4, R10, UR58 ;  /* 0x0000003a0a047c36 */ /* 0x000fc40008000000 */
[----:B------:R-:W-:Y:S01]  /*3a9d0*/  VIADD R5, R16, 0x73 ;  /* 0x0000007310057836 */ /* 0x000fe20000000000 */
[----:B------:R-:W0:Y:S03]  /*3a9e0*/  LDCU UR38, c[0x0][0x398] ;  /* 0x00007300ff2677ac */ /* 0x000e260008000800 */
[----:B------:R1:W-:Y:S02]  /*3a9f0*/  @P6 STG.E.U16 desc[UR8][R6.64], R8 ;  /* 0x0000000806006986 */ /* 0x0003e4000c101508 */
[----:B-1----:R-:W-:Y:S01]  /*3aa00*/  IMAD.WIDE R6, R10, 0x2, R2 ;  /* 0x000000020a067825 */ /* 0x002fe200078e0202 */
[----:B-----5:R-:W-:-:S04]  /*3aa10*/  PRMT R11, R19, 0x7632, R11 ;  /* 0x00007632130b7816 */ /* 0x020fc8000000000b */
[----:B------:R1:W-:Y:S01]  /*3aa20*/  @P5 STG.E.U16 desc[UR8][R6.64], R19 ;  /* 0x0000001306005986 */ /* 0x0003e2000c101508 */
[----:B------:R-:W-:Y:S01]  /*3aa30*/  IMAD.WIDE R8, R10, 0x2, R20 ;  /* 0x000000020a087825 */ /* 0x000fe200078e0214 */
[----:B------:R-:W-:Y:S01]  /*3aa40*/  ISETP.GE.AND P5, PT, R5, UR37, PT ;  /* 0x0000002505007c0c */ /* 0x000fe2000bfa6270 */
[----:B------:R-:W5:Y:S01]  /*3aa50*/  LDCU UR37, c[0x0][0x398] ;  /* 0x00007300ff2577ac */ /* 0x000f620008000800 */
[----:B-1----:R-:W3:Y:S01]  /*3aa60*/  LDL.LU R19, [R1+0x364] ;  /* 0x0003640001137983 */ /* 0x002ee20000300800 */
[----:B------:R-:W-:-:S03]  /*3aa70*/  IMAD.WIDE R6, R4, 0x2, R22 ;  /* 0x0000000204067825 */ /* 0x000fc600078e0216 */
[----:B------:R-:W-:Y:S01]  /*3aa80*/  @P1 STG.E.U16 desc[UR8][R8.64], R11 ;  /* 0x0000000b08001986 */ /* 0x000fe2000c101508 */
[----:B----4-:R-:W-:-:S03]  /*3aa90*/  PRMT R5, R17, 0x7632, R5 ;  /* 0x0000763211057816 */ /* 0x010fc60000000005 */
[----:B------:R1:W-:Y:S01]  /*3aaa0*/  @P4 STG.E.U16 desc[UR8][R6.64], R17 ;  /* 0x0000001106004986 */ /* 0x0003e2000c101508 */
[----:B------:R-:W-:Y:S01]  /*3aab0*/  ISETP.LT.AND P6, PT, R18, UR22, !P3 ;  /* 0x0000001612007c0c */ /* 0x000fe2000dfc1270 */
[----:B------:R-:W4:Y:S01]  /*3aac0*/  LDCU UR22, c[0x0][0x3b8] ;  /* 0x00007700ff1677ac */ /* 0x000f220008000800 */
[----:B------:R-:W-:Y:S01]  /*3aad0*/  ISETP.LT.AND P1, PT, R26, UR50, !P3 ;  /* 0x000000321a007c0c */ /* 0x000fe2000df21270 */
[----:B-1----:R-:W4:Y:S01]  /*3aae0*/  LDL.LU R17, [R1+0x344] ;  /* 0x0003440001117983 */ /* 0x002f220000300800 */
[----:B------:R-:W-:Y:S01]  /*3aaf0*/  IMAD.WIDE R8, R4, 0x2, R24 ;  /* 0x0000000204087825 */ /* 0x000fe200078e0218 */
[----:B------:R-:W-:-:S03]  /*3ab00*/  ISETP.LT.AND P3, PT, R29, UR55, !P3 ;  /* 0x000000371d007c0c */ /* 0x000fc6000df61270 */
[----:B------:R-:W-:Y:S01]  /*3ab10*/  IMAD.WIDE R6, R4, 0x2, R2 ;  /* 0x0000000204067825 */ /* 0x000fe200078e0202 */
[----:B------:R-:W-:-:S04]  /*3ab20*/  ISETP.LT.AND P4, PT, R28, UR75, !P2 ;  /* 0x0000004b1c007c0c */ /* 0x000fc8000d781270 */
[----:B------:R1:W-:Y:S02]  /*3ab30*/  @P6 STG.E.U16 desc[UR8][R8.64], R5 ;  /* 0x0000000508006986 */ /* 0x0003e4000c101508 */
[----:B-1----:R-:W-:Y:S01]  /*3ab40*/  IMAD.WIDE R8, R4, 0x2, R20 ;  /* 0x0000000204087825 */ /* 0x002fe200078e0214 */
[----:B------:R-:W-:Y:S01]  /*3ab50*/  PRMT R10, R12, 0x7632, R10 ;  /* 0x000076320c0a7816 */ /* 0x000fe2000000000a */
[----:B------:R1:W-:Y:S02]  /*3ab60*/  @P1 STG.E.U16 desc[UR8][R6.64], R12 ;  /* 0x0000000c06001986 */ /* 0x0003e4000c101508 */
[----:B------:R-:W-:Y:S02]  /*3ab70*/  VIADD R4, R4, UR36 ;  /* 0x0000002404047c36 */ /* 0x000fe40008000000 */
[----:B------:R-:W-:Y:S01]  /*3ab80*/  VIADD R5, R16, 0x74 ;  /* 0x0000007410057836 */ /* 0x000fe20000000000 */
[----:B-1----:R-:W5:Y:S01]  /*3ab90*/  LDL.LU R12, [R1+0x374] ;  /* 0x00037400010c7983 */ /* 0x002f620000300800 */
[----:B------:R-:W-:-:S03]  /*3aba0*/  IMAD.WIDE R6, R4, 0x2, R22 ;  /* 0x0000000204067825 */ /* 0x000fc600078e0216 */
[----:B------:R-:W-:Y:S01]  /*3abb0*/  ISETP.GE.AND P1, PT, R5, UR45, PT ;  /* 0x0000002d05007c0c */ /* 0x000fe2000bf26270 */
[----:B------:R-:W1:Y:S01]  /*3abc0*/  LDCU UR36, c[0x0][0x398] ;  /* 0x00007300ff2477ac */ /* 0x000e620008000800 */
[----:B------:R-:W-:Y:S01]  /*3abd0*/  @P3 STG.E.U16 desc[UR8][R8.64], R10 ;  /* 0x0000000a08003986 */ /* 0x000fe2000c101508 */
[----:B------:R-:W-:Y:S01]  /*3abe0*/  ISETP.LT.AND P6, PT, R18, UR47, !P2 ;  /* 0x0000002f12007c0c */ /* 0x000fe2000d7c1270 */
[----:B------:R-:W0:Y:S01]  /*3abf0*/  LDCU UR45, c[0x0][0x398] ;  /* 0x00007300ff2d77ac */ /* 0x000e220008000800 */
[----:B--2---:R-:W-:Y:S01]  /*3ac00*/  PRMT R5, R27, 0x7632, R5 ;  /* 0x000076321b057816 */ /* 0x004fe20000000005 */
[----:B------:R2:W-:Y:S04]  /*3ac10*/  @P4 STG.E.U16 desc[UR8][R6.64], R27 ;  /* 0x0000001b06004986 */ /* 0x0005e8000c101508 */
[----:B--2---:R-:W2:Y:S01]  /*3ac20*/  LDL.LU R27, [R1+0x358] ;  /* 0x00035800011b7983 */ /* 0x004ea20000300800 */
[----:B------:R-:W-:Y:S01]  /*3ac30*/  ISETP.LT.AND P3, PT, R26, UR51, !P2 ;  /* 0x000000331a007c0c */ /* 0x000fe2000d761270 */
[C---:B------:R-:W-:Y:S01]  /*3ac40*/  IMAD.WIDE R8, R4.reuse, 0x2, R24 ;  /* 0x0000000204087825 */ /* 0x040fe200078e0218 */
[----:B------:R-:W-:Y:S01]  /*3ac50*/  ISETP.LT.AND P2, PT, R29, UR4, !P2 ;  /* 0x000000041d007c0c */ /* 0x000fe2000d741270 */
[----:B------:R-:W0:Y:S02]  /*3ac60*/  LDCU UR4, c[0x0][0x3b8] ;  /* 0x00007700ff0477ac */ /* 0x000e240008000800 */
[----:B------:R-:W-:Y:S01]  /*3ac70*/  IMAD.WIDE R6, R4, 0x2, R2 ;  /* 0x0000000204067825 */ /* 0x000fe200078e0202 */
[----:B------:R-:W-:Y:S01]  /*3ac80*/  ISETP.LT.AND P4, PT, R28, UR26, !P5 ;  /* 0x0000001a1c007c0c */ /* 0x000fe2000ef81270 */
[----:B------:R1:W-:Y:S01]  /*3ac90*/  @P6 STG.E.U16 desc[UR8][R8.64], R5 ;  /* 0x0000000508006986 */ /* 0x0003e2000c101508 */
[----:B------:R-:W0:Y:S01]  /*3aca0*/  LDCU UR26, c[0x0][0x398] ;  /* 0x00007300ff1a77ac */ /* 0x000e220008000800 */
[----:B------:R-:W-:-:S02]  /*3acb0*/  VIADD R10, R4, UR28 ;  /* 0x0000001c040a7c36 */ /* 0x000fc40008000000 */
[----:B-1----:R-:W-:Y:S02]  /*3acc0*/  VIADD R5, R16, 0x75 ;  /* 0x0000007510057836 */ /* 0x002fe40000000000 */
[----:B------:R-:W-:Y:S01]  /*3acd0*/  IMAD.WIDE R8, R4, 0x2, R20 ;  /* 0x0000000204087825 */ /* 0x000fe200078e0214 */
[----:B---3--:R-:W-:Y:S01]  /*3ace0*/  PRMT R11, R19, 0x7632, R11 ;  /* 0x00007632130b7816 */ /* 0x008fe2000000000b */
[----:B------:R1:W-:Y:S01]  /*3acf0*/  @P3 STG.E.U16 desc[UR8][R6.64], R19 ;  /* 0x0000001306003986 */ /* 0x0003e2000c101508 */
[----:B------:R-:W-:Y:S01]  /*3ad00*/  ISETP.GE.AND P3, PT, R5, UR25, PT ;  /* 0x0000001905007c0c */ /* 0x000fe2000bf66270 */
[----:B------:R-:W-:Y:S01]  /*3ad10*/  IMAD.WIDE R4, R10, 0x2, R22 ;  /* 0x000000020a047825 */ /* 0x000fe200078e0216 */
[----:B------:R-:W-:Y:S01]  /*3ad20*/  ISETP.LT.AND P6, PT, R18, UR34, !P5 ;  /* 0x0000002212007c0c */ /* 0x000fe2000efc1270 */
[----:B------:R-:W3:Y:S01]  /*3ad30*/  LDCU UR28, c[0x0][0x398] ;  /* 0x00007300ff1c77ac */ /* 0x000ee20008000800 */
[----:B-1----:R-:W3:Y:S01]  /*3ad40*/  LDL.LU R19, [R1+0x368] ;  /* 0x0003680001137983 */ /* 0x002ee20000300800 */
[----:B------:R-:W-:Y:S01]  /*3ad50*/  IMAD.WIDE R6, R10, 0x2, R24 ;  /* 0x000000020a067825 */ /* 0x000fe200078e0218 */
[----:B------:R-:W1:Y:S02]  /*3ad60*/  LDCU UR25, c[0x0][0x398] ;  /* 0x00007300ff1977ac */ /* 0x000e640008000800 */
[----:B------:R0:W-:Y:S04]  /*3ad70*/  @P2 STG.E.U16 desc[UR8][R8.64], R11 ;  /* 0x0000000b08002986 */ /* 0x0001e8000c101508 */
[----:B----4-:R4:W-:Y:S01]  /*3ad80*/  @P4 STG.E.U16 desc[UR8][R4.64], R17 ;  /* 0x0000001104004986 */ /* 0x0109e2000c101508 */
[----:B0-----:R-:W-:-:S03]  /*3ad90*/  PRMT R8, R17, 0x7632, R8 ;  /* 0x0000763211087816 */ /* 0x001fc60000000008 */
[----:B----4-:R-:W4:Y:S01]  /*3ada0*/  LDL.LU R17, [R1+0x348] ;  /* 0x0003480001117983 */ /* 0x010f220000300800 */
[----:B------:R-:W-:Y:S02]  /*3adb0*/  ISETP.LT.AND P2, PT, R26, UR35, !P5 ;  /* 0x000000231a007c0c */ /* 0x000fe4000ef41270 */
[----:B------:R-:W-:Y:S01]  /*3adc0*/  ISETP.LT.AND P5, PT, R29, UR16, !P5 ;  /* 0x000000101d007c0c */ /* 0x000fe2000efa1270 */
[----:B------:R0:W-:Y:S01]  /*3add0*/  @P6 STG.E.U16 desc[UR8][R6.64], R8 ;  /* 0x0000000806006986 */ /* 0x0001e2000c101508 */
[----:B------:R-:W-:Y:S01]  /*3ade0*/  ISETP.LT.AND P4, PT, R28, UR29, !P1 ;  /* 0x0000001d1c007c0c */ /* 0x000fe2000cf81270 */
[C---:B------:R-:W-:Y:S01]  /*3adf0*/  IMAD.WIDE R4, R10.reuse, 0x2, R20 ;  /* 0x000000020a047825 */ /* 0x040fe200078e0214 */
[----:B------:R-:W1:Y:S03]  /*3ae00*/  LDCU UR16, c[0x0][0x3b8] ;  /* 0x00007700ff1077ac */ /* 0x000e660008000800 */
[----:B0-----:R-:W-:Y:S01]  /*3ae10*/  IMAD.WIDE R6, R10, 0x2, R2 ;  /* 0x000000020a067825 */ /* 0x001fe200078e0202 */
[----:B-----5:R-:W-:-:S03]  /*3ae20*/  PRMT R9, R12, 0x7632, R9 ;  /* 0x000076320c097816 */ /* 0x020fc60000000009 */
[----:B------:R-:W-:Y:S01]  /*3ae30*/  VIADD R10, R10, UR44 ;  /* 0x0000002c0a0a7c36 */ /* 0x000fe20008000000 */
[----:B------:R0:W-:Y:S01]  /*3ae40*/  @P2 STG.E.U16 desc[UR8][R6.64], R12 ;  /* 0x0000000c06002986 */ /* 0x0001e2000c101508 */
[----:B------:R-:W-:Y:S01]  /*3ae50*/  VIADD R8, R16, 0x76 ;  /* 0x0000007610087836 */ /* 0x000fe20000000000 */
[----:B------:R-:W-:Y:S01]  /*3ae60*/  ISETP.LT.AND P6, PT, R18, UR42, !P1 ;  /* 0x0000002a12007c0c */ /* 0x000fe2000cfc1270 */
[----:B------:R-:W-:Y:S01]  /*3ae70*/  VIADD R13, R16, 0x7a ;  /* 0x0000007a100d7836 */ /* 0x000fe20000000000 */
[----:B------:R5:W-:Y:S01]  /*3ae80*/  @P5 STG.E.U16 desc[UR8][R4.64], R9 ;  /* 0x0000000904005986 */ /* 0x000be2000c101508 */
[----:B------:R-:W1:Y:S01]  /*3ae90*/  LDCU UR29, c[0x0][0x398] ;  /* 0x00007300ff1d77ac */ /* 0x000e620008000800 */
[----:B------:R-:W-:Y:S02]  /*3aea0*/  ISETP.GE.AND P2, PT, R8, UR23, PT ;  /* 0x0000001708007c0c */ /* 0x000fe4000bf46270 */
[----:B0-----:R-:W4:Y:S01]  /*3aeb0*/  LDL.LU R12, [R1+0x378] ;  /* 0x00037800010c7983 */ /* 0x001f220000300800 */
[----:B-----5:R-:W-:Y:S01]  /*3aec0*/  IMAD.WIDE R4, R10, 0x2, R22 ;  /* 0x000000020a047825 */ /* 0x020fe200078e0216 */
[----:B------:R-:W-:Y:S01]  /*3aed0*/  ISETP.LT.AND P5, PT, R26, UR32, !P1 ;  /* 0x000000201a007c0c */ /* 0x000fe2000cfa1270 */
[----:B------:R-:W0:Y:S01]  /*3aee0*/  LDCU UR23, c[0x0][0x398] ;  /* 0x00007300ff1777ac */ /* 0x000e220008000800 */
[----:B--2---:R-:W-:-:S02]  /*3aef0*/  PRMT R8, R27, 0x7632, R8 ;  /* 0x000076321b087816 */ /* 0x004fc40000000008 */
[----:B------:R2:W-:Y:S04]  /*3af00*/  @P4 STG.E.U16 desc[UR8][R4.64], R27 ;  /* 0x0000001b04004986 */ /* 0x0005e8000c101508 */
[----:B--2---:R-:W2:Y:S01]  /*3af10*/  LDL.LU R27, [R1+0x35c] ;  /* 0x00035c00011b7983 */ /* 0x004ea20000300800 */
[----:B------:R-:W-:Y:S01]  /*3af20*/  ISETP.LT.AND P1, PT, R29, UR24, !P1 ;  /* 0x000000181d007c0c */ /* 0x000fe2000cf21270 */
[----:B------:R-:W-:Y:S01]  /*3af30*/  IMAD.WIDE R6, R10, 0x2, R24 ;  /* 0x000000020a067825 */ /* 0x000fe200078e0218 */
[----:B------:R-:W-:Y:S01]  /*3af40*/  ISETP.LT.AND P4, PT, R28, UR43, !P3 ;  /* 0x0000002b1c007c0c */ /* 0x000fe2000df81270 */
[----:B------:R-:W5:Y:S03]  /*3af50*/  LDCU UR24, c[0x0][0x398] ;  /* 0x00007300ff1877ac */ /* 0x000f660008000800 */
[----:B------:R0:W-:Y:S01]  /*3af60*/  @P6 STG.E.U16 desc[UR8][R6.64], R8 ;  /* 0x0000000806006986 */ /* 0x0001e2000c101508 */
[----:B------:R-:W-:-:S04]  /*3af70*/  IMAD.WIDE R4, R10, 0x2, R20 ;  /* 0x000000020a047825 */ /* 0x000fc800078e0214 */
[----:B0-----:R-:W-:-:S04]  /*3af80*/  IMAD.WIDE R6, R10, 0x2, R2 ;  /* 0x000000020a067825 */ /* 0x001fc800078e0202 */
[----:B------:R-:W-:Y:S02]  /*3af90*/  VIADD R10, R10, UR33 ;  /* 0x000000210a0a7c36 */ /* 0x000fe40008000000 */
[----:B------:R-:W-:Y:S01]  /*3afa0*/  VIADD R8, R16, 0x77 ;  /* 0x0000007710087836 */ /* 0x000fe20000000000 */
[----:B---3--:R-:W-:Y:S01]  /*3afb0*/  PRMT R9, R19, 0x7632, R9 ;  /* 0x0000763213097816 */ /* 0x008fe20000000009 */
[----:B------:R0:W-:Y:S04]  /*3afc0*/  @P5 STG.E.U16 desc[UR8][R6.64], R19 ;  /* 0x0000001306005986 */ /* 0x0001e8000c101508 */
[----:B------:R3:W-:Y:S01]  /*3afd0*/  @P1 STG.E.U16 desc[UR8][R4.64], R9 ;  /* 0x0000000904001986 */ /* 0x0007e2000c101508 */
[----:B------:R-:W-:Y:S01]  /*3afe0*/  ISETP.GE.AND P5, PT, R8, UR21, PT ;  /* 0x0000001508007c0c */ /* 0x000fe2000bfa6270 */
[----:B------:R-:W1:Y:S02]  /*3aff0*/  LDCU UR21, c[0x0][0x398] ;  /* 0x00007300ff1577ac */ /* 0x000e640008000800 */
[----:B0-----:R-:W5:Y:S01]  /*3b000*/  LDL.LU R19, [R1+0x36c] ;  /* 0x00036c0001137983 */ /* 0x001f620000300800 */
[----:B---3--:R-:W-:Y:S01]  /*3b010*/  IMAD.WIDE R4, R10, 0x2, R22 ;  /* 0x000000020a047825 */ /* 0x008fe200078e0216 */
[----:B----4-:R-:W-:-:S04]  /*3b020*/  PRMT R8, R17, 0x7632, R8 ;  /* 0x0000763211087816 */ /* 0x010fc80000000008 */
[----:B------:R0:W-:Y:S01]  /*3b030*/  @P4 STG.E.U16 desc[UR8][R4.64], R17 ;  /* 0x0000001104004986 */ /* 0x0001e2000c101508 */
[----:B------:R-:W-:Y:S01]  /*3b040*/  ISETP.LT.AND P6, PT, R18, UR6, !P3 ;  /* 0x0000000612007c0c */ /* 0x000fe2000dfc1270 */
[----:B------:R-:W-:Y:S02]  /*3b050*/  IMAD.WIDE R6, R10, 0x2, R24 ;  /* 0x000000020a067825 */ /* 0x000fe400078e0218 */
[----:B0-----:R-:W3:Y:S01]  /*3b060*/  LDL.LU R17, [R1+0x34c] ;  /* 0x00034c0001117983 */ /* 0x001ee20000300800 */
[----:B------:R-:W-:Y:S01]  /*3b070*/  ISETP.LT.AND P1, PT, R26, UR20, !P3 ;  /* 0x000000141a007c0c */ /* 0x000fe2000df21270 */
[----:B------:R-:W-:Y:S01]  /*3b080*/  IMAD.WIDE R4, R10, 0x2, R2 ;  /* 0x000000020a047825 */ /* 0x000fe200078e0202 */
[----:B------:R-:W-:Y:S02]  /*3b090*/  ISETP.LT.AND P3, PT, R29, UR40, !P3 ;  /* 0x000000281d007c0c */ /* 0x000fe4000df61270 */
[----:B------:R-:W-:-:S05]  /*3b0a0*/  ISETP.LT.AND P4, PT, R28, UR41, !P2 ;  /* 0x000000291c007c0c */ /* 0x000fca000d781270 */
[----:B------:R0:W-:Y:S01]  /*3b0b0*/  @P6 STG.E.U16 desc[UR8][R6.64], R8 ;  /* 0x0000000806006986 */ /* 0x0001e2000c101508 */
[----:B------:R-:W4:Y:S03]  /*3b0c0*/  LDCU UR20, c[0x0][0x398] ;  /* 0x00007300ff1477ac */ /* 0x000f260008000800 */
[----:B------:R-:W4:Y:S01]  /*3b0d0*/  LDL.LU R15, [R1+0x37c] ;  /* 0x00037c00010f7983 */ /* 0x000f220000300800 */
[----:B------:R-:W1:Y:S01]  /*3b0e0*/  LDCU UR6, c[0x0][0x3b8] ;  /* 0x00007700ff0677ac */ /* 0x000e620008000800 */
[----:B0-----:R-:W-:-:S04]  /*3b0f0*/  IMAD.WIDE R6, R10, 0x2, R20 ;  /* 0x000000020a067825 */ /* 0x001fc800078e0214 */
[----:B------:R-:W-:Y:S01]  /*3b100*/  VIADD R10, R10, UR39 ;  /* 0x000000270a0a7c36 */ /* 0x000fe20008000000 */
[----:B------:R-:W-:Y:S01]  /*3b110*/  PRMT R9, R12, 0x7632, R9 ;  /* 0x000076320c097816 */ /* 0x000fe20000000009 */
[----:B------:R-:W-:Y:S01]  /*3b120*/  VIADD R8, R16, 0x78 ;  /* 0x0000007810087836 */ /* 0x000fe20000000000 */
[----:B------:R0:W-:Y:S04]  /*3b130*/  @P1 STG.E.U16 desc[UR8][R4.64], R12 ;  /* 0x0000000c04001986 */ /* 0x0001e8000c101508 */
[----:B------:R-:W-:Y:S01]  /*3b140*/  ISETP.GE.AND P1, PT, R8, UR19, PT ;  /* 0x0000001308007c0c */ /* 0x000fe2000bf26270 */
[----:B------:R-:W-:Y:S01]  /*3b150*/  @P3 STG.E.U16 desc[UR8][R6.64], R9 ;  /* 0x0000000906003986 */ /* 0x000fe2000c101508 */
[----:B0-----:R-:W-:Y:S01]  /*3b160*/  IMAD.WIDE R4, R10, 0x2, R22 ;  /* 0x000000020a047825 */ /* 0x001fe200078e0216 */
[----:B------:R-:W-:Y:S01]  /*3b170*/  ISETP.LT.AND P6, PT, R18, UR46, !P2 ;  /* 0x0000002e12007c0c */ /* 0x000fe2000d7c1270 */
        /* <DEDUP_REMOVED lines=8> */
[----:B------:R-:W0:Y:S02]  /*3b200*/  LDCU UR30, c[0x0][0x398] ;  /* 0x00007300ff1e77ac */ /* 0x000e240008000800 */
[C---:B------:R-:W-:Y:S01]  /*3b210*/  IMAD.WIDE R4, R10.reuse, 0x2, R2 ;  /* 0x000000020a047825 */ /* 0x040fe200078e0202 */
[----:B------:R1:W-:Y:S03]  /*3b220*/  @P6 STG.E.U16 desc[UR8][R6.64], R8 ;  /* 0x0000000806006986 */ /* 0x0003e6000c101508 */
[----:B------:R-:W-:-:S02]  /*3b230*/  VIADD R12, R10, UR27 ;  /* 0x0000001b0a0c7c36 */ /* 0x000fc40008000000 */
[----:B-1----:R-:W-:Y:S02]  /*3b240*/  VIADD R8, R16, 0x79 ;  /* 0x0000007910087836 */ /* 0x002fe40000000000 */
[----:B------:R-:W-:Y:S01]  /*3b250*/  IMAD.WIDE R6, R10, 0x2, R20 ;  /* 0x000000020a067825 */ /* 0x000fe200078e0214 */
[----:B-----5:R-:W-:Y:S01]  /*3b260*/  PRMT R9, R19, 0x7632, R9 ;  /* 0x0000763213097816 */ /* 0x020fe20000000009 */
[----:B------:R1:W-:Y:S01]  /*3b270*/  @P3 STG.E.U16 desc[UR8][R4.64], R19 ;  /* 0x0000001304003986 */ /* 0x0003e2000c101508 */
[----:B------:R-:W-:Y:S02]  /*3b280*/  ISETP.GE.AND P3, PT, R8, UR17, PT ;  /* 0x0000001108007c0c */ /* 0x000fe4000bf66270 */
[----:B------:R-:W-:Y:S01]  /*3b290*/  ISETP.LT.AND P6, PT, R18, UR38, !P5 ;  /* 0x0000002612007c0c */ /* 0x000fe2000efc1270 */
[----:B------:R-:W-:Y:S01]  /*3b2a0*/  @P2 STG.E.U16 desc[UR8][R6.64], R9 ;  /* 0x0000000906002986 */ /* 0x000fe2000c101508 */
[----:B------:R-:W5:Y:S01]  /*3b2b0*/  LDCU UR27, c[0x0][0x398] ;  /* 0x00007300ff1b77ac */ /* 0x000f620008000800 */
[----:B-1----:R-:W-:Y:S01]  /*3b2c0*/  IMAD.WIDE R4, R12, 0x2, R22 ;  /* 0x000000020c047825 */ /* 0x002fe200078e0216 */
[----:B------:R-:W1:Y:S01]  /*3b2d0*/  LDCU UR17, c[0x0][0x398] ;  /* 0x00007300ff1177ac */ /* 0x000e620008000800 */
[----:B---3--:R-:W-:-:S03]  /*3b2e0*/  PRMT R8, R17, 0x7632, R8 ;  /* 0x0000763211087816 */ /* 0x008fc60000000008 */
[----:B------:R3:W-:Y:S01]  /*3b2f0*/  @P4 STG.E.U16 desc[UR8][R4.64], R17 ;  /* 0x0000001104004986 */ /* 0x0007e2000c101508 */
[----:B------:R-:W-:-:S03]  /*3b300*/  ISETP.LT.AND P2, PT, R26, UR48, !P5 ;  /* 0x000000301a007c0c */ /* 0x000fc6000ef41270 */
[----:B---3--:R-:W3:Y:S01]  /*3b310*/  LDL.LU R17, [R1+0x390] ;  /* 0x0003900001117983 */ /* 0x008ee20000300800 */
[----:B------:R-:W-:-:S03]  /*3b320*/  IMAD.WIDE R6, R12, 0x2, R24 ;  /* 0x000000020c067825 */ /* 0x000fc600078e0218 */
[----:B------:R-:W5:Y:S01]  /*3b330*/  LDL.LU R19, [R1+0x380] ;  /* 0x0003800001137983 */ /* 0x000f620000300800 */
[----:B------:R-:W-:Y:S02]  /*3b340*/  ISETP.LT.AND P5, PT, R29, UR36, !P5 ;  /* 0x000000241d007c0c */ /* 0x000fe4000efa1270 */
[----:B------:R-:W-:Y:S01]  /*3b350*/  ISETP.LT.AND P4, PT, R28, UR45, !P1 ;  /* 0x0000002d1c007c0c */ /* 0x000fe2000cf81270 */
[----:B------:R0:W-:Y:S04]  /*3b360*/  @P6 STG.E.U16 desc[UR8][R6.64], R8 ;  /* 0x0000000806006986 */ /* 0x0001e8000c101508 */
[----:B------:R0:W1:Y:S01]  /*3b370*/  LDS.128 R4, [R0] ;  /* 0x0000000000047984 */ /* 0x0000620000000c00 */
[----:B------:R-:W-:Y:S01]  /*3b380*/  IMAD.WIDE R10, R12, 0x2, R20 ;  /* 0x000000020c0a7825 */ /* 0x000fe200078e0214 */
[----:B----4-:R-:W-:-:S03]  /*3b390*/  PRMT R14, R15, 0x7632, R14 ;  /* 0x000076320f0e7816 */ /* 0x010fc6000000000e */
[----:B0-----:R-:W-:-:S04]  /*3b3a0*/  IMAD.WIDE R8, R12, 0x2, R2 ;  /* 0x000000020c087825 */ /* 0x001fc800078e0202 */
[----:B------:R-:W-:Y:S01]  /*3b3b0*/  VIADD R0, R12, UR22 ;  /* 0x000000160c007c36 */ /* 0x000fe20008000000 */
[----:B------:R0:W-:Y:S01]  /*3b3c0*/  @P2 STG.E.U16 desc[UR8][R8.64], R15 ;  /* 0x0000000f08002986 */ /* 0x0001e2000c101508 */
[----:B------:R-:W-:Y:S01]  /*3b3d0*/  ISETP.LT.AND P6, PT, R18, UR25, !P1 ;  /* 0x0000001912007c0c */ /* 0x000fe2000cfc1270 */
[----:B------:R-:W4:Y:S02]  /*3b3e0*/  LDCU UR22, c[0x0][0x398] ;  /* 0x00007300ff1677ac */ /* 0x000f240008000800 */
[----:B------:R1:W-:Y:S01]  /*3b3f0*/  @P5 STG.E.U16 desc[UR8][R10.64], R14 ;  /* 0x0000000e0a005986 */ /* 0x0003e2000c101508 */
[----:B0-----:R-:W-:Y:S01]  /*3b400*/  IMAD.WIDE R8, R0, 0x2, R22 ;  /* 0x0000000200087825 */ /* 0x001fe200078e0216 */
[----:B--2---:R-:W-:-:S04]  /*3b410*/  PRMT R12, R27, 0x7632, R12 ;  /* 0x000076321b0c7816 */ /* 0x004fc8000000000c */
[----:B------:R0:W-:Y:S01]  /*3b420*/  @P4 STG.E.U16 desc[UR8][R8.64], R27 ;  /* 0x0000001b08004986 */ /* 0x0001e2000c101508 */
[----:B------:R-:W-:Y:S01]  /*3b430*/  ISETP.GE.AND P2, PT, R13, UR15, PT ;  /* 0x0000000f0d007c0c */ /* 0x000fe2000bf46270 */
[----:B-1----:R-:W-:Y:S01]  /*3b440*/  IMAD.WIDE R10, R0, 0x2, R24 ;  /* 0x00000002000a7825 */ /* 0x002fe200078e0218 */
[----:B------:R-:W1:Y:S01]  /*3b450*/  LDCU UR25, c[0x0][0x398] ;  /* 0x00007300ff1977ac */ /* 0x000e620008000800 */
[----:B0-----:R-:W2:Y:S01]  /*3b460*/  LDL.LU R27, [R1+0x3a4] ;  /* 0x0003a400011b7983 */ /* 0x001ea20000300800 */
[----:B------:R-:W-:Y:S01]  /*3b470*/  ISETP.LT.AND P5, PT, R26, UR26, !P1 ;  /* 0x0000001a1a007c0c */ /* 0x000fe2000cfa1270 */
[----:B------:R-:W-:Y:S01]  /*3b480*/  IMAD.WIDE R8, R0, 0x2, R20 ;  /* 0x0000000200087825 */ /* 0x000fe200078e0214 */
[----:B------:R-:W-:Y:S01]  /*3b490*/  ISETP.LT.AND P1, PT, R29, UR28, !P1 ;  /* 0x0000001c1d007c0c */ /* 0x000fe2000cf21270 */
[----:B------:R0:W-:Y:S01]  /*3b4a0*/  @P6 STG.E.U16 desc[UR8][R10.64], R12 ;  /* 0x0000000c0a006986 */ /* 0x0001e2000c101508 */
[----:B------:R-:W-:Y:S01]  /*3b4b0*/  ISETP.LT.AND P4, PT, R28, UR23, !P3 ;  /* 0x000000171c007c0c */ /* 0x000fe2000df81270 */
[----:B------:R-:W1:Y:S01]  /*3b4c0*/  LDCU UR15, c[0x0][0x398] ;  /* 0x00007300ff0f77ac */ /* 0x000e620008000800 */
[----:B------:R-:W-:Y:S01]  /*3b4d0*/  ISETP.LT.AND P6, PT, R18, UR24, !P3 ;  /* 0x0000001812007c0c */ /* 0x000fe2000dfc1270 */
[----:B0-----:R-:W-:-:S04]  /*3b4e0*/  IMAD.WIDE R10, R0, 0x2, R2 ;  /* 0x00000002000a7825 */ /* 0x001fc800078e0202 */
[----:B------:R-:W-:Y:S01]  /*3b4f0*/  VIADD R0, R0, UR4 ;  /* 0x0000000400007c36 */ /* 0x000fe20008000000 */
[----:B------:R-:W0:Y:S01]  /*3b500*/  LDCU UR4, c[0x0][0x3b8] ;  /* 0x00007700ff0477ac */ /* 0x000e220008000800 */
[----:B------:R-:W-:Y:S01]  /*3b510*/  VIADD R12, R16, 0x7b ;  /* 0x0000007b100c7836 */ /* 0x000fe20000000000 */
[----:B---3--:R-:W-:Y:S01]  /*3b520*/  PRMT R13, R17, 0x7632, R13 ;  /* 0x00007632110d7816 */ /* 0x008fe2000000000d */
[----:B------:R3:W-:Y:S04]  /*3b530*/  @P5 STG.E.U16 desc[UR8][R10.64], R17 ;  /* 0x000000110a005986 */ /* 0x0007e8000c101508 */
[----:B------:R0:W-:Y:S01]  /*3b540*/  @P1 STG.E.U16 desc[UR8][R8.64], R13 ;  /* 0x0000000d08001986 */ /* 0x0001e2000c101508 */
[----:B------:R-:W-:Y:S01]  /*3b550*/  ISETP.GE.AND P5, PT, R12, UR13, PT ;  /* 0x0000000d0c007c0c */ /* 0x000fe2000bfa6270 */
[----:B------:R-:W1:Y:S01]  /*3b560*/  LDCU UR13, c[0x0][0x398] ;  /* 0x00007300ff0d77ac */ /* 0x000e620008000800 */
[----:B------:R-:W-:Y:S01]  /*3b570*/  ISETP.LT.AND P1, PT, R26, UR21, !P3 ;  /* 0x000000151a007c0c */ /* 0x000fe2000df21270 */
[----:B---3--:R-:W3:Y:S01]  /*3b580*/  LDL.LU R17, [R1+0x394] ;  /* 0x0003940001117983 */ /* 0x008ee20000300800 */
[----:B0-----:R-:W-:Y:S01]  /*3b590*/  IMAD.WIDE R8, R0, 0x2, R22 ;  /* 0x0000000200087825 */ /* 0x001fe200078e0216 */
[----:B-----5:R-:W-:-:S02]  /*3b5a0*/  PRMT R12, R19, 0x7632, R12 ;  /* 0x00007632130c7816 */ /* 0x020fc4000000000c */
[----:B------:R-:W-:Y:S01]  /*3b5b0*/  ISETP.LT.AND P3, PT, R29, UR20, !P3 ;  /* 0x000000141d007c0c */ /* 0x000fe2000df61270 */
[----:B------:R-:W-:Y:S01]  /*3b5c0*/  IMAD.WIDE R10, R0, 0x2, R24 ;  /* 0x00000002000a7825 */ /* 0x000fe200078e0218 */
[----:B------:R0:W-:Y:S01]  /*3b5d0*/  @P4 STG.E.U16 desc[UR8][R8.64], R19 ;  /* 0x0000001308004986 */ /* 0x0001e2000c101508 */
[----:B------:R-:W-:Y:S01]  /*3b5e0*/  ISETP.LT.AND P4, PT, R28, UR19, !P2 ;  /* 0x000000131c007c0c */ /* 0x000fe2000d781270 */
[----:B------:R-:W5:Y:S02]  /*3b5f0*/  LDCU UR20, c[0x0][0x398] ;  /* 0x00007300ff1477ac */ /* 0x000f640008000800 */
[----:B------:R1:W-:Y:S01]  /*3b600*/  @P6 STG.E.U16 desc[UR8][R10.64], R12 ;  /* 0x0000000c0a006986 */ /* 0x0003e2000c101508 */
[----:B------:R-:W-:Y:S01]  /*3b610*/  PRMT R13, R4, 0x7632, R13 ;  /* 0x00007632040d7816 */ /* 0x000fe2000000000d */
[----:B------:R-:W2:Y:S02]  /*3b620*/  LDCU UR19, c[0x0][0x398] ;  /* 0x00007300ff1377ac */ /* 0x000ea40008000800 */
[----:B0-----:R-:W5:Y:S01]  /*3b630*/  LDL.LU R19, [R1+0x384] ;  /* 0x0003840001137983 */ /* 0x001f620000300800 */
[----:B------:R-:W-:-:S04]  /*3b640*/  IMAD.WIDE R8, R0, 0x2, R20 ;  /* 0x0000000200087825 */ /* 0x000fc800078e0214 */
[----:B-1----:R-:W-:-:S04]  /*3b650*/  IMAD.WIDE R10, R0, 0x2, R2 ;  /* 0x00000002000a7825 */ /* 0x002fc800078e0202 */
[----:B------:R-:W-:Y:S01]  /*3b660*/  VIADD R0, R0, UR6 ;  /* 0x0000000600007c36 */ /* 0x000fe20008000000 */
[----:B------:R-:W-:Y:S01]  /*3b670*/  @P1 STG.E.U16 desc[UR8][R10.64], R4 ;  /* 0x000000040a001986 */ /* 0x000fe2000c101508 */
[----:B------:R-:W-:Y:S01]  /*3b680*/  ISETP.LT.AND P6, PT, R18, UR29, !P2 ;  /* 0x0000001d12007c0c */ /* 0x000fe2000d7c1270 */
[----:B------:R-:W-:Y:S01]  /*3b690*/  VIADD R12, R16, 0x7c ;  /* 0x0000007c100c7836 */ /* 0x000fe20000000000 */
[----:B------:R-:W0:Y:S01]  /*3b6a0*/  LDCU UR6, c[0x0][0x3b8] ;  /* 0x00007700ff0677ac */ /* 0x000e220008000800 */
[----:B------:R1:W-:Y:S02]  /*3b6b0*/  @P3 STG.E.U16 desc[UR8][R8.64], R13 ;  /* 0x0000000d08003986 */ /* 0x0003e4000c101508 */
[----:B-1----:R-:W-:Y:S01]  /*3b6c0*/  IMAD.WIDE R8, R0, 0x2, R22 ;  /* 0x0000000200087825 */ /* 0x002fe200078e0216 */
[----:B--2---:R-:W-:-:S04]  /*3b6d0*/  PRMT R4, R27, 0x7632, R4 ;  /* 0x000076321b047816 */ /* 0x004fc80000000004 */
[----:B------:R1:W-:Y:S04]  /*3b6e0*/  @P4 STG.E.U16 desc[UR8][R8.64], R27 ;  /* 0x0000001b08004986 */ /* 0x0003e8000c101508 */
[----:B-1----:R-:W2:Y:S01]  /*3b6f0*/  LDL.LU R27, [R1+0x3a8] ;  /* 0x0003a800011b7983 */ /* 0x002ea20000300800 */
[----:B------:R-:W-:Y:S01]  /*3b700*/  ISETP.LT.AND P3, PT, R26, UR30, !P2 ;  /* 0x0000001e1a007c0c */ /* 0x000fe2000d761270 */
[----:B------:R-:W-:Y:S01]  /*3b710*/  IMAD.WIDE R10, R0, 0x2, R24 ;  /* 0x00000002000a7825 */ /* 0x000fe200078e0218 */
[----:B------:R-:W-:Y:S02]  /*3b720*/  ISETP.LT.AND P2, PT, R29, UR17, !P2 ;  /* 0x000000111d007c0c */ /* 0x000fe4000d741270 */
[----:B------:R-:W-:Y:S02]  /*3b730*/  ISETP.LT.AND P4, PT, R28, UR27, !P5 ;  /* 0x0000001b1c007c0c */ /* 0x000fe4000ef81270 */
[----:B------:R1:W-:Y:S01]  /*3b740*/  @P6 STG.E.U16 desc[UR8][R10.64], R4 ;  /* 0x000000040a006986 */ /* 0x0003e2000c101508 */
[----:B------:R-:W-:Y:S01]  /*3b750*/  ISETP.LT.AND P6, PT, R18, UR15, !P5 ;  /* 0x0000000f12007c0c */ /* 0x000fe2000efc1270 */
[----:B------:R-:W-:Y:S01]  /*3b760*/  IMAD.WIDE R8, R0, 0x2, R2 ;  /* 0x0000000200087825 */ /* 0x000fe200078e0202 */
[----:B------:R-:W-:Y:S01]  /*3b770*/  ISETP.GE.AND P1, PT, R12, UR11, PT ;  /* 0x0000000b0c007c0c */ /* 0x000fe2000bf26270 */
[----:B------:R-:W0:Y:S01]  /*3b780*/  LDCU UR11, c[0x0][0x398] ;  /* 0x00007300ff0b77ac */ /* 0x000e220008000800 */
[----:B------:R-:W0:Y:S01]  /*3b790*/  LDCU UR15, c[0x0][0x398] ;  /* 0x00007300ff0f77ac */ /* 0x000e220008000800 */
[----:B-1----:R-:W-:-:S04]  /*3b7a0*/  IMAD.WIDE R10, R0, 0x2, R20 ;  /* 0x00000002000a7825 */ /* 0x002fc800078e0214 */
[----:B------:R-:W-:Y:S01]  /*3b7b0*/  VIADD R0, R0, UR16 ;  /* 0x0000001000007c36 */ /* 0x000fe20008000000 */
[----:B------:R-:W1:Y:S01]  /*3b7c0*/  LDCU UR16, c[0x0][0x398] ;  /* 0x00007300ff1077ac */ /* 0x000e620008000800 */
[----:B---3--:R-:W-:Y:S01]  /*3b7d0*/  PRMT R12, R17, 0x7632, R12 ;  /* 0x00007632110c7816 */ /* 0x008fe2000000000c */
[----:B------:R3:W-:Y:S04]  /*3b7e0*/  @P3 STG.E.U16 desc[UR8][R8.64], R17 ;  /* 0x0000001108003986 */ /* 0x0007e8000c101508 */
[----:B------:R0:W-:Y:S01]  /*3b7f0*/  @P2 STG.E.U16 desc[UR8][R10.64], R12 ;  /* 0x0000000c0a002986 */ /* 0x0001e2000c101508 */
[----:B----4-:R-:W-:-:S03]  /*3b800*/  ISETP.LT.AND P2, PT, R26, UR22, !P5 ;  /* 0x000000161a007c0c */ /* 0x010fc6000ef41270 */
[----:B---3--:R-:W3:Y:S01]  /*3b810*/  LDL.LU R17, [R1+0x398] ;  /* 0x0003980001117983 */ /* 0x008ee20000300800 */
[----:B------:R-:W-:-:S04]  /*3b820*/  IMAD.WIDE R8, R0, 0x2, R22 ;  /* 0x0000000200087825 */ /* 0x000fc800078e0216 */
[----:B0-----:R-:W-:Y:S01]  /*3b830*/  IMAD.WIDE R10, R0, 0x2, R24 ;  /* 0x00000002000a7825 */ /* 0x001fe200078e0218 */
[----:B-----5:R-:W-:Y:S01]  /*3b840*/  PRMT R13, R19, 0x7632, R13 ;  /* 0x00007632130d7816 */ /* 0x020fe2000000000d */
[----:B------:R0:W-:Y:S01]  /*3b850*/  @P4 STG.E.U16 desc[UR8][R8.64], R19 ;  /* 0x0000001308004986 */ /* 0x0001e2000c101508 */
[----:B------:R-:W-:-:S03]  /*3b860*/  ISETP.LT.AND P5, PT, R29, UR25, !P5 ;  /* 0x000000191d007c0c */ /* 0x000fc6000efa1270 */
[----:B------:R4:W-:Y:S01]  /*3b870*/  @P6 STG.E.U16 desc[UR8][R10.64], R13 ;  /* 0x0000000d0a006986 */ /* 0x0009e2000c101508 */
[----:B------:R-:W-:Y:S01]  /*3b880*/  ISETP.LT.AND P6, PT, R28, UR13, !P1 ;  /* 0x0000000d1c007c0c */ /* 0x000fe2000cfc1270 */
[----:B------:R-:W-:Y:S01]  /*3b890*/  VIADD R4, R16, 0x7d ;  /* 0x0000007d10047836 */ /* 0x000fe20000000000 */
[----:B------:R-:W-:Y:S01]  /*3b8a0*/  PRMT R12, R5, 0x7632, R12 ;  /* 0x00007632050c7816 */ /* 0x000fe2000000000c */
[----:B------:R-:W5:Y:S01]  /*3b8b0*/  LDCU UR13, c[0x0][0x398] ;  /* 0x00007300ff0d77ac */ /* 0x000f620008000800 */
[----:B0-----:R-:W5:Y:S01]  /*3b8c0*/  LDL.LU R19, [R1+0x388] ;  /* 0x0003880001137983 */ /* 0x001f620000300800 */
[----:B------:R-:W-:-:S04]  /*3b8d0*/  IMAD.WIDE R8, R0, 0x2, R20 ;  /* 0x0000000200087825 */ /* 0x000fc800078e0214 */
[----:B----4-:R-:W-:-:S04]  /*3b8e0*/  IMAD.WIDE R10, R0, 0x2, R2 ;  /* 0x00000002000a7825 */ /* 0x010fc800078e0202 */
[----:B------:R-:W-:Y:S01]  /*3b8f0*/  VIADD R0, R0, UR4 ;  /* 0x0000000400007c36 */ /* 0x000fe20008000000 */
[----:B------:R-:W-:Y:S01]  /*3b900*/  @P2 STG.E.U16 desc[UR8][R10.64], R5 ;  /* 0x000000050a002986 */ /* 0x000fe2000c101508 */
[----:B------:R-:W-:Y:S01]  /*3b910*/  ISETP.GE.AND P3, PT, R4, UR7, PT ;  /* 0x0000000704007c0c */ /* 0x000fe2000bf66270 */
[----:B------:R-:W0:Y:S01]  /*3b920*/  LDCU UR7, c[0x0][0x398] ;  /* 0x00007300ff0777ac */ /* 0x000e220008000800 */
[----:B------:R-:W-:Y:S01]  /*3b930*/  IMAD.WIDE R14, R0, 0x2, R22 ;  /* 0x00000002000e7825 */ /* 0x000fe200078e0216 */
[----:B------:R-:W-:Y:S01]  /*3b940*/  @P5 STG.E.U16 desc[UR8][R8.64], R12 ;  /* 0x0000000c08005986 */ /* 0x000fe2000c101508 */
[----:B------:R-:W4:Y:S03]  /*3b950*/  LDCU UR4, c[0x0][0x3b8] ;  /* 0x00007700ff0477ac */ /* 0x000f260008000800 */
[----:B--2---:R2:W-:Y:S02]  /*3b960*/  @P6 STG.E.U16 desc[UR8][R14.64], R27 ;  /* 0x0000001b0e006986 */ /* 0x0045e4000c101508 */
[----:B--2---:R-:W-:-:S02]  /*3b970*/  PRMT R15, R27, 0x7632, R15 ;  /* 0x000076321b0f7816 */ /* 0x004fc4000000000f */
[----:B------:R-:W2:Y:S01]  /*3b980*/  LDL.LU R27, [R1+0x3ac] ;  /* 0x0003ac00011b7983 */ /* 0x000ea20000300800 */
[----:B------:R-:W-:Y:S01]  /*3b990*/  VIADD R4, R16, 0x7e ;  /* 0x0000007e10047836 */ /* 0x000fe20000000000 */
[----:B------:R-:W-:Y:S02]  /*3b9a0*/  ISETP.LT.AND P2, PT, R18, UR20, !P1 ;  /* 0x0000001412007c0c */ /* 0x000fe4000cf41270 */
[----:B------:R-:W-:Y:S01]  /*3b9b0*/  ISETP.LT.AND P5, PT, R26, UR11, !P1 ;  /* 0x0000000b1a007c0c */ /* 0x000fe2000cfa1270 */
[----:B------:R-:W-:Y:S01]  /*3b9c0*/  IMAD.WIDE R8, R0, 0x2, R2 ;  /* 0x0000000200087825 */ /* 0x000fe200078e0202 */
[----:B------:R-:W-:Y:S01]  /*3b9d0*/  ISETP.GE.AND P4, PT, R4, UR5, PT ;  /* 0x0000000504007c0c */ /* 0x000fe2000bf86270 */
[----:B------:R-:W1:Y:S01]  /*3b9e0*/  LDCU UR5, c[0x0][0x398] ;  /* 0x00007300ff0577ac */ /* 0x000e620008000800 */
[----:B------:R-:W-:Y:S01]  /*3b9f0*/  ISETP.LT.AND P1, PT, R29, UR19, !P1 ;  /* 0x000000131d007c0c */ /* 0x000fe2000cf21270 */
[----:B------:R-:W-:Y:S01]  /*3ba00*/  IMAD.WIDE R4, R0, 0x2, R24 ;  /* 0x0000000200047825 */ /* 0x000fe200078e0218 */
[----:B0-----:R-:W-:Y:S01]  /*3ba10*/  ISETP.LT.AND P6, PT, R28, UR7, !P3 ;  /* 0x000000071c007c0c */ /* 0x001fe2000dfc1270 */
[----:B------:R-:W0:Y:S02]  /*3ba20*/  LDCU UR7, c[0x0][0x398] ;  /* 0x00007300ff0777ac */ /* 0x000e240008000800 */
[----:B------:R-:W-:-:S02]  /*3ba30*/  VIADD R13, R0, UR6 ;  /* 0x00000006000d7c36 */ /* 0x000fc40008000000 */
[----:B------:R4:W-:Y:S01]  /*3ba40*/  @P2 STG.E.U16 desc[UR8][R4.64], R15 ;  /* 0x0000000f04002986 */ /* 0x0009e2000c101508 */
[----:B------:R-:W-:Y:S01]  /*3ba50*/  IMAD.WIDE R10, R0, 0x2, R20 ;  /* 0x00000002000a7825 */ /* 0x000fe200078e0214 */
[----:B------:R-:W0:Y:S01]  /*3ba60*/  LDCU UR6, c[0x0][0x398] ;  /* 0x00007300ff0677ac */ /* 0x000e220008000800 */
[----:B------:R-:W0:Y:S02]  /*3ba70*/  LDCU UR11, c[0x0][0x398] ;  /* 0x00007300ff0b77ac */ /* 0x000e240008000800 */
[C---:B----4-:R-:W-:Y:S02]  /*3ba80*/  VIADD R15, R13.reuse, UR4 ;  /* 0x000000040d0f7c36 */ /* 0x050fe40008000000 */
[----:B------:R-:W-:Y:S01]  /*3ba90*/  IMAD.WIDE R4, R13, 0x2, R2 ;  /* 0x000000020d047825 */ /* 0x000fe200078e0202 */
[----:B---3--:R-:W-:Y:S01]  /*3baa0*/  PRMT R12, R17, 0x7632, R12 ;  /* 0x00007632110c7816 */ /* 0x008fe2000000000c */
[----:B------:R3:W-:Y:S01]  /*3bab0*/  @P5 STG.E.U16 desc[UR8][R8.64], R17 ;  /* 0x0000001108005986 */ /* 0x0007e2000c101508 */
[----:B------:R-:W-:-:S03]  /*3bac0*/  ISETP.LT.AND P5, PT, R18, UR15, !P3 ;  /* 0x0000000f12007c0c */ /* 0x000fc6000dfa1270 */
[----:B------:R4:W-:Y:S01]  /*3bad0*/  @P1 STG.E.U16 desc[UR8][R10.64], R12 ;  /* 0x0000000c0a001986 */ /* 0x0009e2000c101508 */
[C---:B---3--:R-:W-:Y:S01]  /*3bae0*/  IMAD.WIDE R16, R13.reuse, 0x2, R22 ;  /* 0x000000020d107825 */ /* 0x048fe200078e0216 */
[----:B-1----:R-:W-:Y:S01]  /*3baf0*/  ISETP.LT.AND P1, PT, R28, UR5, !P4 ;  /* 0x000000051c007c0c */ /* 0x002fe2000e721270 */
[----:B------:R-:W1:Y:S02]  /*3bb00*/  LDCU UR5, c[0x0][0x3b8] ;  /* 0x00007700ff0577ac */ /* 0x000e640008000800 */
[----:B------:R-:W-:Y:S01]  /*3bb10*/  IMAD.WIDE R8, R13, 0x2, R24 ;  /* 0x000000020d087825 */ /* 0x000fe200078e0218 */
[----:B-----5:R-:W-:Y:S01]  /*3bb20*/  @P6 STG.E.U16 desc[UR8][R16.64], R19 ;  /* 0x0000001310006986 */ /* 0x020fe2000c101508 */
[----:B------:R-:W-:Y:S02]  /*3bb30*/  ISETP.LT.AND P6, PT, R26, UR16, !P3 ;  /* 0x000000101a007c0c */ /* 0x000fe4000dfc1270 */
[----:B------:R-:W-:Y:S02]  /*3bb40*/  ISETP.LT.AND P3, PT, R29, UR13, !P3 ;  /* 0x0000000d1d007c0c */ /* 0x000fe4000df61270 */
[----:B------:R-:W-:Y:S01]  /*3bb50*/  PRMT R0, R19, 0x7632, R0 ;  /* 0x0000763213007816 */ /* 0x000fe20000000000 */
[----:B----4-:R-:W-:-:S04]  /*3bb60*/  IMAD.WIDE R10, R13, 0x2, R20 ;  /* 0x000000020d0a7825 */ /* 0x010fc800078e0214 */
[----:B------:R3:W-:Y:S01]  /*3bb70*/  @P5 STG.E.U16 desc[UR8][R8.64], R0 ;  /* 0x0000000008005986 */ /* 0x0007e2000c101508 */
[----:B------:R-:W-:Y:S01]  /*3bb80*/  IMAD.WIDE R12, R15, 0x2, R22 ;  /* 0x000000020f0c7825 */ /* 0x000fe200078e0216 */
[----:B------:R-:W-:Y:S02]  /*3bb90*/  ISETP.LT.AND P2, PT, R28, UR12, !P0 ;  /* 0x0000000c1c007c0c */ /* 0x000fe4000c741270 */
[----:B------:R4:W-:Y:S01]  /*3bba0*/  @P6 STG.E.U16 desc[UR8][R4.64], R6 ;  /* 0x0000000604006986 */ /* 0x0009e2000c101508 */
[----:B------:R-:W-:Y:S02]  /*3bbb0*/  ISETP.LT.AND P5, PT, R18, UR18, !P0 ;  /* 0x0000001212007c0c */ /* 0x000fe4000c7a1270 */
[----:B---3--:R-:W-:Y:S01]  /*3bbc0*/  PRMT R9, R6, 0x7632, R9 ;  /* 0x0000763206097816 */ /* 0x008fe20000000009 */
[----:B------:R-:W3:Y:S01]  /*3bbd0*/  LDL.LU R28, [R1+0x39c] ;  /* 0x00039c00011c7983 */ /* 0x000ee20000300800 */
[----:B0-----:R-:W-:-:S03]  /*3bbe0*/  ISETP.LT.AND P6, PT, R18, UR7, !P4 ;  /* 0x0000000712007c0c */ /* 0x001fc6000e7c1270 */
[----:B------:R0:W-:Y:S01]  /*3bbf0*/  @P3 STG.E.U16 desc[UR8][R10.64], R9 ;  /* 0x000000090a003986 */ /* 0x0001e2000c101508 */
[C---:B------:R-:W-:Y:S02]  /*3bc00*/  ISETP.LT.AND P3, PT, R26.reuse, UR6, !P4 ;  /* 0x000000061a007c0c */ /* 0x040fe4000e761270 */
[C---:B------:R-:W-:Y:S01]  /*3bc10*/  ISETP.LT.AND P4, PT, R29.reuse, UR11, !P4 ;  /* 0x0000000b1d007c0c */ /* 0x040fe2000e781270 */
[----:B--2---:R2:W-:Y:S01]  /*3bc20*/  @P1 STG.E.U16 desc[UR8][R12.64], R27 ;  /* 0x0000001b0c001986 */ /* 0x0045e2000c101508 */
[----:B------:R-:W-:Y:S02]  /*3bc30*/  ISETP.LT.AND P1, PT, R26, UR14, !P0 ;  /* 0x0000000e1a007c0c */ /* 0x000fe4000c721270 */
[----:B------:R-:W-:Y:S02]  /*3bc40*/  ISETP.LT.AND P0, PT, R29, UR10, !P0 ;  /* 0x0000000a1d007c0c */ /* 0x000fe4000c701270 */
[----:B------:R-:W2:Y:S01]  /*3bc50*/  LDL.LU R29, [R1+0x10fc] ;  /* 0x0010fc00011d7983 */ /* 0x000ea20000300800 */
[----:B-1----:R-:W-:Y:S01]  /*3bc60*/  VIADD R17, R15, UR5 ;  /* 0x000000050f117c36 */ /* 0x002fe20008000000 */
[----:B------:R-:W-:Y:S01]  /*3bc70*/  PRMT R0, R27, 0x7632, R0 ;  /* 0x000076321b007816 */ /* 0x000fe20000000000 */
[----:B----4-:R-:W-:-:S04]  /*3bc80*/  IMAD.WIDE R4, R15, 0x2, R24 ;  /* 0x000000020f047825 */ /* 0x010fc800078e0218 */
[C---:B0-----:R-:W-:Y:S01]  /*3bc90*/  IMAD.WIDE R8, R15.reuse, 0x2, R2 ;  /* 0x000000020f087825 */ /* 0x041fe200078e0202 */
[----:B------:R0:W-:Y:S03]  /*3bca0*/  @P6 STG.E.U16 desc[UR8][R4.64], R0 ;  /* 0x0000000004006986 */ /* 0x0001e6000c101508 */
[----:B------:R-:W-:-:S04]  /*3bcb0*/  IMAD.WIDE R14, R15, 0x2, R20 ;  /* 0x000000020f0e7825 */ /* 0x000fc800078e0214 */
[----:B------:R-:W-:-:S04]  /*3bcc0*/  IMAD.WIDE R22, R17, 0x2, R22 ;  /* 0x0000000211167825 */ /* 0x000fc800078e0216 */
[----:B------:R-:W-:-:S04]  /*3bcd0*/  IMAD.WIDE R24, R17, 0x2, R24 ;  /* 0x0000000211187825 */ /* 0x000fc800078e0218 */
[----:B------:R-:W-:-:S04]  /*3bce0*/  IMAD.WIDE R2, R17, 0x2, R2 ;  /* 0x0000000211027825 */ /* 0x000fc800078e0202 */
[----:B------:R-:W-:Y:S01]  /*3bcf0*/  IMAD.WIDE R20, R17, 0x2, R20 ;  /* 0x0000000211147825 */ /* 0x000fe200078e0214 */
[----:B---3--:R-:W-:Y:S01]  /*3bd00*/  PRMT R6, R28, 0x7632, R6 ;  /* 0x000076321c067816 */ /* 0x008fe20000000006 */
[----:B------:R0:W-:Y:S04]  /*3bd10*/  @P3 STG.E.U16 desc[UR8][R8.64], R28 ;  /* 0x0000001c08003986 */ /* 0x0001e8000c101508 */
[----:B------:R0:W-:Y:S01]  /*3bd20*/  @P4 STG.E.U16 desc[UR8][R14.64], R6 ;  /* 0x000000060e004986 */ /* 0x0001e2000c101508 */
[----:B--2---:R-:W-:-:S03]  /*3bd30*/  PRMT R12, R29, 0x7632, R12 ;  /* 0x000076321d0c7816 */ /* 0x004fc6000000000c */
[----:B------:R0:W-:Y:S04]  /*3bd40*/  @P2 STG.E.U16 desc[UR8][R22.64], R29 ;  /* 0x0000001d16002986 */ /* 0x0001e8000c101508 */
[----:B------:R0:W-:Y:S04]  /*3bd50*/  @P5 STG.E.U16 desc[UR8][R24.64], R12 ;  /* 0x0000000c18005986 */ /* 0x0001e8000c101508 */
[----:B------:R0:W-:Y:S01]  /*3bd60*/  @P1 STG.E.U16 desc[UR8][R2.64], R7 ;  /* 0x0000000702001986 */ /* 0x0001e2000c101508 */
[----:B------:R-:W-:Y:S05]  /*3bd70*/  @!P0 EXIT ;  /* 0x000000000000894d */ /* 0x000fea0003800000 */
[----:B------:R-:W-:-:S05]  /*3bd80*/  PRMT R10, R7, 0x7632, R10 ;  /* 0x00007632070a7816 */ /* 0x000fca000000000a */
[----:B------:R-:W-:Y:S01]  /*3bd90*/  STG.E.U16 desc[UR8][R20.64], R10 ;  /* 0x0000000a14007986 */ /* 0x000fe2000c101508 */
[----:B------:R-:W-:Y:S05]  /*3bda0*/  EXIT ;  /* 0x000000000000794d */ /* 0x000fea0003800000 */
.L_x_2:
[----:B------:R-:W-:-:S00]  /*3bdb0*/  BRA `(.L_x_2) ;  /* 0xfffffffc00fc7947 */ /* 0x000fc0000383ffff */
[----:B------:R-:W-:-:S00]  /*3bdc0*/  NOP ;  /* 0x0000000000007918 */ /* 0x000fc00000000000 */
        /* <DEDUP_REMOVED lines=11> */
.L_x_3:


//--------------------- .nv.shared.matmul_kernel  --------------------------
	.section	.nv.shared.matmul_kernel,"aw",@nobits
	.sectionflags	@""
	.align	16
	.zero		1024


//--------------------- .nv.shared.reserved.0     --------------------------
	.section	.nv.shared.reserved.0,"aw",@nobits
	.weak		__nv_reservedSMEM_offset_0_alias
	.size		__nv_reservedSMEM_offset_0_alias, 0, 64
	.other		__nv_reservedSMEM_offset_0_alias,@"STO_CUDA_RESERVED_SHARED STV_DEFAULT"
__nv_reservedSMEM_offset_0_alias:
	.zero		0
	.zero		64


//--------------------- .nv.constant0.matmul_kernel --------------------------
	.section	.nv.constant0.matmul_kernel,"a",@progbits
	.sectionflags	@""
	.align	4
.nv.constant0.matmul_kernel:
	.zero		976


//--------------------- SYMBOLS --------------------------

	.type		.nv.reservedSmem.offset0,@object
	.size		.nv.reservedSmem.offset0,0x4
	.type		.nv.reservedSmem.cap,@object
	.size		.nv.reservedSmem.cap,0x4
